	.target	sm_90a

	.elftype	@"ET_EXEC"


//--------------------- .note.nv.tkinfo           --------------------------
	.section	.note.nv.tkinfo,"",@"SHT_NOTE"
	.sectionflags	@"SHF_NOTE_NV_TKINFO"
	.tkinfo
        /*0018*/ 	.word	0x00000002
        /*0030*/ 	.string	""
        /*0030*/ 	.string	"ptxas"
        /*0030*/ 	.string	"Cuda compilation tools, release 13.0, V13.0.88"
        /*0030*/ 	.string	"Build cuda_13.0.r13.0/compiler.36424714_0"
        /*0030*/ 	.string	"-v  -suppress-debug-info  -lineinfo  -arch sm_90a "



//--------------------- .note.nv.cuinfo           --------------------------
	.section	.note.nv.cuinfo,"",@"SHT_NOTE"
	.sectionflags	@"SHF_NOTE_NV_CUINFO"
        /*0018*/ 	.short	0x0002
        /*001a*/ 	.short	0x005a
        /*001c*/ 	.short	0x0082
	.zero		2


//--------------------- .nv.info                  --------------------------
	.section	.nv.info,"",@"SHT_CUDA_INFO"
	.align	4


	//----- nvinfo : EIATTR_REGCOUNT
	.align		4
        /*0000*/ 	.byte	0x04, 0x2f
        /*0002*/ 	.short	(.L_1 - .L_0)
	.align		4
.L_0:
        /*0004*/ 	.word	index@(matmul_kernel)
        /*0008*/ 	.word	0x000000ff


	//----- nvinfo : EIATTR_FRAME_SIZE
	.align		4
.L_1:
        /*000c*/ 	.byte	0x04, 0x11
        /*000e*/ 	.short	(.L_3 - .L_2)
	.align		4
.L_2:
        /*0010*/ 	.word	index@(matmul_kernel)
        /*0014*/ 	.word	0x00000c70


	//----- nvinfo : EIATTR_MIN_STACK_SIZE
	.align		4
.L_3:
        /*0018*/ 	.byte	0x04, 0x12
        /*001a*/ 	.short	(.L_5 - .L_4)
	.align		4
.L_4:
        /*001c*/ 	.word	index@(matmul_kernel)
        /*0020*/ 	.word	0x00000c70
.L_5:


//--------------------- .nv.compat                --------------------------
	.section	.nv.compat,"",@"SHT_CUDA_COMPAT_INFO"
	.align	4
        /*0000*/ 	.byte	0x02, 0x09, 0x01, 0x00, 0x02, 0x02, 0x04, 0x00, 0x02, 0x05, 0x05, 0x00, 0x03, 0x07, 0x01, 0x01
        /*0010*/ 	.byte	0x02, 0x03, 0x00, 0x00, 0x02, 0x06, 0x01, 0x00, 0x04, 0x0b, 0x08, 0x00, 0x00, 0x00, 0x00, 0x00
        /*0020*/ 	.byte	0x00, 0x00, 0x00, 0x00


//--------------------- .nv.info.matmul_kernel    --------------------------
	.section	.nv.info.matmul_kernel,"",@"SHT_CUDA_INFO"
	.sectionflags	@""
	.align	4


	//----- nvinfo : EIATTR_CUDA_API_VERSION
	.align		4
        /*0000*/ 	.byte	0x04, 0x37
        /*0002*/ 	.short	(.L_7 - .L_6)
.L_6:
        /*0004*/ 	.word	0x00000082


	//----- nvinfo : EIATTR_KPARAM_INFO
	.align		4
.L_7:
        /*0008*/ 	.byte	0x04, 0x17
        /*000a*/ 	.short	(.L_9 - .L_8)
.L_8:
        /*000c*/ 	.word	0x00000000
        /*0010*/ 	.short	0x000d
        /*0012*/ 	.short	0x0048
        /*0014*/ 	.byte	0x00, 0xf4, 0x21, 0x00


	//----- nvinfo : EIATTR_KPARAM_INFO
	.align		4
.L_9:
        /*0018*/ 	.byte	0x04, 0x17
        /*001a*/ 	.short	(.L_11 - .L_10)
.L_10:
        /*001c*/ 	.word	0x00000000
        /*0020*/ 	.short	0x000c
        /*0022*/ 	.short	0x0040
        /*0024*/ 	.byte	0x00, 0xf4, 0x21, 0x00


	//----- nvinfo : EIATTR_KPARAM_INFO
	.align		4
.L_11:
        /*0028*/ 	.byte	0x04, 0x17
        /*002a*/ 	.short	(.L_13 - .L_12)
.L_12:
        /*002c*/ 	.word	0x00000000
        /*0030*/ 	.short	0x000b
        /*0032*/ 	.short	0x0038
        /*0034*/ 	.byte	0x00, 0xf0, 0x11, 0x00


	//----- nvinfo : EIATTR_KPARAM_INFO
	.align		4
.L_13:
        /*0038*/ 	.byte	0x04, 0x17
        /*003a*/ 	.short	(.L_15 - .L_14)
.L_14:
        /*003c*/ 	.word	0x00000000
        /*0040*/ 	.short	0x000a
        /*0042*/ 	.short	0x0034
        /*0044*/ 	.byte	0x00, 0xf0, 0x11, 0x00


	//----- nvinfo : EIATTR_KPARAM_INFO
	.align		4
.L_15:
        /*0048*/ 	.byte	0x04, 0x17
        /*004a*/ 	.short	(.L_17 - .L_16)
.L_16:
        /*004c*/ 	.word	0x00000000
        /*0050*/ 	.short	0x0009
        /*0052*/ 	.short	0x0030
        /*0054*/ 	.byte	0x00, 0xf0, 0x11, 0x00


	//----- nvinfo : EIATTR_KPARAM_INFO
	.align		4
.L_17:
        /*0058*/ 	.byte	0x04, 0x17
        /*005a*/ 	.short	(.L_19 - .L_18)
.L_18:
        /*005c*/ 	.word	0x00000000
        /*0060*/ 	.short	0x0008
        /*0062*/ 	.short	0x002c
        /*0064*/ 	.byte	0x00, 0xf0, 0x11, 0x00


	//----- nvinfo : EIATTR_KPARAM_INFO
	.align		4
.L_19:
        /*0068*/ 	.byte	0x04, 0x17
        /*006a*/ 	.short	(.L_21 - .L_20)
.L_20:
        /*006c*/ 	.word	0x00000000
        /*0070*/ 	.short	0x0007
        /*0072*/ 	.short	0x0028
        /*0074*/ 	.byte	0x00, 0xf0, 0x11, 0x00


	//----- nvinfo : EIATTR_KPARAM_INFO
	.align		4
.L_21:
        /*0078*/ 	.byte	0x04, 0x17
        /*007a*/ 	.short	(.L_23 - .L_22)
.L_22:
        /*007c*/ 	.word	0x00000000
        /*0080*/ 	.short	0x0006
        /*0082*/ 	.short	0x0024
        /*0084*/ 	.byte	0x00, 0xf0, 0x11, 0x00


	//----- nvinfo : EIATTR_KPARAM_INFO
	.align		4
.L_23:
        /*0088*/ 	.byte	0x04, 0x17
        /*008a*/ 	.short	(.L_25 - .L_24)
.L_24:
        /*008c*/ 	.word	0x00000000
        /*0090*/ 	.short	0x0005
        /*0092*/ 	.short	0x0020
        /*0094*/ 	.byte	0x00, 0xf0, 0x11, 0x00


	//----- nvinfo : EIATTR_KPARAM_INFO
	.align		4
.L_25:
        /*0098*/ 	.byte	0x04, 0x17
        /*009a*/ 	.short	(.L_27 - .L_26)
.L_26:
        /*009c*/ 	.word	0x00000000
        /*00a0*/ 	.short	0x0004
        /*00a2*/ 	.short	0x001c
        /*00a4*/ 	.byte	0x00, 0xf0, 0x11, 0x00


	//----- nvinfo : EIATTR_KPARAM_INFO
	.align		4
.L_27:
        /*00a8*/ 	.byte	0x04, 0x17
        /*00aa*/ 	.short	(.L_29 - .L_28)
.L_28:
        /*00ac*/ 	.word	0x00000000
        /*00b0*/ 	.short	0x0003
        /*00b2*/ 	.short	0x0018
        /*00b4*/ 	.byte	0x00, 0xf0, 0x11, 0x00


	//----- nvinfo : EIATTR_KPARAM_INFO
	.align		4
.L_29:
        /*00b8*/ 	.byte	0x04, 0x17
        /*00ba*/ 	.short	(.L_31 - .L_30)
.L_30:
        /*00bc*/ 	.word	0x00000000
        /*00c0*/ 	.short	0x0002
        /*00c2*/ 	.short	0x0010
        /*00c4*/ 	.byte	0x00, 0xf4, 0x21, 0x00


	//----- nvinfo : EIATTR_KPARAM_INFO
	.align		4
.L_31:
        /*00c8*/ 	.byte	0x04, 0x17
        /*00ca*/ 	.short	(.L_33 - .L_32)
.L_32:
        /*00cc*/ 	.word	0x00000000
        /*00d0*/ 	.short	0x0001
        /*00d2*/ 	.short	0x0008
        /*00d4*/ 	.byte	0x00, 0xf4, 0x21, 0x00


	//----- nvinfo : EIATTR_KPARAM_INFO
	.align		4
.L_33:
        /*00d8*/ 	.byte	0x04, 0x17
        /*00da*/ 	.short	(.L_35 - .L_34)
.L_34:
        /*00dc*/ 	.word	0x00000000
        /*00e0*/ 	.short	0x0000
        /*00e2*/ 	.short	0x0000
        /*00e4*/ 	.byte	0x00, 0xf4, 0x21, 0x00


	//----- nvinfo : EIATTR_SPARSE_MMA_MASK
	.align		4
.L_35:
        /*00e8*/ 	.byte	0x03, 0x50
        /*00ea*/ 	.short	0x0000


	//----- nvinfo : EIATTR_MAXREG_COUNT
	.align		4
        /*00ec*/ 	.byte	0x03, 0x1b
        /*00ee*/ 	.short	0x00ff


	//----- nvinfo : EIATTR_NUM_BARRIERS
	.align		4
        /*00f0*/ 	.byte	0x02, 0x4c
        /*00f2*/ 	.byte	0x01
	.zero		1


	//----- nvinfo : EIATTR_ANNOTATIONS
	.align		4
        /*00f4*/ 	.byte	0x04, 0x55
        /*00f6*/ 	.short	(.L_37 - .L_36)


	//   ....[0]....
.L_36:
        /*00f8*/ 	.word	0x00000001
        /*00fc*/ 	.byte	0xc0, 0x36, 0x00, 0x00, 0x01, 0x00, 0x00, 0x00, 0x00, 0x37, 0x00, 0x00, 0x01, 0x00, 0x00, 0x00
        /* <DEDUP_REMOVED lines=1263> */
        /*4ffc*/ 	.byte	0x30, 0xdd, 0x01, 0x00


	//----- nvinfo : EIATTR_MERCURY_ISA_VERSION
	.align		4
.L_37:
        /*5000*/ 	.byte	0x03, 0x5f
        /*5002*/ 	.short	0x0101


	//----- nvinfo : EIATTR_EXIT_INSTR_OFFSETS
	.align		4
        /*5004*/ 	.byte	0x04, 0x1c
        /*5006*/ 	.short	(.L_39 - .L_38)


	//   ....[0]....
.L_38:
        /*5008*/ 	.word	0x000212a0


	//   ....[1]....
        /*500c*/ 	.word	0x000212c0


	//----- nvinfo : EIATTR_REQNTID
	.align		4
.L_39:
        /*5010*/ 	.byte	0x04, 0x10
        /*5012*/ 	.short	(.L_41 - .L_40)
.L_40:
        /*5014*/ 	.word	0x00000080
        /*5018*/ 	.word	0x00000001
        /*501c*/ 	.word	0x00000001


	//----- nvinfo : EIATTR_CBANK_PARAM_SIZE
	.align		4
.L_41:
        /*5020*/ 	.byte	0x03, 0x19
        /*5022*/ 	.short	0x0050


	//----- nvinfo : EIATTR_PARAM_CBANK
	.align		4
        /*5024*/ 	.byte	0x04, 0x0a
        /*5026*/ 	.short	(.L_43 - .L_42)
	.align		4
.L_42:
        /*5028*/ 	.word	index@(.nv.constant0.matmul_kernel)
        /*502c*/ 	.short	0x0210
        /*502e*/ 	.short	0x0050


	//----- nvinfo : EIATTR_SW_WAR
	.align		4
.L_43:
        /*5030*/ 	.byte	0x04, 0x36
        /*5032*/ 	.short	(.L_45 - .L_44)
.L_44:
        /*5034*/ 	.word	0x00000008
.L_45:


//--------------------- .nv.callgraph             --------------------------
	.section	.nv.callgraph,"",@"SHT_CUDA_CALLGRAPH"
	.align	4
	.sectionentsize	8
	.align		4
        /*0000*/ 	.word	0x00000000
	.align		4
        /*0004*/ 	.word	0xffffffff
	.align		4
        /*0008*/ 	.word	0x00000000
	.align		4
        /*000c*/ 	.word	0xfffffffe
	.align		4
        /*0010*/ 	.word	0x00000000
	.align		4
        /*0014*/ 	.word	0xfffffffd
	.align		4
        /*0018*/ 	.word	0x00000000
	.align		4
        /*001c*/ 	.word	0xfffffffc


//--------------------- .text.matmul_kernel       --------------------------
	.section	.text.matmul_kernel,"ax",@progbits
	.align	128
        .global         matmul_kernel
        .type           matmul_kernel,@function
        .size           matmul_kernel,(.L_x_3 - matmul_kernel)
        .other          matmul_kernel,@"STO_CUDA_ENTRY STV_DEFAULT"
matmul_kernel:
.text.matmul_kernel:
[----:B------:R-:W1:Y:S08]  /*0000*/  LDC R1, c[0x0][0x28] ;  /* 0x00000a00ff017b82 */ /* 0x000e700000000800 */
[----:B------:R-:W2:Y:S01]  /*0010*/  LDC.64 R188, c[0x0][0x228] ;  /* 0x00008a00ffbc7b82 */ /* 0x000ea20000000a00 */
[----:B------:R-:W3:Y:S01]  /*0020*/  S2R R5, SR_CTAID.X ;  /* 0x0000000000057919 */ /* 0x000ee20000002500 */
[----:B------:R-:W-:Y:S01]  /*0030*/  ULDC.64 UR4, c[0x0][0x218] ;  /* 0x0000860000047ab9 */ /* 0x000fe20000000a00 */
[----:B-1----:R-:W-:Y:S01]  /*0040*/  VIADD R1, R1, 0xfffff390 ;  /* 0xfffff39001017836 */ /* 0x002fe20000000000 */
[----:B------:R-:W-:Y:S01]  /*0050*/  ULDC UR12, c[0x0][0x240] ;  /* 0x00009000000c7ab9 */ /* 0x000fe20000000800 */
[----:B------:R-:W-:Y:S01]  /*0060*/  ULDC UR20, c[0x0][0x240] ;  /* 0x0000900000147ab9 */ /* 0x000fe20000000800 */
[----:B------:R-:W-:Y:S01]  /*0070*/  ULDC UR28, c[0x0][0x240] ;  /* 0x00009000001c7ab9 */ /* 0x000fe20000000800 */
[----:B------:R-:W-:Y:S01]  /*0080*/  ULDC UR44, c[0x0][0x240] ;  /* 0x00009000002c7ab9 */ /* 0x000fe20000000800 */
[----:B------:R-:W1:Y:S01]  /*0090*/  LDC.64 R182, c[0x0][0x238] ;  /* 0x00008e00ffb67b82 */ /* 0x000e620000000a00 */
[----:B------:R-:W-:Y:S01]  /*00a0*/  ULDC UR36, c[0x0][0x240] ;  /* 0x0000900000247ab9 */ /* 0x000fe20000000800 */
        /* <DEDUP_REMOVED lines=14> */
[----:B--2---:R-:W-:Y:S01]  /*0190*/  VIADD R0, R189, 0x3f ;  /* 0x0000003fbd007836 */ /* 0x004fe20000000000 */
[----:B------:R-:W-:Y:S01]  /*01a0*/  ULDC UR15, c[0x0][0x240] ;  /* 0x00009000000f7ab9 */ /* 0x000fe20000000800 */
[----:B------:R-:W-:Y:S01]  /*01b0*/  ULDC UR31, c[0x0][0x240] ;  /* 0x00009000001f7ab9 */ /* 0x000fe20000000800 */
[----:B------:R-:W-:Y:S01]  /*01c0*/  ULDC UR23, c[0x0][0x240] ;  /* 0x0000900000177ab9 */ /* 0x000fe20000000800 */
[----:B------:R-:W-:Y:S01]  /*01d0*/  ULDC UR39, c[0x0][0x240] ;  /* 0x0000900000277ab9 */ /* 0x000fe20000000800 */
[----:B------:R-:W-:Y:S01]  /*01e0*/  SHF.R.S32.HI R3, RZ, 0x1f, R0 ;  /* 0x0000001fff037819 */ /* 0x000fe20000011400 */
[----:B------:R-:W-:Y:S01]  /*01f0*/  ULDC UR47, c[0x0][0x240] ;  /* 0x00009000002f7ab9 */ /* 0x000fe20000000800 */
[----:B------:R-:W-:Y:S01]  /*0200*/  ULDC UR55, c[0x0][0x240] ;  /* 0x0000900000377ab9 */ /* 0x000fe20000000800 */
[----:B------:R-:W-:Y:S01]  /*0210*/  ULDC UR8, c[0x0][0x240] ;  /* 0x0000900000087ab9 */ /* 0x000fe20000000800 */
[----:B------:R-:W-:Y:S01]  /*0220*/  LEA.HI R3, R3, R0, RZ, 0x6 ;  /* 0x0000000003037211 */ /* 0x000fe200078f30ff */
[----:B------:R-:W-:Y:S01]  /*0230*/  ULDC UR16, c[0x0][0x240] ;  /* 0x0000900000107ab9 */ /* 0x000fe20000000800 */
[----:B---3--:R-:W-:Y:S01]  /*0240*/  IABS R8, R5 ;  /* 0x0000000500087213 */ /* 0x008fe20000000000 */
[----:B------:R-:W-:Y:S01]  /*0250*/  ULDC UR24, c[0x0][0x240] ;  /* 0x0000900000187ab9 */ /* 0x000fe20000000800 */
[----:B------:R-:W-:Y:S01]  /*0260*/  SHF.R.S32.HI R3, RZ, 0x6, R3 ;  /* 0x00000006ff037819 */ /* 0x000fe20000011403 */
[----:B------:R-:W-:Y:S01]  /*0270*/  ULDC UR9, c[0x0][0x240] ;  /* 0x0000900000097ab9 */ /* 0x000fe20000000800 */
[----:B------:R-:W-:Y:S01]  /*0280*/  ULDC UR32, c[0x0][0x240] ;  /* 0x0000900000207ab9 */ /* 0x000fe20000000800 */
[----:B------:R-:W-:Y:S01]  /*0290*/  ULDC UR40, c[0x0][0x240] ;  /* 0x0000900000287ab9 */ /* 0x000fe20000000800 */
[----:B------:R-:W-:Y:S01]  /*02a0*/  ULDC UR48, c[0x0][0x240] ;  /* 0x0000900000307ab9 */ /* 0x000fe20000000800 */
[----:B------:R-:W-:Y:S01]  /*02b0*/  IMAD.SHL.U32 R4, R3, 0x8, RZ ;  /* 0x0000000803047824 */ /* 0x000fe200078e00ff */
[----:B------:R-:W-:Y:S01]  /*02c0*/  ULDC UR56, c[0x0][0x240] ;  /* 0x0000900000387ab9 */ /* 0x000fe20000000800 */
[----:B------:R-:W-:Y:S01]  /*02d0*/  ULDC UR17, c[0x0][0x240] ;  /* 0x0000900000117ab9 */ /* 0x000fe20000000800 */
[----:B------:R-:W-:Y:S01]  /*02e0*/  ULDC UR25, c[0x0][0x240] ;  /* 0x0000900000197ab9 */ /* 0x000fe20000000800 */
[----:B------:R-:W-:Y:S01]  /*02f0*/  ULDC UR33, c[0x0][0x240] ;  /* 0x0000900000217ab9 */ /* 0x000fe20000000800 */
[-C--:B------:R-:W-:Y:S01]  /*0300*/  IABS R7, R4.reuse ;  /* 0x0000000400077213 */ /* 0x080fe20000000000 */
[----:B------:R-:W-:Y:S01]  /*0310*/  ULDC UR41, c[0x0][0x240] ;  /* 0x0000900000297ab9 */ /* 0x000fe20000000800 */
[----:B------:R-:W-:Y:S01]  /*0320*/  IABS R10, R4 ;  /* 0x00000004000a7213 */ /* 0x000fe20000000000 */
[----:B------:R-:W-:Y:S01]  /*0330*/  ULDC UR49, c[0x0][0x240] ;  /* 0x0000900000317ab9 */ /* 0x000fe20000000800 */
[----:B------:R-:W2:Y:S01]  /*0340*/  I2F.RP R0, R7 ;  /* 0x0000000700007306 */ /* 0x000ea20000209400 */
        /* <DEDUP_REMOVED lines=8> */
[----:B------:R-:W3:Y:S01]  /*03d0*/  S2UR UR6, SR_CgaCtaId ;  /* 0x00000000000679c3 */ /* 0x000ee20000008800 */
[----:B------:R-:W-:Y:S01]  /*03e0*/  ULDC UR11, c[0x0][0x240] ;  /* 0x00009000000b7ab9 */ /* 0x000fe20000000800 */
[----:B------:R-:W-:Y:S01]  /*03f0*/  ULDC UR35, c[0x0][0x240] ;  /* 0x0000900000237ab9 */ /* 0x000fe20000000800 */
[----:B------:R-:W-:Y:S01]  /*0400*/  ULDC UR19, c[0x0][0x240] ;  /* 0x0000900000137ab9 */ /* 0x000fe20000000800 */
[----:B------:R-:W-:Y:S01]  /*0410*/  ULDC UR27, c[0x0][0x240] ;  /* 0x00009000001b7ab9 */ /* 0x000fe20000000800 */
[----:B------:R-:W-:Y:S01]  /*0420*/  ULDC UR43, c[0x0][0x240] ;  /* 0x00009000002b7ab9 */ /* 0x000fe20000000800 */
[----:B--2---:R-:W2:Y:S01]  /*0430*/  MUFU.RCP R0, R0 ;  /* 0x0000000000007308 */ /* 0x004ea20000001000 */
[----:B------:R-:W-:Y:S01]  /*0440*/  ULDC UR51, c[0x0][0x240] ;  /* 0x0000900000337ab9 */ /* 0x000fe20000000800 */
[----:B------:R-:W-:Y:S01]  /*0450*/  ULDC UR59, c[0x0][0x240] ;  /* 0x00009000003b7ab9 */ /* 0x000fe20000000800 */
[C---:B-1----:R-:W-:Y:S01]  /*0460*/  IMAD R174, R182.reuse, 0x7, RZ ;  /* 0x00000007b6ae7824 */ /* 0x042fe200078e02ff */
[----:B------:R-:W1:Y:S01]  /*0470*/  LDC R124, c[0x0][0x230] ;  /* 0x00008c00ff7c7b82 */ /* 0x000e620000000800 */
[----:B------:R-:W-:-:S02]  /*0480*/  IMAD.SHL.U32 R162, R182, 0x8, RZ ;  /* 0x00000008b6a27824 */ /* 0x000fc400078e00ff */
[C---:B------:R-:W-:Y:S02]  /*0490*/  IMAD R164, R182.reuse, 0x9, RZ ;  /* 0x00000009b6a47824 */ /* 0x040fe400078e02ff */
[C---:B------:R-:W-:Y:S02]  /*04a0*/  IMAD R168, R182.reuse, 0xa, RZ ;  /* 0x0000000ab6a87824 */ /* 0x040fe400078e02ff */
[C---:B------:R-:W-:Y:S01]  /*04b0*/  IMAD R172, R182.reuse, 0xb, RZ ;  /* 0x0000000bb6ac7824 */ /* 0x040fe200078e02ff */
[----:B------:R-:W4:Y:S01]  /*04c0*/  LDC R126, c[0x0][0x230] ;  /* 0x00008c00ff7e7b82 */ /* 0x000f220000000800 */
[C---:B------:R-:W-:Y:S02]  /*04d0*/  IMAD R196, R182.reuse, 0xc, RZ ;  /* 0x0000000cb6c47824 */ /* 0x040fe400078e02ff */
[----:B------:R-:W-:Y:S02]  /*04e0*/  IMAD R184, R182, 0xd, RZ ;  /* 0x0000000db6b87824 */ /* 0x000fe400078e02ff */
[----:B--2---:R-:W-:-:S02]  /*04f0*/  VIADD R2, R0, 0xffffffe ;  /* 0x0ffffffe00027836 */ /* 0x004fc40000000000 */
[----:B------:R-:W-:Y:S01]  /*0500*/  IMAD.MOV R0, RZ, RZ, -R10 ;  /* 0x000000ffff007224 */ /* 0x000fe200078e0a0a */
[----:B------:R-:W2:Y:S01]  /*0510*/  LDC R128, c[0x0][0x230] ;  /* 0x00008c00ff807b82 */ /* 0x000ea20000000800 */
[----:B------:R3:W3:Y:S01]  /*0520*/  F2I.FTZ.U32.TRUNC.NTZ R3, R2 ;  /* 0x0000000200037305 */ /* 0x0006e2000021f000 */
[C---:B------:R-:W-:Y:S02]  /*0530*/  IMAD R200, R182.reuse, 0xe, RZ ;  /* 0x0000000eb6c87824 */ /* 0x040fe400078e02ff */
[C---:B------:R-:W-:Y:S02]  /*0540*/  IMAD R204, R182.reuse, 0xf, RZ ;  /* 0x0000000fb6cc7824 */ /* 0x040fe400078e02ff */
[C---:B------:R-:W-:Y:S02]  /*0550*/  IMAD.SHL.U32 R208, R182.reuse, 0x10, RZ ;  /* 0x00000010b6d07824 */ /* 0x040fe400078e00ff */
[----:B------:R-:W-:Y:S02]  /*0560*/  IMAD R212, R182, 0x11, RZ ;  /* 0x00000011b6d47824 */ /* 0x000fe400078e02ff */
[----:B---3--:R-:W-:-:S02]  /*0570*/  IMAD.MOV.U32 R2, RZ, RZ, RZ ;  /* 0x000000ffff027224 */ /* 0x008fc400078e00ff */
[C---:B------:R-:W-:Y:S02]  /*0580*/  IMAD R216, R182.reuse, 0x12, RZ ;  /* 0x00000012b6d87824 */ /* 0x040fe400078e02ff */
[C---:B------:R-:W-:Y:S01]  /*0590*/  IMAD R220, R182.reuse, 0x13, RZ ;  /* 0x00000013b6dc7824 */ /* 0x040fe200078e02ff */
[----:B------:R-:W-:Y:S01]  /*05a0*/  IADD3 R6, RZ, -R3, RZ ;  /* 0x80000003ff067210 */ /* 0x000fe20007ffe0ff */
[C---:B------:R-:W-:Y:S02]  /*05b0*/  IMAD R224, R182.reuse, 0x14, RZ ;  /* 0x00000014b6e07824 */ /* 0x040fe400078e02ff */
[----:B------:R-:W-:Y:S02]  /*05c0*/  IMAD R228, R182, 0x15, RZ ;  /* 0x00000015b6e47824 */ /* 0x000fe400078e02ff */
[----:B------:R-:W-:Y:S02]  /*05d0*/  IMAD R9, R6, R7, RZ ;  /* 0x0000000706097224 */ /* 0x000fe400078e02ff */
[----:B------:R-:W-:-:S02]  /*05e0*/  IMAD.MOV.U32 R6, RZ, RZ, R8 ;  /* 0x000000ffff067224 */ /* 0x000fc400078e0008 */
[----:B------:R-:W-:-:S04]  /*05f0*/  IMAD.HI.U32 R3, R3, R9, R2 ;  /* 0x0000000903037227 */ /* 0x000fc800078e0002 */
[----:B------:R-:W-:Y:S02]  /*0600*/  IMAD R232, R182, 0x16, RZ ;  /* 0x00000016b6e87824 */ /* 0x000fe400078e02ff */
[----:B------:R-:W-:-:S04]  /*0610*/  IMAD.HI.U32 R3, R3, R6, RZ ;  /* 0x0000000603037227 */ /* 0x000fc800078e00ff */
[----:B------:R-:W-:Y:S02]  /*0620*/  IMAD R0, R3, R0, R6 ;  /* 0x0000000003007224 */ /* 0x000fe400078e0206 */
[C---:B------:R-:W-:Y:S02]  /*0630*/  IMAD R236, R182.reuse, 0x17, RZ ;  /* 0x00000017b6ec7824 */ /* 0x040fe400078e02ff */
[C---:B------:R-:W-:Y:S01]  /*0640*/  IMAD R240, R182.reuse, 0x18, RZ ;  /* 0x00000018b6f07824 */ /* 0x040fe200078e02ff */
[----:B------:R-:W-:Y:S01]  /*0650*/  ISETP.GT.U32.AND P1, PT, R7, R0, PT ;  /* 0x000000000700720c */ /* 0x000fe20003f24070 */
[C---:B------:R-:W-:Y:S02]  /*0660*/  IMAD R244, R182.reuse, 0x19, RZ ;  /* 0x00000019b6f47824 */ /* 0x040fe400078e02ff */
[C---:B------:R-:W-:Y:S02]  /*0670*/  IMAD R248, R182.reuse, 0x1a, RZ ;  /* 0x0000001ab6f87824 */ /* 0x040fe400078e02ff */
[----:B------:R-:W-:-:S02]  /*0680*/  IMAD R102, R182, 0x5b, RZ ;  /* 0x0000005bb6667824 */ /* 0x000fc400078e02ff */
[C---:B------:R-:W-:Y:S02]  /*0690*/  IMAD R104, R182.reuse, 0x79, RZ ;  /* 0x00000079b6687824 */ /* 0x040fe400078e02ff */
[C---:B------:R-:W-:Y:S02]  /*06a0*/  IMAD R106, R182.reuse, 0x7b, RZ ;  /* 0x0000007bb66a7824 */ /* 0x040fe400078e02ff */
[----:B------:R-:W-:Y:S02]  /*06b0*/  IMAD R108, R182, 0x1d, RZ ;  /* 0x0000001db66c7824 */ /* 0x000fe400078e02ff */
[----:B------:R-:W-:Y:S01]  /*06c0*/  @!P1 IMAD.IADD R0, R0, 0x1, -R7 ;  /* 0x0000000100009824 */ /* 0x000fe200078e0a07 */
[----:B------:R-:W-:Y:S01]  /*06d0*/  @!P1 IADD3 R3, R3, 0x1, RZ ;  /* 0x0000000103039810 */ /* 0x000fe20007ffe0ff */
[----:B------:R-:W-:Y:S01]  /*06e0*/  IMAD R110, R182, 0x1f, RZ ;  /* 0x0000001fb66e7824 */ /* 0x000fe200078e02ff */
[----:B------:R-:W-:Y:S01]  /*06f0*/  ISETP.NE.AND P1, PT, R4, RZ, PT ;  /* 0x000000ff0400720c */ /* 0x000fe20003f25270 */
[----:B------:R-:W-:Y:S01]  /*0700*/  IMAD R112, R182, 0x3d, RZ ;  /* 0x0000003db6707824 */ /* 0x000fe200078e02ff */
[----:B------:R-:W-:Y:S01]  /*0710*/  ISETP.GE.U32.AND P0, PT, R0, R7, PT ;  /* 0x000000070000720c */ /* 0x000fe20003f06070 */
[C---:B------:R-:W-:Y:S01]  /*0720*/  IMAD R114, R182.reuse, 0x3f, RZ ;  /* 0x0000003fb6727824 */ /* 0x040fe200078e02ff */
[----:B------:R-:W-:Y:S01]  /*0730*/  LOP3.LUT R0, R5, R4, RZ, 0x3c, !PT ;  /* 0x0000000405007212 */ /* 0x000fe200078e3cff */
[C---:B------:R-:W-:Y:S01]  /*0740*/  IMAD R116, R182.reuse, 0x5d, RZ ;  /* 0x0000005db6747824 */ /* 0x040fe200078e02ff */
[----:B------:R-:W-:Y:S01]  /*0750*/  IABS R7, R189 ;  /* 0x000000bd00077213 */ /* 0x000fe20000000000 */
[----:B------:R-:W-:Y:S01]  /*0760*/  IMAD R118, R182, 0x5f, RZ ;  /* 0x0000005fb6767824 */ /* 0x000fe200078e02ff */
[----:B------:R-:W-:Y:S01]  /*0770*/  ISETP.GE.AND P2, PT, R0, RZ, PT ;  /* 0x000000ff0000720c */ /* 0x000fe20003f46270 */
[----:B------:R-:W-:Y:S01]  /*0780*/  VIADD R0, R188, 0xff ;  /* 0x000000ffbc007836 */ /* 0x000fe20000000000 */
[----:B------:R-:W3:Y:S01]  /*0790*/  I2F.RP R8, R7 ;  /* 0x0000000700087306 */ /* 0x000ee20000209400 */
[----:B------:R-:W-:-:S02]  /*07a0*/  IMAD R120, R182, 0x7d, RZ ;  /* 0x0000007db6787824 */ /* 0x000fc400078e02ff */
[----:B------:R-:W-:Y:S02]  /*07b0*/  IMAD R122, R182, 0x7f, RZ ;  /* 0x0000007fb67a7824 */ /* 0x000fe400078e02ff */
[----:B------:R-:W-:-:S04]  /*07c0*/  @P0 VIADD R3, R3, 0x1 ;  /* 0x0000000103030836 */ /* 0x000fc80000000000 */
[----:B------:R-:W-:Y:S01]  /*07d0*/  IMAD.MOV.U32 R2, RZ, RZ, R3 ;  /* 0x000000ffff027224 */ /* 0x000fe200078e0003 */
[----:B------:R-:W-:-:S03]  /*07e0*/  SHF.R.S32.HI R3, RZ, 0x1f, R0 ;  /* 0x0000001fff037819 */ /* 0x000fc60000011400 */
[----:B------:R-:W-:Y:S01]  /*07f0*/  @!P2 IMAD.MOV R2, RZ, RZ, -R2 ;  /* 0x000000ffff02a224 */ /* 0x000fe200078e0a02 */
[----:B------:R-:W-:Y:S01]  /*0800*/  @!P1 LOP3.LUT R2, RZ, R4, RZ, 0x33, !PT ;  /* 0x00000004ff029212 */ /* 0x000fe200078e33ff */
[----:B---3--:R-:W-:Y:S01]  /*0810*/  MUFU.RCP R8, R8 ;  /* 0x0000000800087308 */ /* 0x008fe20000001000 */
[----:B------:R-:W-:Y:S02]  /*0820*/  LEA.HI R3, R3, R0, RZ, 0x8 ;  /* 0x0000000003037211 */ /* 0x000fe400078f40ff */
[----:B------:R-:W-:Y:S01]  /*0830*/  SHF.L.U32 R22, R2, 0x3, RZ ;  /* 0x0000000302167819 */ /* 0x000fe200000006ff */
[----:B------:R-:W-:-:S03]  /*0840*/  IMAD.MOV R2, RZ, RZ, -R2 ;  /* 0x000000ffff027224 */ /* 0x000fc600078e0a02 */
[----:B------:R-:W-:Y:S01]  /*0850*/  LEA.HI.SX32 R3, R3, -R22, 0x18 ;  /* 0x8000001603037211 */ /* 0x000fe200078fc2ff */
[----:B------:R-:W-:Y:S02]  /*0860*/  IMAD R15, R4, R2, R5 ;  /* 0x00000002040f7224 */ /* 0x000fe400078e0205 */
[----:B------:R-:W-:Y:S01]  /*0870*/  IMAD.MOV.U32 R2, RZ, RZ, RZ ;  /* 0x000000ffff027224 */ /* 0x000fe200078e00ff */
[----:B------:R-:W-:Y:S02]  /*0880*/  VIMNMX R20, R3, 0x8, PT ;  /* 0x0000000803147848 */ /* 0x000fe40003fe0100 */
[----:B------:R-:W-:Y:S02]  /*0890*/  IABS R4, R15 ;  /* 0x0000000f00047213 */ /* 0x000fe40000000000 */
[----:B------:R-:W-:-:S04]  /*08a0*/  IABS R9, R20 ;  /* 0x0000001400097213 */ /* 0x000fc80000000000 */
[----:B------:R-:W3:Y:S08]  /*08b0*/  I2F.RP R0, R9 ;  /* 0x0000000900007306 */ /* 0x000ef00000209400 */
[----:B---3--:R-:W3:Y:S02]  /*08c0*/  MUFU.RCP R0, R0 ;  /* 0x0000000000007308 */ /* 0x008ee40000001000 */
[----:B---3--:R-:W-:-:S06]  /*08d0*/  VIADD R3, R0, 0xffffffe ;  /* 0x0ffffffe00037836 */ /* 0x008fcc0000000000 */
[----:B------:R-:W3:Y:S02]  /*08e0*/  F2I.FTZ.U32.TRUNC.NTZ R3, R3 ;  /* 0x0000000300037305 */ /* 0x000ee4000021f000 */
[----:B---3--:R-:W-:-:S04]  /*08f0*/  IMAD.MOV R6, RZ, RZ, -R3 ;  /* 0x000000ffff067224 */ /* 0x008fc800078e0a03 */
[----:B------:R-:W-:Y:S01]  /*0900*/  IMAD R5, R6, R9, RZ ;  /* 0x0000000906057224 */ /* 0x000fe200078e02ff */
[----:B------:R-:W-:-:S03]  /*0910*/  IABS R6, R20 ;  /* 0x0000001400067213 */ /* 0x000fc60000000000 */
[----:B------:R-:W-:Y:S01]  /*0920*/  IMAD.HI.U32 R2, R3, R5, R2 ;  /* 0x0000000503027227 */ /* 0x000fe200078e0002 */
[----:B------:R-:W-:Y:S02]  /*0930*/  MOV R3, R4 ;  /* 0x0000000400037202 */ /* 0x000fe40000000f00 */
[----:B------:R-:W3:Y:S01]  /*0940*/  S2R R4, SR_TID.X ;  /* 0x0000000000047919 */ /* 0x000ee20000002100 */
[----:B------:R-:W-:Y:S01]  /*0950*/  IMAD.MOV R0, RZ, RZ, -R6 ;  /* 0x000000ffff007224 */ /* 0x000fe200078e0a06 */
[----:B------:R-:W-:Y:S01]  /*0960*/  IABS R6, R188 ;  /* 0x000000bc00067213 */ /* 0x000fe20000000000 */
[----:B------:R-:W-:-:S03]  /*0970*/  IMAD.HI.U32 R2, R2, R3, RZ ;  /* 0x0000000302027227 */ /* 0x000fc600078e00ff */
[----:B------:R-:W1:Y:S01]  /*0980*/  I2F.RP R5, R6 ;  /* 0x0000000600057306 */ /* 0x000e620000209400 */
[----:B------:R-:W-:Y:S02]  /*0990*/  IMAD R0, R2, R0, R3 ;  /* 0x0000000002007224 */ /* 0x000fe400078e0203 */
[----:B------:R-:W-:-:S03]  /*09a0*/  VIADD R3, R8, 0xffffffe ;  /* 0x0ffffffe08037836 */ /* 0x000fc60000000000 */
[----:B------:R-:W-:-:S03]  /*09b0*/  ISETP.GT.U32.AND P1, PT, R9, R0, PT ;  /* 0x000000000900720c */ /* 0x000fc60003f24070 */
[----:B------:R-:W4:Y:S08]  /*09c0*/  F2I.FTZ.U32.TRUNC.NTZ R3, R3 ;  /* 0x0000000300037305 */ /* 0x000f30000021f000 */
[----:B-1----:R-:W1:Y:S02]  /*09d0*/  MUFU.RCP R5, R5 ;  /* 0x0000000500057308 */ /* 0x002e640000001000 */
[----:B------:R-:W-:-:S02]  /*09e0*/  @!P1 IMAD.IADD R0, R0, 0x1, -R9 ;  /* 0x0000000100009824 */ /* 0x000fc400078e0a09 */
[----:B------:R-:W-:Y:S01]  /*09f0*/  @!P1 VIADD R2, R2, 0x1 ;  /* 0x0000000102029836 */ /* 0x000fe20000000000 */
[----:B------:R-:W-:Y:S02]  /*0a00*/  ISETP.NE.AND P1, PT, R20, RZ, PT ;  /* 0x000000ff1400720c */ /* 0x000fe40003f25270 */
[----:B------:R-:W-:Y:S01]  /*0a10*/  ISETP.GE.U32.AND P0, PT, R0, R9, PT ;  /* 0x000000090000720c */ /* 0x000fe20003f06070 */
[----:B----4-:R-:W-:Y:S01]  /*0a20*/  IMAD.MOV R12, RZ, RZ, -R3 ;  /* 0x000000ffff0c7224 */ /* 0x010fe200078e0a03 */
[----:B------:R-:W-:Y:S02]  /*0a30*/  LOP3.LUT R0, R15, R20, RZ, 0x3c, !PT ;  /* 0x000000140f007212 */ /* 0x000fe400078e3cff */
[----:B---3--:R-:W-:Y:S01]  /*0a40*/  LOP3.LUT R186, R4, 0x7f, RZ, 0xc0, !PT ;  /* 0x0000007f04ba7812 */ /* 0x008fe200078ec0ff */
[----:B------:R-:W-:Y:S01]  /*0a50*/  IMAD R11, R12, R7, RZ ;  /* 0x000000070c0b7224 */ /* 0x000fe200078e02ff */
[----:B------:R-:W-:Y:S01]  /*0a60*/  ISETP.GE.AND P2, PT, R0, RZ, PT ;  /* 0x000000ff0000720c */ /* 0x000fe20003f46270 */
[----:B-1----:R-:W-:Y:S01]  /*0a70*/  VIADD R8, R5, 0xffffffe ;  /* 0x0ffffffe05087836 */ /* 0x002fe20000000000 */
[----:B------:R-:W-:-:S05]  /*0a80*/  LOP3.LUT R5, R4, 0x60, RZ, 0xc0, !PT ;  /* 0x0000006004057812 */ /* 0x000fca00078ec0ff */
[----:B------:R-:W-:Y:S01]  /*0a90*/  @P0 IADD3 R2, R2, 0x1, RZ ;  /* 0x0000000102020810 */ /* 0x000fe20007ffe0ff */
[----:B------:R-:W1:Y:S04]  /*0aa0*/  F2I.FTZ.U32.TRUNC.NTZ R9, R8 ;  /* 0x0000000800097305 */ /* 0x000e68000021f000 */
[----:B------:R-:W-:Y:S02]  /*0ab0*/  IMAD.MOV.U32 R13, RZ, RZ, R2 ;  /* 0x000000ffff0d7224 */ /* 0x000fe400078e0002 */
[C---:B------:R-:W-:Y:S02]  /*0ac0*/  IMAD.SHL.U32 R2, R4.reuse, 0x4, RZ ;  /* 0x0000000404027824 */ /* 0x040fe400078e00ff */
[----:B------:R-:W-:Y:S01]  /*0ad0*/  @!P2 IMAD.MOV R13, RZ, RZ, -R13 ;  /* 0x000000ffff0da224 */ /* 0x000fe200078e0a0d */
[----:B------:R-:W-:Y:S01]  /*0ae0*/  @!P1 LOP3.LUT R13, RZ, R20, RZ, 0x33, !PT ;  /* 0x00000014ff0d9212 */ /* 0x000fe200078e33ff */
[----:B------:R-:W-:Y:S01]  /*0af0*/  IMAD.SHL.U32 R4, R4, 0x10, RZ ;  /* 0x0000001004047824 */ /* 0x000fe200078e00ff */
[----:B------:R-:W-:Y:S01]  /*0b00*/  LOP3.LUT R10, R2, 0x7c, RZ, 0xc0, !PT ;  /* 0x0000007c020a7812 */ /* 0x000fe200078ec0ff */
[----:B------:R-:W-:Y:S01]  /*0b10*/  IMAD.MOV.U32 R2, RZ, RZ, RZ ;  /* 0x000000ffff027224 */ /* 0x000fe200078e00ff */
[----:B------:R-:W-:Y:S01]  /*0b20*/  SHF.L.U32 R0, R13, 0x6, RZ ;  /* 0x000000060d007819 */ /* 0x000fe200000006ff */
[----:B-1----:R-:W-:Y:S01]  /*0b30*/  IMAD.MOV R8, RZ, RZ, -R9 ;  /* 0x000000ffff087224 */ /* 0x002fe200078e0a09 */
[----:B------:R-:W-:Y:S01]  /*0b40*/  LOP3.LUT R4, R4, 0x70, RZ, 0xc0, !PT ;  /* 0x0000007004047812 */ /* 0x000fe200078ec0ff */
[----:B------:R-:W-:Y:S01]  /*0b50*/  IMAD.HI.U32 R3, R3, R11, R2 ;  /* 0x0000000b03037227 */ /* 0x000fe200078e0002 */
[----:B------:R-:W-:-:S02]  /*0b60*/  IADD3 R23, R0, 0x3, RZ ;  /* 0x0000000300177810 */ /* 0x000fc40007ffe0ff */
[----:B------:R-:W-:Y:S01]  /*0b70*/  MOV R11, R8 ;  /* 0x00000008000b7202 */ /* 0x000fe20000000f00 */
[C---:B------:R-:W-:Y:S01]  /*0b80*/  VIADD R17, R0.reuse, 0x3f ;  /* 0x0000003f00117836 */ /* 0x040fe20000000000 */
[----:B------:R-:W-:Y:S01]  /*0b90*/  IABS R18, R23 ;  /* 0x0000001700127213 */ /* 0x000fe20000000000 */
[----:B------:R-:W-:Y:S01]  /*0ba0*/  IMAD R2, R5, 0x100, R10 ;  /* 0x0000010005027824 */ /* 0x000fe200078e020a */
[C---:B------:R-:W-:Y:S01]  /*0bb0*/  IADD3 R39, R0.reuse, 0x1b, RZ ;  /* 0x0000001b00277810 */ /* 0x040fe20007ffe0ff */
[C---:B------:R-:W-:Y:S01]  /*0bc0*/  VIADD R19, R0.reuse, 0x1 ;  /* 0x0000000100137836 */ /* 0x040fe20000000000 */
[----:B------:R-:W-:Y:S01]  /*0bd0*/  IABS R16, R17 ;  /* 0x0000001100107213 */ /* 0x000fe20000000000 */
[----:B------:R-:W-:Y:S01]  /*0be0*/  VIADD R21, R0, 0x2 ;  /* 0x0000000200157836 */ /* 0x000fe20000000000 */
[----:B------:R-:W-:Y:S01]  /*0bf0*/  ISETP.GE.AND P4, PT, R17, RZ, PT ;  /* 0x000000ff1100720c */ /* 0x000fe20003f86270 */
[----:B------:R-:W-:Y:S01]  /*0c00*/  IMAD.MOV.U32 R8, RZ, RZ, RZ ;  /* 0x000000ffff087224 */ /* 0x000fe200078e00ff */
[----:B------:R-:W-:Y:S01]  /*0c10*/  IABS R12, R19 ;  /* 0x00000013000c7213 */ /* 0x000fe20000000000 */
[----:B------:R-:W-:Y:S01]  /*0c20*/  IMAD.HI.U32 R5, R3, R16, RZ ;  /* 0x0000001003057227 */ /* 0x000fe200078e00ff */
[----:B------:R-:W-:-:S02]  /*0c30*/  IABS R14, R21 ;  /* 0x00000015000e7213 */ /* 0x000fc40000000000 */
[----:B------:R-:W-:Y:S01]  /*0c40*/  ISETP.GE.AND P2, PT, R19, RZ, PT ;  /* 0x000000ff1300720c */ /* 0x000fe20003f46270 */
[----:B------:R-:W-:Y:S01]  /*0c50*/  IMAD.MOV R5, RZ, RZ, -R5 ;  /* 0x000000ffff057224 */ /* 0x000fe200078e0a05 */
[----:B------:R-:W-:Y:S01]  /*0c60*/  ISETP.GE.AND P1, PT, R21, RZ, PT ;  /* 0x000000ff1500720c */ /* 0x000fe20003f26270 */
[----:B------:R-:W-:Y:S01]  /*0c70*/  IMAD R11, R11, R6, RZ ;  /* 0x000000060b0b7224 */ /* 0x000fe200078e02ff */
[----:B------:R-:W-:Y:S01]  /*0c80*/  IABS R40, R39 ;  /* 0x0000002700287213 */ /* 0x000fe20000000000 */
[----:B------:R-:W-:Y:S01]  /*0c90*/  IMAD R16, R7, R5, R16 ;  /* 0x0000000507107224 */ /* 0x000fe200078e0210 */
[C---:B------:R-:W-:Y:S01]  /*0ca0*/  IADD3 R51, R0.reuse, 0x28, RZ ;  /* 0x0000002800337810 */ /* 0x040fe20007ffe0ff */
[----:B------:R-:W-:Y:S01]  /*0cb0*/  IMAD.HI.U32 R8, R9, R11, R8 ;  /* 0x0000000b09087227 */ /* 0x000fe200078e0008 */
[----:B------:R-:W-:Y:S02]  /*0cc0*/  IADD3 R61, R0, 0x39, RZ ;  /* 0x00000039003d7810 */ /* 0x000fe40007ffe0ff */
[----:B------:R-:W-:Y:S01]  /*0cd0*/  ISETP.GT.U32.AND P0, PT, R7, R16, PT ;  /* 0x000000100700720c */ /* 0x000fe20003f04070 */
[----:B------:R-:W-:Y:S01]  /*0ce0*/  IMAD.HI.U32 R5, R3, R12, RZ ;  /* 0x0000000c03057227 */ /* 0x000fe200078e00ff */
[----:B------:R-:W-:-:S02]  /*0cf0*/  IABS R54, R51 ;  /* 0x0000003300367213 */ /* 0x000fc40000000000 */
[----:B------:R-:W-:Y:S01]  /*0d00*/  IABS R88, R61 ;  /* 0x0000003d00587213 */ /* 0x000fe20000000000 */
[----:B------:R-:W-:Y:S01]  /*0d10*/  IMAD.MOV R11, RZ, RZ, -R13 ;  /* 0x000000ffff0b7224 */ /* 0x000fe200078e0a0d */
[----:B------:R-:W-:Y:S01]  /*0d20*/  IADD3 R71, R0, 0x3e, RZ ;  /* 0x0000003e00477810 */ /* 0x000fe20007ffe0ff */
[C---:B------:R-:W-:Y:S01]  /*0d30*/  IMAD.HI.U32 R10, R3.reuse, R18, RZ ;  /* 0x00000012030a7227 */ /* 0x040fe200078e00ff */
[----:B------:R-:W-:Y:S02]  /*0d40*/  IABS R100, R0 ;  /* 0x0000000000647213 */ /* 0x000fe40000000000 */
[----:B------:R-:W-:Y:S01]  /*0d50*/  IABS R98, R71 ;  /* 0x0000004700627213 */ /* 0x000fe20000000000 */
[----:B------:R-:W-:-:S04]  /*0d60*/  IMAD.HI.U32 R9, R3, R14, RZ ;  /* 0x0000000e03097227 */ /* 0x000fc800078e00ff */
[----:B------:R-:W-:Y:S01]  /*0d70*/  IMAD.MOV R13, RZ, RZ, -R5 ;  /* 0x000000ffff0d7224 */ /* 0x000fe200078e0a05 */
[----:B------:R-:W-:Y:S01]  /*0d80*/  IADD3 R9, -R9, RZ, RZ ;  /* 0x000000ff09097210 */ /* 0x000fe20007ffe1ff */
[----:B------:R-:W-:Y:S02]  /*0d90*/  IMAD R5, R20, R11, R15 ;  /* 0x0000000b14057224 */ /* 0x000fe400078e020f */
[----:B------:R-:W-:Y:S02]  /*0da0*/  IMAD.MOV R15, RZ, RZ, -R10 ;  /* 0x000000ffff0f7224 */ /* 0x000fe400078e0a0a */
[C---:B------:R-:W-:Y:S02]  /*0db0*/  IMAD R10, R7.reuse, R13, R12 ;  /* 0x0000000d070a7224 */ /* 0x040fe400078e020c */
[C---:B------:R-:W-:Y:S02]  /*0dc0*/  IMAD R12, R7.reuse, R15, R18 ;  /* 0x0000000f070c7224 */ /* 0x040fe400078e0212 */
[C---:B------:R-:W-:Y:S01]  /*0dd0*/  IMAD R11, R7.reuse, R9, R14 ;  /* 0x00000009070b7224 */ /* 0x040fe200078e020e */
[C---:B------:R-:W-:Y:S01]  /*0de0*/  ISETP.GT.U32.AND P3, PT, R7.reuse, R10, PT ;  /* 0x0000000a0700720c */ /* 0x040fe20003f64070 */
[----:B------:R-:W-:Y:S01]  /*0df0*/  @!P0 IMAD.IADD R16, R16, 0x1, -R7 ;  /* 0x0000000110108824 */ /* 0x000fe200078e0a07 */
[C---:B------:R-:W-:Y:S01]  /*0e00*/  ISETP.GT.U32.AND P0, PT, R7.reuse, R12, PT ;  /* 0x0000000c0700720c */ /* 0x040fe20003f04070 */
[C---:B------:R-:W-:Y:S01]  /*0e10*/  VIADD R24, R0.reuse, 0x4 ;  /* 0x0000000400187836 */ /* 0x040fe20000000000 */
[C---:B------:R-:W-:Y:S01]  /*0e20*/  ISETP.GT.U32.AND P6, PT, R7.reuse, R11, PT ;  /* 0x0000000b0700720c */ /* 0x040fe20003fc4070 */
[C---:B------:R-:W-:Y:S01]  /*0e30*/  VIADD R15, R0.reuse, 0x5 ;  /* 0x00000005000f7836 */ /* 0x040fe20000000000 */
[----:B------:R-:W-:Y:S01]  /*0e40*/  ISETP.GT.U32.AND P5, PT, R7, R16, PT ;  /* 0x000000100700720c */ /* 0x000fe20003fa4070 */
[C---:B------:R-:W-:Y:S01]  /*0e50*/  VIADD R17, R0.reuse, 0x6 ;  /* 0x0000000600117836 */ /* 0x040fe20000000000 */
[----:B------:R-:W-:Y:S01]  /*0e60*/  IABS R20, R24 ;  /* 0x0000001800147213 */ /* 0x000fe20000000000 */
[C---:B------:R-:W-:Y:S01]  /*0e70*/  VIADD R21, R0.reuse, 0x7 ;  /* 0x0000000700157836 */ /* 0x040fe20000000000 */
[----:B------:R-:W-:Y:S01]  /*0e80*/  IABS R18, R15 ;  /* 0x0000000f00127213 */ /* 0x000fe20000000000 */
[----:B------:R-:W-:-:S02]  /*0e90*/  VIADD R25, R0, 0x9 ;  /* 0x0000000900197836 */ /* 0x000fc40000000000 */
[----:B------:R-:W-:-:S04]  /*0ea0*/  IMAD.HI.U32 R9, R3, R20, RZ ;  /* 0x0000001403097227 */ /* 0x000fc800078e00ff */
[--C-:B------:R-:W-:Y:S01]  /*0eb0*/  @!P0 IMAD.IADD R12, R12, 0x1, -R7.reuse ;  /* 0x000000010c0c8824 */ /* 0x100fe200078e0a07 */
[----:B------:R-:W-:Y:S01]  /*0ec0*/  IADD3 R9, -R9, RZ, RZ ;  /* 0x000000ff09097210 */ /* 0x000fe20007ffe1ff */
[--C-:B------:R-:W-:Y:S01]  /*0ed0*/  @!P6 IMAD.IADD R11, R11, 0x1, -R7.reuse ;  /* 0x000000010b0be824 */ /* 0x100fe200078e0a07 */
[----:B------:R-:W-:Y:S01]  /*0ee0*/  @!P5 IADD3 R16, R16, -R7, RZ ;  /* 0x800000071010d210 */ /* 0x000fe20007ffe0ff */
[----:B------:R-:W-:Y:S01]  /*0ef0*/  IMAD.HI.U32 R14, R3, R18, RZ ;  /* 0x00000012030e7227 */ /* 0x000fe200078e00ff */
[C---:B------:R-:W-:Y:S02]  /*0f00*/  ISETP.GT.U32.AND P6, PT, R7.reuse, R12, PT ;  /* 0x0000000c0700720c */ /* 0x040fe40003fc4070 */
[C---:B------:R-:W-:Y:S01]  /*0f10*/  ISETP.GT.U32.AND P5, PT, R7.reuse, R11, PT ;  /* 0x0000000b0700720c */ /* 0x040fe20003fa4070 */
[----:B------:R-:W-:Y:S01]  /*0f20*/  IMAD R13, R7, R9, R20 ;  /* 0x00000009070d7224 */ /* 0x000fe200078e0214 */
[----:B------:R-:W-:Y:S01]  /*0f30*/  ISETP.GE.AND P0, PT, R23, RZ, PT ;  /* 0x000000ff1700720c */ /* 0x000fe20003f06270 */
[----:B------:R-:W-:-:S02]  /*0f40*/  @!P3 IMAD.IADD R10, R10, 0x1, -R7 ;  /* 0x000000010a0ab824 */ /* 0x000fc400078e0a07 */
[----:B------:R-:W-:Y:S01]  /*0f50*/  IMAD.MOV.U32 R9, RZ, RZ, R16 ;  /* 0x000000ffff097224 */ /* 0x000fe200078e0010 */
[----:B------:R-:W-:Y:S01]  /*0f60*/  IABS R16, R17 ;  /* 0x0000001100107213 */ /* 0x000fe20000000000 */
[----:B------:R-:W-:Y:S01]  /*0f70*/  IMAD.MOV R14, RZ, RZ, -R14 ;  /* 0x000000ffff0e7224 */ /* 0x000fe200078e0a0e */
[C---:B------:R-:W-:Y:S01]  /*0f80*/  ISETP.GT.U32.AND P3, PT, R7.reuse, R10, PT ;  /* 0x0000000a0700720c */ /* 0x040fe20003f64070 */
[----:B------:R-:W-:Y:S01]  /*0f90*/  @!P4 IMAD.MOV R9, RZ, RZ, -R9 ;  /* 0x000000ffff09c224 */ /* 0x000fe200078e0a09 */
[C---:B------:R-:W-:Y:S01]  /*0fa0*/  ISETP.GT.U32.AND P4, PT, R7.reuse, R13, PT ;  /* 0x0000000d0700720c */ /* 0x040fe20003f84070 */
[----:B------:R-:W-:Y:S01]  /*0fb0*/  IMAD R14, R7, R14, R18 ;  /* 0x0000000e070e7224 */ /* 0x000fe200078e0212 */
[----:B------:R-:W-:Y:S01]  /*0fc0*/  IABS R18, R21 ;  /* 0x0000001500127213 */ /* 0x000fe20000000000 */
[----:B------:R-:W-:Y:S01]  /*0fd0*/  @!P6 IMAD.IADD R12, R12, 0x1, -R7 ;  /* 0x000000010c0ce824 */ /* 0x000fe200078e0a07 */
[----:B------:R-:W-:Y:S01]  /*0fe0*/  @!P5 IADD3 R11, R11, -R7, RZ ;  /* 0x800000070b0bd210 */ /* 0x000fe20007ffe0ff */
[----:B------:R-:W-:Y:S01]  /*0ff0*/  VIADD R23, R0, 0x8 ;  /* 0x0000000800177836 */ /* 0x000fe20000000000 */
[----:B------:R-:W-:Y:S01]  /*1000*/  ISETP.GT.U32.AND P6, PT, R7, R14, PT ;  /* 0x0000000e0700720c */ /* 0x000fe20003fc4070 */
[----:B------:R-:W-:Y:S01]  /*1010*/  IMAD.IADD R5, R22, 0x1, R5 ;  /* 0x0000000116057824 */ /* 0x000fe200078e0205 */
[----:B------:R-:W-:Y:S01]  /*1020*/  ISETP.GE.AND P5, PT, R15, RZ, PT ;  /* 0x000000ff0f00720c */ /* 0x000fe20003fa6270 */
[----:B------:R-:W-:Y:S01]  /*1030*/  IMAD.HI.U32 R15, R3, R16, RZ ;  /* 0x00000010030f7227 */ /* 0x000fe200078e00ff */
[----:B------:R-:W-:-:S02]  /*1040*/  IABS R20, R23 ;  /* 0x0000001700147213 */ /* 0x000fc40000000000 */
[----:B------:R-:W-:Y:S01]  /*1050*/  IABS R22, R25 ;  /* 0x0000001900167213 */ /* 0x000fe20000000000 */
[--C-:B------:R-:W-:Y:S01]  /*1060*/  @!P3 IMAD.IADD R10, R10, 0x1, -R7.reuse ;  /* 0x000000010a0ab824 */ /* 0x100fe200078e0a07 */
[----:B------:R-:W-:Y:S01]  /*1070*/  ISETP.GE.AND P3, PT, R24, RZ, PT ;  /* 0x000000ff1800720c */ /* 0x000fe20003f66270 */
[----:B------:R-:W-:Y:S01]  /*1080*/  @!P4 IMAD.IADD R13, R13, 0x1, -R7 ;  /* 0x000000010d0dc824 */ /* 0x000fe200078e0a07 */
[----:B------:R-:W-:Y:S01]  /*1090*/  ISETP.GE.AND P4, PT, R17, RZ, PT ;  /* 0x000000ff1100720c */ /* 0x000fe20003f86270 */
[----:B------:R-:W-:Y:S01]  /*10a0*/  IMAD.MOV R15, RZ, RZ, -R15 ;  /* 0x000000ffff0f7224 */ /* 0x000fe200078e0a0f */
[----:B------:R-:W-:Y:S01]  /*10b0*/  @!P2 IADD3 R10, -R10, RZ, RZ ;  /* 0x000000ff0a0aa210 */ /* 0x000fe20007ffe1ff */
[----:B------:R-:W-:Y:S01]  /*10c0*/  @!P6 IMAD.IADD R14, R14, 0x1, -R7 ;  /* 0x000000010e0ee824 */ /* 0x000fe200078e0a07 */
[C---:B------:R-:W-:Y:S01]  /*10d0*/  ISETP.GT.U32.AND P2, PT, R7.reuse, R13, PT ;  /* 0x0000000d0700720c */ /* 0x040fe20003f44070 */
[----:B------:R-:W-:Y:S01]  /*10e0*/  IMAD R15, R7, R15, R16 ;  /* 0x0000000f070f7224 */ /* 0x000fe200078e0210 */
[----:B------:R-:W-:Y:S01]  /*10f0*/  @!P1 IADD3 R11, -R11, RZ, RZ ;  /* 0x000000ff0b0b9210 */ /* 0x000fe20007ffe1ff */
[----:B------:R-:W-:Y:S01]  /*1100*/  IMAD.HI.U32 R16, R3, R18, RZ ;  /* 0x0000001203107227 */ /* 0x000fe200078e00ff */
[----:B------:R-:W-:-:S03]  /*1110*/  ISETP.GT.U32.AND P6, PT, R7, R14, PT ;  /* 0x0000000e0700720c */ /* 0x000fc60003fc4070 */
[----:B------:R-:W-:Y:S01]  /*1120*/  VIADD R26, R0, 0xa ;  /* 0x0000000a001a7836 */ /* 0x000fe20000000000 */
[----:B------:R-:W-:Y:S01]  /*1130*/  IADD3 R16, -R16, RZ, RZ ;  /* 0x000000ff10107210 */ /* 0x000fe20007ffe1ff */
[----:B------:R-:W-:-:S03]  /*1140*/  IMAD.HI.U32 R17, R3, R20, RZ ;  /* 0x0000001403117227 */ /* 0x000fc600078e00ff */
[----:B------:R-:W-:Y:S01]  /*1150*/  IABS R24, R26 ;  /* 0x0000001a00187213 */ /* 0x000fe20000000000 */
[--C-:B------:R-:W-:Y:S01]  /*1160*/  @!P2 IMAD.IADD R13, R13, 0x1, -R7.reuse ;  /* 0x000000010d0da824 */ /* 0x100fe200078e0a07 */
[C---:B------:R-:W-:Y:S01]  /*1170*/  ISETP.GT.U32.AND P2, PT, R7.reuse, R15, PT ;  /* 0x0000000f0700720c */ /* 0x040fe20003f44070 */
[----:B------:R-:W-:Y:S02]  /*1180*/  IMAD R16, R7, R16, R18 ;  /* 0x0000001007107224 */ /* 0x000fe400078e0212 */
[----:B------:R-:W-:Y:S02]  /*1190*/  @!P6 IMAD.IADD R14, R14, 0x1, -R7 ;  /* 0x000000010e0ee824 */ /* 0x000fe400078e0a07 */
[----:B------:R-:W-:Y:S01]  /*11a0*/  IMAD.HI.U32 R18, R3, R22, RZ ;  /* 0x0000001603127227 */ /* 0x000fe200078e00ff */
[----:B------:R-:W-:-:S03]  /*11b0*/  ISETP.GT.U32.AND P6, PT, R7, R16, PT ;  /* 0x000000100700720c */ /* 0x000fc60003fc4070 */
[----:B------:R-:W-:Y:S01]  /*11c0*/  IMAD.MOV R17, RZ, RZ, -R17 ;  /* 0x000000ffff117224 */ /* 0x000fe200078e0a11 */
[----:B------:R-:W-:Y:S01]  /*11d0*/  IADD3 R18, -R18, RZ, RZ ;  /* 0x000000ff12127210 */ /* 0x000fe20007ffe1ff */
[----:B------:R-:W-:-:S04]  /*11e0*/  IMAD.HI.U32 R19, R3, R24, RZ ;  /* 0x0000001803137227 */ /* 0x000fc800078e00ff */
[--C-:B------:R-:W-:Y:S01]  /*11f0*/  @!P2 IMAD.IADD R15, R15, 0x1, -R7.reuse ;  /* 0x000000010f0fa824 */ /* 0x100fe200078e0a07 */
[----:B------:R-:W-:Y:S01]  /*1200*/  ISETP.GE.AND P2, PT, R21, RZ, PT ;  /* 0x000000ff1500720c */ /* 0x000fe20003f46270 */
[----:B------:R-:W-:Y:S02]  /*1210*/  VIADD R27, R0, 0xb ;  /* 0x0000000b001b7836 */ /* 0x000fe40000000000 */
[----:B------:R-:W-:Y:S01]  /*1220*/  @!P6 IMAD.IADD R16, R16, 0x1, -R7 ;  /* 0x000000011010e824 */ /* 0x000fe200078e0a07 */
[C---:B------:R-:W-:Y:S01]  /*1230*/  ISETP.GT.U32.AND P6, PT, R7.reuse, R15, PT ;  /* 0x0000000f0700720c */ /* 0x040fe20003fc4070 */
[C---:B------:R-:W-:Y:S01]  /*1240*/  IMAD R17, R7.reuse, R17, R20 ;  /* 0x0000001107117224 */ /* 0x040fe200078e0214 */
[----:B------:R-:W-:Y:S01]  /*1250*/  IABS R20, R27 ;  /* 0x0000001b00147213 */ /* 0x000fe20000000000 */
[----:B------:R-:W-:Y:S01]  /*1260*/  IMAD.MOV R19, RZ, RZ, -R19 ;  /* 0x000000ffff137224 */ /* 0x000fe200078e0a13 */
[C---:B------:R-:W-:Y:S01]  /*1270*/  ISETP.GT.U32.AND P1, PT, R7.reuse, R16, PT ;  /* 0x000000100700720c */ /* 0x040fe20003f24070 */
[----:B------:R-:W-:-:S02]  /*1280*/  IMAD R18, R7, R18, R22 ;  /* 0x0000001207127224 */ /* 0x000fc400078e0216 */
[----:B------:R-:W-:Y:S01]  /*1290*/  @!P0 IMAD.MOV R12, RZ, RZ, -R12 ;  /* 0x000000ffff0c8224 */ /* 0x000fe200078e0a0c */
[C---:B------:R-:W-:Y:S01]  /*12a0*/  ISETP.GT.U32.AND P0, PT, R7.reuse, R17, PT ;  /* 0x000000110700720c */ /* 0x040fe20003f04070 */
[C---:B------:R-:W-:Y:S02]  /*12b0*/  IMAD R19, R7.reuse, R19, R24 ;  /* 0x0000001307137224 */ /* 0x040fe400078e0218 */
[----:B------:R-:W-:Y:S01]  /*12c0*/  @!P3 IMAD.MOV R13, RZ, RZ, -R13 ;  /* 0x000000ffff0db224 */ /* 0x000fe200078e0a0d */
[----:B------:R-:W-:Y:S01]  /*12d0*/  ISETP.GT.U32.AND P3, PT, R7, R18, PT ;  /* 0x000000120700720c */ /* 0x000fe20003f64070 */
[----:B------:R-:W-:Y:S02]  /*12e0*/  IMAD.MOV.U32 R22, RZ, RZ, R20 ;  /* 0x000000ffff167224 */ /* 0x000fe400078e0014 */
[----:B------:R-:W-:Y:S01]  /*12f0*/  @!P6 IMAD.IADD R15, R15, 0x1, -R7 ;  /* 0x000000010f0fe824 */ /* 0x000fe200078e0a07 */
[----:B------:R-:W-:Y:S01]  /*1300*/  ISETP.GT.U32.AND P6, PT, R7, R19, PT ;  /* 0x000000130700720c */ /* 0x000fe20003fc4070 */
[----:B------:R-:W-:-:S04]  /*1310*/  IMAD.HI.U32 R20, R3, R22, RZ ;  /* 0x0000001603147227 */ /* 0x000fc800078e00ff */
[----:B------:R-:W-:Y:S01]  /*1320*/  @!P5 IMAD.MOV R14, RZ, RZ, -R14 ;  /* 0x000000ffff0ed224 */ /* 0x000fe200078e0a0e */
[----:B------:R-:W-:Y:S01]  /*1330*/  ISETP.GE.AND P5, PT, R23, RZ, PT ;  /* 0x000000ff1700720c */ /* 0x000fe20003fa6270 */
[----:B------:R-:W-:Y:S01]  /*1340*/  VIADD R23, R0, 0xc ;  /* 0x0000000c00177836 */ /* 0x000fe20000000000 */
[----:B------:R-:W-:Y:S01]  /*1350*/  IADD3 R20, -R20, RZ, RZ ;  /* 0x000000ff14147210 */ /* 0x000fe20007ffe1ff */
[--C-:B------:R-:W-:Y:S01]  /*1360*/  @!P0 IMAD.IADD R17, R17, 0x1, -R7.reuse ;  /* 0x0000000111118824 */ /* 0x100fe200078e0a07 */
[----:B------:R-:W-:Y:S01]  /*1370*/  @!P3 IADD3 R18, R18, -R7, RZ ;  /* 0x800000071212b210 */ /* 0x000fe20007ffe0ff */
[--C-:B------:R-:W-:Y:S01]  /*1380*/  @!P1 IMAD.IADD R16, R16, 0x1, -R7.reuse ;  /* 0x0000000110109824 */ /* 0x100fe200078e0a07 */
[----:B------:R-:W-:Y:S01]  /*1390*/  IABS R21, R23 ;  /* 0x0000001700157213 */ /* 0x000fe20000000000 */
[C---:B------:R-:W-:Y:S01]  /*13a0*/  IMAD R20, R7.reuse, R20, R22 ;  /* 0x0000001407147224 */ /* 0x040fe200078e0216 */
[----:B------:R-:W-:Y:S01]  /*13b0*/  ISETP.GT.U32.AND P3, PT, R7, R17, PT ;  /* 0x000000110700720c */ /* 0x000fe20003f64070 */
[----:B------:R-:W-:Y:S01]  /*13c0*/  @!P6 IMAD.IADD R19, R19, 0x1, -R7 ;  /* 0x000000011313e824 */ /* 0x000fe200078e0a07 */
[----:B------:R-:W-:Y:S01]  /*13d0*/  @!P2 IADD3 R16, -R16, RZ, RZ ;  /* 0x000000ff1010a210 */ /* 0x000fe20007ffe1ff */
[----:B------:R-:W-:Y:S01]  /*13e0*/  IMAD.MOV.U32 R22, RZ, RZ, R21 ;  /* 0x000000ffff167224 */ /* 0x000fe200078e0015 */
[C---:B------:R-:W-:Y:S01]  /*13f0*/  ISETP.GT.U32.AND P2, PT, R7.reuse, R20, PT ;  /* 0x000000140700720c */ /* 0x040fe20003f44070 */
[----:B------:R-:W-:Y:S01]  /*1400*/  @!P4 IMAD.MOV R15, RZ, RZ, -R15 ;  /* 0x000000ffff0fc224 */ /* 0x000fe200078e0a0f */
[----:B------:R-:W-:Y:S01]  /*1410*/  ISETP.GT.U32.AND P6, PT, R7, R19, PT ;  /* 0x000000130700720c */ /* 0x000fe20003fc4070 */
[----:B------:R-:W-:Y:S01]  /*1420*/  IMAD.HI.U32 R21, R3, R22, RZ ;  /* 0x0000001603157227 */ /* 0x000fe200078e00ff */
[----:B------:R-:W-:-:S02]  /*1430*/  ISETP.GE.AND P1, PT, R25, RZ, PT ;  /* 0x000000ff1900720c */ /* 0x000fc40003f26270 */
[----:B------:R-:W-:Y:S01]  /*1440*/  ISETP.GT.U32.AND P4, PT, R7, R18, PT ;  /* 0x000000120700720c */ /* 0x000fe20003f84070 */
[----:B------:R-:W-:Y:S01]  /*1450*/  VIADD R25, R0, 0xd ;  /* 0x0000000d00197836 */ /* 0x000fe20000000000 */
[----:B------:R-:W-:Y:S01]  /*1460*/  ISETP.GE.AND P0, PT, R26, RZ, PT ;  /* 0x000000ff1a00720c */ /* 0x000fe20003f06270 */
[----:B------:R-:W-:Y:S02]  /*1470*/  IMAD.MOV R21, RZ, RZ, -R21 ;  /* 0x000000ffff157224 */ /* 0x000fe400078e0a15 */
[----:B------:R-:W-:Y:S01]  /*1480*/  @!P3 IMAD.IADD R17, R17, 0x1, -R7 ;  /* 0x000000011111b824 */ /* 0x000fe200078e0a07 */
[----:B------:R-:W-:Y:S01]  /*1490*/  IABS R24, R25 ;  /* 0x0000001900187213 */ /* 0x000fe20000000000 */
[----:B------:R-:W-:Y:S01]  /*14a0*/  IMAD R21, R7, R21, R22 ;  /* 0x0000001507157224 */ /* 0x000fe200078e0216 */
[----:B------:R-:W-:Y:S01]  /*14b0*/  ISETP.GE.AND P3, PT, R27, RZ, PT ;  /* 0x000000ff1b00720c */ /* 0x000fe20003f66270 */
[----:B------:R-:W-:Y:S01]  /*14c0*/  VIADD R27, R0, 0xe ;  /* 0x0000000e001b7836 */ /* 0x000fe20000000000 */
[----:B------:R-:W-:Y:S01]  /*14d0*/  @!P5 IADD3 R17, -R17, RZ, RZ ;  /* 0x000000ff1111d210 */ /* 0x000fe20007ffe1ff */
[----:B------:R-:W-:-:S03]  /*14e0*/  IMAD.HI.U32 R22, R3, R24, RZ ;  /* 0x0000001803167227 */ /* 0x000fc600078e00ff */
[----:B------:R-:W-:Y:S01]  /*14f0*/  IABS R26, R27 ;  /* 0x0000001b001a7213 */ /* 0x000fe20000000000 */
[--C-:B------:R-:W-:Y:S01]  /*1500*/  @!P6 IMAD.IADD R19, R19, 0x1, -R7.reuse ;  /* 0x000000011313e824 */ /* 0x100fe200078e0a07 */
[----:B------:R-:W-:Y:S01]  /*1510*/  ISETP.GT.U32.AND P6, PT, R7, R21, PT ;  /* 0x000000150700720c */ /* 0x000fe20003fc4070 */
[--C-:B------:R-:W-:Y:S01]  /*1520*/  @!P2 IMAD.IADD R20, R20, 0x1, -R7.reuse ;  /* 0x000000011414a824 */ /* 0x100fe200078e0a07 */
[----:B------:R-:W-:Y:S01]  /*1530*/  IADD3 R22, -R22, RZ, RZ ;  /* 0x000000ff16167210 */ /* 0x000fe20007ffe1ff */
[----:B------:R-:W-:Y:S01]  /*1540*/  @!P4 IMAD.IADD R18, R18, 0x1, -R7 ;  /* 0x000000011212c824 */ /* 0x000fe200078e0a07 */
[----:B------:R-:W-:Y:S01]  /*1550*/  ISETP.GE.AND P4, PT, R23, RZ, PT ;  /* 0x000000ff1700720c */ /* 0x000fe20003f86270 */
[----:B------:R-:W-:Y:S01]  /*1560*/  IMAD.HI.U32 R23, R3, R26, RZ ;  /* 0x0000001a03177227 */ /* 0x000fe200078e00ff */
[----:B------:R-:W-:Y:S02]  /*1570*/  ISETP.GT.U32.AND P5, PT, R7, R20, PT ;  /* 0x000000140700720c */ /* 0x000fe40003fa4070 */
[----:B------:R-:W-:Y:S01]  /*1580*/  ISETP.GE.AND P2, PT, R25, RZ, PT ;  /* 0x000000ff1900720c */ /* 0x000fe20003f46270 */
[----:B------:R-:W-:-:S02]  /*1590*/  IMAD R22, R7, R22, R24 ;  /* 0x0000001607167224 */ /* 0x000fc400078e0218 */
[----:B------:R-:W-:Y:S02]  /*15a0*/  IMAD.MOV R23, RZ, RZ, -R23 ;  /* 0x000000ffff177224 */ /* 0x000fe400078e0a17 */
[--C-:B------:R-:W-:Y:S01]  /*15b0*/  @!P6 IMAD.IADD R21, R21, 0x1, -R7.reuse ;  /* 0x000000011515e824 */ /* 0x100fe200078e0a07 */
[C---:B------:R-:W-:Y:S01]  /*15c0*/  ISETP.GT.U32.AND P6, PT, R7.reuse, R22, PT ;  /* 0x000000160700720c */ /* 0x040fe20003fc4070 */
[C---:B------:R-:W-:Y:S02]  /*15d0*/  IMAD R23, R7.reuse, R23, R26 ;  /* 0x0000001707177224 */ /* 0x040fe400078e021a */
[----:B------:R-:W-:Y:S02]  /*15e0*/  VIADD R29, R0, 0xf ;  /* 0x0000000f001d7836 */ /* 0x000fe40000000000 */
[----:B------:R-:W-:Y:S01]  /*15f0*/  @!P5 IMAD.IADD R20, R20, 0x1, -R7 ;  /* 0x000000011414d824 */ /* 0x000fe200078e0a07 */
[C---:B------:R-:W-:Y:S01]  /*1600*/  ISETP.GT.U32.AND P5, PT, R7.reuse, R23, PT ;  /* 0x000000170700720c */ /* 0x040fe20003fa4070 */
[----:B------:R-:W-:Y:S01]  /*1610*/  VIADD R31, R0, 0x10 ;  /* 0x00000010001f7836 */ /* 0x000fe20000000000 */
[----:B------:R-:W-:Y:S01]  /*1620*/  IABS R28, R29 ;  /* 0x0000001d001c7213 */ /* 0x000fe20000000000 */
[----:B------:R-:W-:Y:S01]  /*1630*/  @!P1 IMAD.MOV R18, RZ, RZ, -R18 ;  /* 0x000000ffff129224 */ /* 0x000fe200078e0a12 */
[----:B------:R-:W-:Y:S01]  /*1640*/  ISETP.GT.U32.AND P1, PT, R7, R21, PT ;  /* 0x000000150700720c */ /* 0x000fe20003f24070 */
[----:B------:R-:W-:Y:S01]  /*1650*/  @!P0 IMAD.MOV R19, RZ, RZ, -R19 ;  /* 0x000000ffff138224 */ /* 0x000fe200078e0a13 */
[----:B------:R-:W-:Y:S01]  /*1660*/  IABS R30, R31 ;  /* 0x0000001f001e7213 */ /* 0x000fe20000000000 */
[----:B------:R-:W-:Y:S01]  /*1670*/  @!P6 IMAD.IADD R22, R22, 0x1, -R7 ;  /* 0x000000011616e824 */ /* 0x000fe200078e0a07 */
[----:B------:R-:W-:Y:S01]  /*1680*/  ISETP.GE.AND P0, PT, R27, RZ, PT ;  /* 0x000000ff1b00720c */ /* 0x000fe20003f06270 */
[----:B------:R-:W-:Y:S01]  /*1690*/  IMAD.HI.U32 R24, R3, R28, RZ ;  /* 0x0000001c03187227 */ /* 0x000fe200078e00ff */
[----:B------:R-:W-:-:S02]  /*16a0*/  ISETP.GE.AND P6, PT, R31, RZ, PT ;  /* 0x000000ff1f00720c */ /* 0x000fc40003fc6270 */
[----:B------:R-:W-:Y:S01]  /*16b0*/  IADD3 R31, R0, 0x12, RZ ;  /* 0x00000012001f7810 */ /* 0x000fe20007ffe0ff */
[----:B------:R-:W-:Y:S01]  /*16c0*/  @!P5 IMAD.IADD R23, R23, 0x1, -R7 ;  /* 0x000000011717d824 */ /* 0x000fe200078e0a07 */
[----:B------:R-:W-:Y:S01]  /*16d0*/  ISETP.GT.U32.AND P5, PT, R7, R22, PT ;  /* 0x000000160700720c */ /* 0x000fe20003fa4070 */
[----:B------:R-:W-:Y:S01]  /*16e0*/  IMAD.HI.U32 R25, R3, R30, RZ ;  /* 0x0000001e03197227 */ /* 0x000fe200078e00ff */
[----:B------:R-:W-:-:S03]  /*16f0*/  IADD3 R24, -R24, RZ, RZ ;  /* 0x000000ff18187210 */ /* 0x000fc60007ffe1ff */
[----:B------:R-:W-:Y:S02]  /*1700*/  IMAD.MOV R25, RZ, RZ, -R25 ;  /* 0x000000ffff197224 */ /* 0x000fe400078e0a19 */
[----:B------:R-:W-:Y:S02]  /*1710*/  VIADD R27, R0, 0x11 ;  /* 0x00000011001b7836 */ /* 0x000fe40000000000 */
[----:B------:R-:W-:Y:S01]  /*1720*/  IMAD R25, R7, R25, R30 ;  /* 0x0000001907197224 */ /* 0x000fe200078e021e */
[----:B------:R-:W-:Y:S01]  /*1730*/  IABS R30, R31 ;  /* 0x0000001f001e7213 */ /* 0x000fe20000000000 */
[--C-:B------:R-:W-:Y:S01]  /*1740*/  @!P1 IMAD.IADD R21, R21, 0x1, -R7.reuse ;  /* 0x0000000115159824 */ /* 0x100fe200078e0a07 */
[----:B------:R-:W-:Y:S01]  /*1750*/  ISETP.GE.AND P1, PT, R29, RZ, PT ;  /* 0x000000ff1d00720c */ /* 0x000fe20003f26270 */
[C---:B------:R-:W-:Y:S01]  /*1760*/  IMAD R24, R7.reuse, R24, R28 ;  /* 0x0000001807187224 */ /* 0x040fe200078e021c */
[----:B------:R-:W-:Y:S01]  /*1770*/  IABS R28, R27 ;  /* 0x0000001b001c7213 */ /* 0x000fe20000000000 */
[----:B------:R-:W-:Y:S01]  /*1780*/  @!P5 IMAD.IADD R22, R22, 0x1, -R7 ;  /* 0x000000011616d824 */ /* 0x000fe200078e0a07 */
[----:B------:R-:W-:Y:S01]  /*1790*/  ISETP.GT.U32.AND P5, PT, R7, R25, PT ;  /* 0x000000190700720c */ /* 0x000fe20003fa4070 */
[----:B------:R-:W-:Y:S01]  /*17a0*/  VIADD R35, R0, 0x14 ;  /* 0x0000001400237836 */ /* 0x000fe20000000000 */
[----:B------:R-:W-:Y:S01]  /*17b0*/  @!P4 IADD3 R21, -R21, RZ, RZ ;  /* 0x000000ff1515c210 */ /* 0x000fe20007ffe1ff */
[----:B------:R-:W-:Y:S01]  /*17c0*/  IMAD.HI.U32 R26, R3, R28, RZ ;  /* 0x0000001c031a7227 */ /* 0x000fe200078e00ff */
[----:B------:R-:W-:-:S02]  /*17d0*/  ISETP.GT.U32.AND P4, PT, R7, R24, PT ;  /* 0x000000180700720c */ /* 0x000fc40003f84070 */
[----:B------:R-:W-:Y:S01]  /*17e0*/  IABS R34, R35 ;  /* 0x0000002300227213 */ /* 0x000fe20000000000 */
[----:B------:R-:W-:Y:S02]  /*17f0*/  IMAD.MOV R26, RZ, RZ, -R26 ;  /* 0x000000ffff1a7224 */ /* 0x000fe400078e0a1a */
[----:B------:R-:W-:Y:S01]  /*1800*/  @!P3 IMAD.MOV R20, RZ, RZ, -R20 ;  /* 0x000000ffff14b224 */ /* 0x000fe200078e0a14 */
[C---:B------:R-:W-:Y:S01]  /*1810*/  ISETP.GT.U32.AND P3, PT, R7.reuse, R23, PT ;  /* 0x000000170700720c */ /* 0x040fe20003f64070 */
[----:B------:R-:W-:Y:S02]  /*1820*/  IMAD R26, R7, R26, R28 ;  /* 0x0000001a071a7224 */ /* 0x000fe400078e021c */
[----:B------:R-:W-:Y:S01]  /*1830*/  @!P5 IADD3 R25, R25, -R7, RZ ;  /* 0x800000071919d210 */ /* 0x000fe20007ffe0ff */
[----:B------:R-:W-:-:S03]  /*1840*/  IMAD.HI.U32 R29, R3, R34, RZ ;  /* 0x00000022031d7227 */ /* 0x000fc600078e00ff */
[C---:B------:R-:W-:Y:S01]  /*1850*/  ISETP.GT.U32.AND P5, PT, R7.reuse, R25, PT ;  /* 0x000000190700720c */ /* 0x040fe20003fa4070 */
[--C-:B------:R-:W-:Y:S01]  /*1860*/  @!P4 IMAD.IADD R24, R24, 0x1, -R7.reuse ;  /* 0x000000011818c824 */ /* 0x100fe200078e0a07 */
[----:B------:R-:W-:Y:S01]  /*1870*/  ISETP.GT.U32.AND P4, PT, R7, R26, PT ;  /* 0x0000001a0700720c */ /* 0x000fe20003f84070 */
[----:B------:R-:W-:Y:S01]  /*1880*/  VIADD R33, R0, 0x13 ;  /* 0x0000001300217836 */ /* 0x000fe20000000000 */
[----:B------:R-:W-:Y:S01]  /*1890*/  IADD3 R29, -R29, RZ, RZ ;  /* 0x000000ff1d1d7210 */ /* 0x000fe20007ffe1ff */
[----:B------:R-:W-:Y:S01]  /*18a0*/  @!P2 IMAD.MOV R22, RZ, RZ, -R22 ;  /* 0x000000ffff16a224 */ /* 0x000fe200078e0a16 */
[----:B------:R-:W-:Y:S01]  /*18b0*/  ISETP.GT.U32.AND P2, PT, R7, R24, PT ;  /* 0x000000180700720c */ /* 0x000fe20003f44070 */
[----:B------:R-:W-:Y:S01]  /*18c0*/  @!P3 IMAD.IADD R23, R23, 0x1, -R7 ;  /* 0x000000011717b824 */ /* 0x000fe200078e0a07 */
[----:B------:R-:W-:Y:S01]  /*18d0*/  IABS R32, R33 ;  /* 0x0000002100207213 */ /* 0x000fe20000000000 */
[----:B------:R-:W-:Y:S01]  /*18e0*/  IMAD R29, R7, R29, R34 ;  /* 0x0000001d071d7224 */ /* 0x000fe200078e0222 */
[----:B------:R-:W-:Y:S01]  /*18f0*/  ISETP.GE.AND P3, PT, R27, RZ, PT ;  /* 0x000000ff1b00720c */ /* 0x000fe20003f66270 */
[----:B------:R-:W-:-:S04]  /*1900*/  IMAD.HI.U32 R27, R3, R30, RZ ;  /* 0x0000001e031b7227 */ /* 0x000fc800078e00ff */
[--C-:B------:R-:W-:Y:S02]  /*1910*/  @!P4 IMAD.IADD R26, R26, 0x1, -R7.reuse ;  /* 0x000000011a1ac824 */ /* 0x100fe400078e0a07 */
[----:B------:R-:W-:Y:S02]  /*1920*/  @!P5 IMAD.IADD R25, R25, 0x1, -R7 ;  /* 0x000000011919d824 */ /* 0x000fe400078e0a07 */
[----:B------:R-:W-:Y:S01]  /*1930*/  IMAD.HI.U32 R28, R3, R32, RZ ;  /* 0x00000020031c7227 */ /* 0x000fe200078e00ff */
[----:B------:R-:W-:-:S03]  /*1940*/  ISETP.GT.U32.AND P4, PT, R7, R26, PT ;  /* 0x0000001a0700720c */ /* 0x000fc60003f84070 */
[----:B------:R-:W-:Y:S02]  /*1950*/  IMAD.MOV R27, RZ, RZ, -R27 ;  /* 0x000000ffff1b7224 */ /* 0x000fe400078e0a1b */
[----:B------:R-:W-:Y:S01]  /*1960*/  @!P6 IMAD.MOV R25, RZ, RZ, -R25 ;  /* 0x000000ffff19e224 */ /* 0x000fe200078e0a19 */
[C---:B------:R-:W-:Y:S01]  /*1970*/  ISETP.GT.U32.AND P6, PT, R7.reuse, R29, PT ;  /* 0x0000001d0700720c */ /* 0x040fe20003fc4070 */
[----:B------:R-:W-:Y:S02]  /*1980*/  IMAD.MOV R28, RZ, RZ, -R28 ;  /* 0x000000ffff1c7224 */ /* 0x000fe400078e0a1c */
[C---:B------:R-:W-:Y:S02]  /*1990*/  IMAD R27, R7.reuse, R27, R30 ;  /* 0x0000001b071b7224 */ /* 0x040fe400078e021e */
[----:B------:R-:W-:Y:S02]  /*19a0*/  VIADD R37, R0, 0x15 ;  /* 0x0000001500257836 */ /* 0x000fe40000000000 */
[----:B------:R-:W-:-:S02]  /*19b0*/  IMAD R28, R7, R28, R32 ;  /* 0x0000001c071c7224 */ /* 0x000fc400078e0220 */
[--C-:B------:R-:W-:Y:S01]  /*19c0*/  @!P2 IMAD.IADD R24, R24, 0x1, -R7.reuse ;  /* 0x000000011818a824 */ /* 0x100fe200078e0a07 */
[----:B------:R-:W-:Y:S01]  /*19d0*/  IABS R32, R37 ;  /* 0x0000002500207213 */ /* 0x000fe20000000000 */
[--C-:B------:R-:W-:Y:S01]  /*19e0*/  @!P4 IMAD.IADD R26, R26, 0x1, -R7.reuse ;  /* 0x000000011a1ac824 */ /* 0x100fe200078e0a07 */
[----:B------:R-:W-:Y:S01]  /*19f0*/  ISETP.GT.U32.AND P2, PT, R7, R27, PT ;  /* 0x0000001b0700720c */ /* 0x000fe20003f44070 */
[----:B------:R-:W-:Y:S01]  /*1a00*/  @!P6 IMAD.IADD R29, R29, 0x1, -R7 ;  /* 0x000000011d1de824 */ /* 0x000fe200078e0a07 */
[----:B------:R-:W-:Y:S01]  /*1a10*/  ISETP.GT.U32.AND P5, PT, R7, R28, PT ;  /* 0x0000001c0700720c */ /* 0x000fe20003fa4070 */
[----:B------:R-:W-:Y:S01]  /*1a20*/  IMAD.HI.U32 R30, R3, R32, RZ ;  /* 0x00000020031e7227 */ /* 0x000fe200078e00ff */
[----:B------:R-:W-:Y:S02]  /*1a30*/  ISETP.GE.AND P4, PT, R35, RZ, PT ;  /* 0x000000ff2300720c */ /* 0x000fe40003f86270 */
[----:B------:R-:W-:Y:S01]  /*1a40*/  ISETP.GT.U32.AND P6, PT, R7, R29, PT ;  /* 0x0000001d0700720c */ /* 0x000fe20003fc4070 */
[----:B------:R-:W-:Y:S01]  /*1a50*/  VIADD R35, R0, 0x17 ;  /* 0x0000001700237836 */ /* 0x000fe20000000000 */
[----:B------:R-:W-:Y:S01]  /*1a60*/  IADD3 R30, -R30, RZ, RZ ;  /* 0x000000ff1e1e7210 */ /* 0x000fe20007ffe1ff */
[----:B------:R-:W-:Y:S01]  /*1a70*/  @!P3 IMAD.MOV R26, RZ, RZ, -R26 ;  /* 0x000000ffff1ab224 */ /* 0x000fe200078e0a1a */
[----:B------:R-:W-:Y:S01]  /*1a80*/  @!P1 IADD3 R24, -R24, RZ, RZ ;  /* 0x000000ff18189210 */ /* 0x000fe20007ffe1ff */
[----:B------:R-:W-:Y:S01]  /*1a90*/  @!P0 IMAD.MOV R23, RZ, RZ, -R23 ;  /* 0x000000ffff178224 */ /* 0x000fe200078e0a17 */
[----:B------:R-:W-:Y:S01]  /*1aa0*/  IABS R36, R35 ;  /* 0x0000002300247213 */ /* 0x000fe20000000000 */
[----:B------:R-:W-:Y:S01]  /*1ab0*/  @!P2 IMAD.IADD R27, R27, 0x1, -R7 ;  /* 0x000000011b1ba824 */ /* 0x000fe200078e0a07 */
[----:B------:R-:W-:Y:S01]  /*1ac0*/  ISETP.GE.AND P1, PT, R33, RZ, PT ;  /* 0x000000ff2100720c */ /* 0x000fe20003f26270 */
[----:B------:R-:W-:Y:S01]  /*1ad0*/  IMAD R30, R7, R30, R32 ;  /* 0x0000001e071e7224 */ /* 0x000fe200078e0220 */
[----:B------:R-:W-:Y:S01]  /*1ae0*/  ISETP.GE.AND P0, PT, R31, RZ, PT ;  /* 0x000000ff1f00720c */ /* 0x000fe20003f06270 */
[----:B------:R-:W-:Y:S01]  /*1af0*/  IMAD.HI.U32 R32, R3, R36, RZ ;  /* 0x0000002403207227 */ /* 0x000fe200078e00ff */
[----:B------:R-:W-:-:S02]  /*1b00*/  ISETP.GT.U32.AND P2, PT, R7, R27, PT ;  /* 0x0000001b0700720c */ /* 0x000fc40003f44070 */
[----:B------:R-:W-:Y:S01]  /*1b10*/  ISETP.GT.U32.AND P3, PT, R7, R30, PT ;  /* 0x0000001e0700720c */ /* 0x000fe20003f64070 */
[----:B------:R-:W-:Y:S01]  /*1b20*/  VIADD R33, R0, 0x16 ;  /* 0x0000001600217836 */ /* 0x000fe20000000000 */
[----:B------:R-:W-:Y:S01]  /*1b30*/  @!P6 IADD3 R29, R29, -R7, RZ ;  /* 0x800000071d1de210 */ /* 0x000fe20007ffe0ff */
[----:B------:R-:W-:Y:S02]  /*1b40*/  @!P5 IMAD.IADD R28, R28, 0x1, -R7 ;  /* 0x000000011c1cd824 */ /* 0x000fe400078e0a07 */
[----:B------:R-:W-:Y:S01]  /*1b50*/  IMAD.MOV R32, RZ, RZ, -R32 ;  /* 0x000000ffff207224 */ /* 0x000fe200078e0a20 */
[----:B------:R-:W-:Y:S01]  /*1b60*/  IABS R34, R33 ;  /* 0x0000002100227213 */ /* 0x000fe20000000000 */
[----:B------:R-:W-:Y:S01]  /*1b70*/  @!P4 IMAD.MOV R29, RZ, RZ, -R29 ;  /* 0x000000ffff1dc224 */ /* 0x000fe200078e0a1d */
[C---:B------:R-:W-:Y:S01]  /*1b80*/  ISETP.GT.U32.AND P5, PT, R7.reuse, R28, PT ;  /* 0x0000001c0700720c */ /* 0x040fe20003fa4070 */
[----:B------:R-:W-:Y:S02]  /*1b90*/  IMAD R32, R7, R32, R36 ;  /* 0x0000002007207224 */ /* 0x000fe400078e0224 */
[----:B------:R-:W-:Y:S01]  /*1ba0*/  IMAD.HI.U32 R31, R3, R34, RZ ;  /* 0x00000022031f7227 */ /* 0x000fe200078e00ff */
[----:B------:R-:W-:-:S02]  /*1bb0*/  @!P2 IADD3 R27, R27, -R7, RZ ;  /* 0x800000071b1ba210 */ /* 0x000fc40007ffe0ff */
[----:B------:R-:W-:Y:S01]  /*1bc0*/  ISETP.GT.U32.AND P4, PT, R7, R32, PT ;  /* 0x000000200700720c */ /* 0x000fe20003f84070 */
[----:B------:R-:W-:Y:S01]  /*1bd0*/  IMAD.MOV R31, RZ, RZ, -R31 ;  /* 0x000000ffff1f7224 */ /* 0x000fe200078e0a1f */
[----:B------:R-:W-:Y:S01]  /*1be0*/  ISETP.GE.AND P2, PT, R37, RZ, PT ;  /* 0x000000ff2500720c */ /* 0x000fe20003f46270 */
[----:B------:R-:W-:Y:S02]  /*1bf0*/  VIADD R37, R0, 0x18 ;  /* 0x0000001800257836 */ /* 0x000fe40000000000 */
[--C-:B------:R-:W-:Y:S01]  /*1c00*/  @!P3 IMAD.IADD R30, R30, 0x1, -R7.reuse ;  /* 0x000000011e1eb824 */ /* 0x100fe200078e0a07 */
[----:B------:R-:W-:Y:S01]  /*1c10*/  ISETP.GE.AND P3, PT, R35, RZ, PT ;  /* 0x000000ff2300720c */ /* 0x000fe20003f66270 */
[----:B------:R-:W-:Y:S01]  /*1c20*/  @!P5 IMAD.IADD R28, R28, 0x1, -R7 ;  /* 0x000000011c1cd824 */ /* 0x000fe200078e0a07 */
[----:B------:R-:W-:Y:S01]  /*1c30*/  ISETP.GE.AND P5, PT, R33, RZ, PT ;  /* 0x000000ff2100720c */ /* 0x000fe20003fa6270 */
[C---:B------:R-:W-:Y:S01]  /*1c40*/  IMAD R31, R7.reuse, R31, R34 ;  /* 0x0000001f071f7224 */ /* 0x040fe200078e0222 */
[----:B------:R-:W-:Y:S01]  /*1c50*/  IABS R34, R37 ;  /* 0x0000002500227213 */ /* 0x000fe20000000000 */
[----:B------:R-:W-:Y:S01]  /*1c60*/  @!P0 IMAD.MOV R27, RZ, RZ, -R27 ;  /* 0x000000ffff1b8224 */ /* 0x000fe200078e0a1b */
[----:B------:R-:W-:Y:S01]  /*1c70*/  ISETP.GT.U32.AND P0, PT, R7, R30, PT ;  /* 0x0000001e0700720c */ /* 0x000fe20003f04070 */
[----:B------:R-:W-:Y:S01]  /*1c80*/  @!P1 IMAD.MOV R28, RZ, RZ, -R28 ;  /* 0x000000ffff1c9224 */ /* 0x000fe200078e0a1c */
[----:B------:R-:W-:Y:S01]  /*1c90*/  ISETP.GE.AND P1, PT, R37, RZ, PT ;  /* 0x000000ff2500720c */ /* 0x000fe20003f26270 */
[----:B------:R-:W-:Y:S01]  /*1ca0*/  IMAD.HI.U32 R33, R3, R34, RZ ;  /* 0x0000002203217227 */ /* 0x000fe200078e00ff */
[----:B------:R-:W-:-:S03]  /*1cb0*/  ISETP.GT.U32.AND P6, PT, R7, R31, PT ;  /* 0x0000001f0700720c */ /* 0x000fc60003fc4070 */
[----:B------:R-:W-:Y:S02]  /*1cc0*/  VIADD R37, R0, 0x1a ;  /* 0x0000001a00257836 */ /* 0x000fe40000000000 */
[----:B------:R-:W-:Y:S02]  /*1cd0*/  @!P4 IMAD.IADD R32, R32, 0x1, -R7 ;  /* 0x000000012020c824 */ /* 0x000fe400078e0a07 */
[----:B------:R-:W-:Y:S01]  /*1ce0*/  VIADD R35, R0, 0x19 ;  /* 0x0000001900237836 */ /* 0x000fe20000000000 */
[----:B------:R-:W-:Y:S01]  /*1cf0*/  IABS R38, R37 ;  /* 0x0000002500267213 */ /* 0x000fe20000000000 */
[----:B------:R-:W-:Y:S01]  /*1d00*/  IMAD.MOV R33, RZ, RZ, -R33 ;  /* 0x000000ffff217224 */ /* 0x000fe200078e0a21 */
[----:B------:R-:W-:Y:S01]  /*1d10*/  ISETP.GT.U32.AND P4, PT, R7, R32, PT ;  /* 0x000000200700720c */ /* 0x000fe20003f84070 */
[----:B------:R-:W-:Y:S01]  /*1d20*/  @!P0 IMAD.IADD R30, R30, 0x1, -R7 ;  /* 0x000000011e1e8824 */ /* 0x000fe200078e0a07 */
[----:B------:R-:W-:Y:S01]  /*1d30*/  ISETP.GE.AND P0, PT, R35, RZ, PT ;  /* 0x000000ff2300720c */ /* 0x000fe20003f06270 */
[----:B------:R-:W-:Y:S01]  /*1d40*/  IMAD R33, R7, R33, R34 ;  /* 0x0000002107217224 */ /* 0x000fe200078e0222 */
[----:B------:R-:W-:Y:S01]  /*1d50*/  IABS R36, R35 ;  /* 0x0000002300247213 */ /* 0x000fe20000000000 */
[----:B------:R-:W-:Y:S01]  /*1d60*/  IMAD.HI.U32 R35, R3, R38, RZ ;  /* 0x0000002603237227 */ /* 0x000fe200078e00ff */
[----:B------:R-:W-:-:S03]  /*1d70*/  @!P6 IADD3 R31, R31, -R7, RZ ;  /* 0x800000071f1fe210 */ /* 0x000fc60007ffe0ff */
[----:B------:R-:W-:Y:S01]  /*1d80*/  @!P2 IMAD.MOV R30, RZ, RZ, -R30 ;  /* 0x000000ffff1ea224 */ /* 0x000fe200078e0a1e */
[C---:B------:R-:W-:Y:S01]  /*1d90*/  ISETP.GT.U32.AND P2, PT, R7.reuse, R33, PT ;  /* 0x000000210700720c */ /* 0x040fe20003f44070 */
[----:B------:R-:W-:Y:S01]  /*1da0*/  IMAD.MOV R35, RZ, RZ, -R35 ;  /* 0x000000ffff237224 */ /* 0x000fe200078e0a23 */
[C---:B------:R-:W-:Y:S01]  /*1db0*/  ISETP.GT.U32.AND P6, PT, R7.reuse, R31, PT ;  /* 0x0000001f0700720c */ /* 0x040fe20003fc4070 */
[----:B------:R-:W-:Y:S02]  /*1dc0*/  @!P4 IMAD.IADD R32, R32, 0x1, -R7 ;  /* 0x000000012020c824 */ /* 0x000fe400078e0a07 */
[----:B------:R-:W-:Y:S02]  /*1dd0*/  IMAD R35, R7, R35, R38 ;  /* 0x0000002307237224 */ /* 0x000fe400078e0226 */
[----:B------:R-:W-:Y:S02]  /*1de0*/  @!P3 IMAD.MOV R32, RZ, RZ, -R32 ;  /* 0x000000ffff20b224 */ /* 0x000fe400078e0a20 */
[----:B------:R-:W-:Y:S01]  /*1df0*/  IMAD.HI.U32 R34, R3, R36, RZ ;  /* 0x0000002403227227 */ /* 0x000fe200078e00ff */
[----:B------:R-:W-:-:S03]  /*1e00*/  ISETP.GT.U32.AND P3, PT, R7, R35, PT ;  /* 0x000000230700720c */ /* 0x000fc60003f64070 */
[----:B------:R-:W-:Y:S02]  /*1e10*/  @!P2 IMAD.IADD R33, R33, 0x1, -R7 ;  /* 0x000000012121a824 */ /* 0x000fe400078e0a07 */
[----:B------:R-:W-:Y:S02]  /*1e20*/  IMAD.MOV R34, RZ, RZ, -R34 ;  /* 0x000000ffff227224 */ /* 0x000fe400078e0a22 */
[----:B------:R-:W-:Y:S01]  /*1e30*/  VIADD R41, R0, 0x1d ;  /* 0x0000001d00297836 */ /* 0x000fe20000000000 */
[C---:B------:R-:W-:Y:S01]  /*1e40*/  ISETP.GT.U32.AND P2, PT, R7.reuse, R33, PT ;  /* 0x000000210700720c */ /* 0x040fe20003f44070 */
[----:B------:R-:W-:Y:S02]  /*1e50*/  IMAD R34, R7, R34, R36 ;  /* 0x0000002207227224 */ /* 0x000fe400078e0224 */
[----:B------:R-:W-:Y:S01]  /*1e60*/  IMAD.HI.U32 R36, R3, R40, RZ ;  /* 0x0000002803247227 */ /* 0x000fe200078e00ff */
[----:B------:R-:W-:Y:S02]  /*1e70*/  IABS R42, R41 ;  /* 0x00000029002a7213 */ /* 0x000fe40000000000 */
[----:B------:R-:W-:Y:S01]  /*1e80*/  ISETP.GT.U32.AND P4, PT, R7, R34, PT ;  /* 0x000000220700720c */ /* 0x000fe20003f84070 */
[----:B------:R-:W-:-:S02]  /*1e90*/  IMAD.MOV R36, RZ, RZ, -R36 ;  /* 0x000000ffff247224 */ /* 0x000fc400078e0a24 */
[--C-:B------:R-:W-:Y:S02]  /*1ea0*/  @!P3 IMAD.IADD R35, R35, 0x1, -R7.reuse ;  /* 0x000000012323b824 */ /* 0x100fe400078e0a07 */
[----:B------:R-:W-:Y:S02]  /*1eb0*/  IMAD R36, R7, R36, R40 ;  /* 0x0000002407247224 */ /* 0x000fe400078e0228 */
[----:B------:R-:W-:Y:S01]  /*1ec0*/  @!P6 IMAD.IADD R31, R31, 0x1, -R7 ;  /* 0x000000011f1fe824 */ /* 0x000fe200078e0a07 */
[----:B------:R-:W-:Y:S01]  /*1ed0*/  ISETP.GT.U32.AND P3, PT, R7, R35, PT ;  /* 0x000000230700720c */ /* 0x000fe20003f64070 */
[----:B------:R-:W-:Y:S01]  /*1ee0*/  IMAD.HI.U32 R38, R3, R42, RZ ;  /* 0x0000002a03267227 */ /* 0x000fe200078e00ff */
[----:B------:R-:W-:Y:S02]  /*1ef0*/  @!P2 IADD3 R33, R33, -R7, RZ ;  /* 0x800000072121a210 */ /* 0x000fe40007ffe0ff */
[----:B------:R-:W-:Y:S01]  /*1f00*/  ISETP.GE.AND P6, PT, R37, RZ, PT ;  /* 0x000000ff2500720c */ /* 0x000fe20003fc6270 */
[----:B------:R-:W-:Y:S01]  /*1f10*/  IMAD.MOV R38, RZ, RZ, -R38 ;  /* 0x000000ffff267224 */ /* 0x000fe200078e0a26 */
[----:B------:R-:W-:Y:S01]  /*1f20*/  ISETP.GT.U32.AND P2, PT, R7, R36, PT ;  /* 0x000000240700720c */ /* 0x000fe20003f44070 */
[C---:B------:R-:W-:Y:S01]  /*1f30*/  VIADD R43, R0.reuse, 0x1e ;  /* 0x0000001e002b7836 */ /* 0x040fe20000000000 */
[----:B------:R-:W-:Y:S01]  /*1f40*/  @!P5 IADD3 R31, -R31, RZ, RZ ;  /* 0x000000ff1f1fd210 */ /* 0x000fe20007ffe1ff */
[----:B------:R-:W-:Y:S01]  /*1f50*/  IMAD R38, R7, R38, R42 ;  /* 0x0000002607267224 */ /* 0x000fe200078e022a */
[----:B------:R-:W-:Y:S01]  /*1f60*/  ISETP.GE.AND P5, PT, R39, RZ, PT ;  /* 0x000000ff2700720c */ /* 0x000fe20003fa6270 */
[----:B------:R-:W-:Y:S01]  /*1f70*/  @!P1 IMAD.MOV R33, RZ, RZ, -R33 ;  /* 0x000000ffff219224 */ /* 0x000fe200078e0a21 */
[----:B------:R-:W-:Y:S01]  /*1f80*/  IADD3 R39, R0, 0x1c, RZ ;  /* 0x0000001c00277810 */ /* 0x000fe20007ffe0ff */
[--C-:B------:R-:W-:Y:S01]  /*1f90*/  @!P3 IMAD.IADD R35, R35, 0x1, -R7.reuse ;  /* 0x000000012323b824 */ /* 0x100fe200078e0a07 */
[----:B------:R-:W-:Y:S01]  /*1fa0*/  IABS R44, R43 ;  /* 0x0000002b002c7213 */ /* 0x000fe20000000000 */
[----:B------:R-:W-:Y:S01]  /*1fb0*/  @!P4 IMAD.IADD R34, R34, 0x1, -R7 ;  /* 0x000000012222c824 */ /* 0x000fe200078e0a07 */
[----:B------:R-:W-:Y:S01]  /*1fc0*/  IABS R40, R39 ;  /* 0x0000002700287213 */ /* 0x000fe20000000000 */
[----:B------:R-:W-:Y:S01]  /*1fd0*/  @!P6 IMAD.MOV R35, RZ, RZ, -R35 ;  /* 0x000000ffff23e224 */ /* 0x000fe200078e0a23 */
[----:B------:R-:W-:Y:S01]  /*1fe0*/  ISETP.GT.U32.AND P6, PT, R7, R38, PT ;  /* 0x000000260700720c */ /* 0x000fe20003fc4070 */
[----:B------:R-:W-:Y:S01]  /*1ff0*/  @!P2 IMAD.IADD R36, R36, 0x1, -R7 ;  /* 0x000000012424a824 */ /* 0x000fe200078e0a07 */
[----:B------:R-:W-:Y:S01]  /*2000*/  ISETP.GE.AND P1, PT, R39, RZ, PT ;  /* 0x000000ff2700720c */ /* 0x000fe20003f26270 */
[----:B------:R-:W-:Y:S01]  /*2010*/  IMAD.HI.U32 R37, R3, R40, RZ ;  /* 0x0000002803257227 */ /* 0x000fe200078e00ff */
[----:B------:R-:W-:-:S02]  /*2020*/  ISETP.GT.U32.AND P4, PT, R7, R34, PT ;  /* 0x000000220700720c */ /* 0x000fc40003f84070 */
[----:B------:R-:W-:Y:S01]  /*2030*/  ISETP.GT.U32.AND P2, PT, R7, R36, PT ;  /* 0x000000240700720c */ /* 0x000fe20003f44070 */
[----:B------:R-:W-:Y:S02]  /*2040*/  IMAD.MOV R37, RZ, RZ, -R37 ;  /* 0x000000ffff257224 */ /* 0x000fe400078e0a25 */
[----:B------:R-:W-:-:S04]  /*2050*/  IMAD.HI.U32 R39, R3, R44, RZ ;  /* 0x0000002c03277227 */ /* 0x000fc800078e00ff */
[C---:B------:R-:W-:Y:S01]  /*2060*/  IMAD R37, R7.reuse, R37, R40 ;  /* 0x0000002507257224 */ /* 0x040fe200078e0228 */
[----:B------:R-:W-:Y:S01]  /*2070*/  IADD3 R40, R0, 0x1f, RZ ;  /* 0x0000001f00287810 */ /* 0x000fe20007ffe0ff */
[----:B------:R-:W-:Y:S02]  /*2080*/  @!P6 IMAD.IADD R38, R38, 0x1, -R7 ;  /* 0x000000012626e824 */ /* 0x000fe400078e0a07 */
[----:B------:R-:W-:Y:S01]  /*2090*/  IMAD.MOV R39, RZ, RZ, -R39 ;  /* 0x000000ffff277224 */ /* 0x000fe200078e0a27 */
[----:B------:R-:W-:Y:S01]  /*20a0*/  IABS R42, R40 ;  /* 0x00000028002a7213 */ /* 0x000fe20000000000 */
[----:B------:R-:W-:Y:S01]  /*20b0*/  @!P2 IMAD.IADD R36, R36, 0x1, -R7 ;  /* 0x000000012424a824 */ /* 0x000fe200078e0a07 */
[----:B------:R-:W-:Y:S01]  /*20c0*/  ISETP.GE.AND P2, PT, R40, RZ, PT ;  /* 0x000000ff2800720c */ /* 0x000fe20003f46270 */
[C---:B------:R-:W-:Y:S01]  /*20d0*/  IMAD R39, R7.reuse, R39, R44 ;  /* 0x0000002707277224 */ /* 0x040fe200078e022c */
[----:B------:R-:W-:Y:S01]  /*20e0*/  ISETP.GT.U32.AND P6, PT, R7, R38, PT ;  /* 0x000000260700720c */ /* 0x000fe20003fc4070 */
[----:B------:R-:W-:Y:S01]  /*20f0*/  IMAD.HI.U32 R40, R3, R42, RZ ;  /* 0x0000002a03287227 */ /* 0x000fe200078e00ff */
[----:B------:R-:W-:-:S02]  /*2100*/  @!P4 IADD3 R34, R34, -R7, RZ ;  /* 0x800000072222c210 */ /* 0x000fc40007ffe0ff */
[----:B------:R-:W-:Y:S01]  /*2110*/  ISETP.GE.AND P4, PT, R41, RZ, PT ;  /* 0x000000ff2900720c */ /* 0x000fe20003f86270 */
[----:B------:R-:W-:Y:S01]  /*2120*/  IMAD.MOV R40, RZ, RZ, -R40 ;  /* 0x000000ffff287224 */ /* 0x000fe200078e0a28 */
[C---:B------:R-:W-:Y:S01]  /*2130*/  ISETP.GT.U32.AND P3, PT, R7.reuse, R37, PT ;  /* 0x000000250700720c */ /* 0x040fe20003f64070 */
[----:B------:R-:W-:Y:S02]  /*2140*/  VIADD R45, R0, 0x20 ;  /* 0x00000020002d7836 */ /* 0x000fe40000000000 */
[----:B------:R-:W-:Y:S01]  /*2150*/  @!P5 IMAD.MOV R36, RZ, RZ, -R36 ;  /* 0x000000ffff24d224 */ /* 0x000fe200078e0a24 */
[C---:B------:R-:W-:Y:S01]  /*2160*/  ISETP.GT.U32.AND P5, PT, R7.reuse, R39, PT ;  /* 0x000000270700720c */ /* 0x040fe20003fa4070 */
[C---:B------:R-:W-:Y:S01]  /*2170*/  IMAD R40, R7.reuse, R40, R42 ;  /* 0x0000002807287224 */ /* 0x040fe200078e022a */
[----:B------:R-:W-:Y:S01]  /*2180*/  IABS R44, R45 ;  /* 0x0000002d002c7213 */ /* 0x000fe20000000000 */
[----:B------:R-:W-:Y:S02]  /*2190*/  @!P6 IMAD.IADD R38, R38, 0x1, -R7 ;  /* 0x000000012626e824 */ /* 0x000fe400078e0a07 */
[----:B------:R-:W-:Y:S01]  /*21a0*/  VIADD R47, R0, 0x21 ;  /* 0x00000021002f7836 */ /* 0x000fe20000000000 */
[----:B------:R-:W-:Y:S01]  /*21b0*/  ISETP.GT.U32.AND P6, PT, R7, R40, PT ;  /* 0x000000280700720c */ /* 0x000fe20003fc4070 */
[----:B------:R-:W-:-:S02]  /*21c0*/  IMAD.HI.U32 R41, R3, R44, RZ ;  /* 0x0000002c03297227 */ /* 0x000fc400078e00ff */
[----:B------:R-:W-:Y:S02]  /*21d0*/  @!P3 IADD3 R37, R37, -R7, RZ ;  /* 0x800000072525b210 */ /* 0x000fe40007ffe0ff */
[----:B------:R-:W-:Y:S01]  /*21e0*/  VIADD R49, R0, 0x22 ;  /* 0x0000002200317836 */ /* 0x000fe20000000000 */
[----:B------:R-:W-:Y:S01]  /*21f0*/  IABS R46, R47 ;  /* 0x0000002f002e7213 */ /* 0x000fe20000000000 */
[----:B------:R-:W-:Y:S01]  /*2200*/  @!P0 IMAD.MOV R34, RZ, RZ, -R34 ;  /* 0x000000ffff228224 */ /* 0x000fe200078e0a22 */
[----:B------:R-:W-:Y:S01]  /*2210*/  ISETP.GE.AND P0, PT, R43, RZ, PT ;  /* 0x000000ff2b00720c */ /* 0x000fe20003f06270 */
[--C-:B------:R-:W-:Y:S01]  /*2220*/  @!P5 IMAD.IADD R39, R39, 0x1, -R7.reuse ;  /* 0x000000012727d824 */ /* 0x100fe200078e0a07 */
[----:B------:R-:W-:Y:S01]  /*2230*/  IADD3 R41, -R41, RZ, RZ ;  /* 0x000000ff29297210 */ /* 0x000fe20007ffe1ff */
[----:B------:R-:W-:Y:S01]  /*2240*/  IMAD.HI.U32 R42, R3, R46, RZ ;  /* 0x0000002e032a7227 */ /* 0x000fe200078e00ff */
[----:B------:R-:W-:Y:S02]  /*2250*/  IABS R43, R49 ;  /* 0x00000031002b7213 */ /* 0x000fe40000000000 */
[C---:B------:R-:W-:Y:S01]  /*2260*/  ISETP.GT.U32.AND P5, PT, R7.reuse, R39, PT ;  /* 0x000000270700720c */ /* 0x040fe20003fa4070 */
[----:B------:R-:W-:Y:S01]  /*2270*/  @!P6 IMAD.IADD R40, R40, 0x1, -R7 ;  /* 0x000000012828e824 */ /* 0x000fe200078e0a07 */
[----:B------:R-:W-:Y:S01]  /*2280*/  IADD3 R42, -R42, RZ, RZ ;  /* 0x000000ff2a2a7210 */ /* 0x000fe20007ffe1ff */
[C---:B------:R-:W-:Y:S01]  /*2290*/  IMAD R41, R7.reuse, R41, R44 ;  /* 0x0000002907297224 */ /* 0x040fe200078e022c */
[C---:B------:R-:W-:Y:S01]  /*22a0*/  ISETP.GT.U32.AND P3, PT, R7.reuse, R37, PT ;  /* 0x000000250700720c */ /* 0x040fe20003f64070 */
[----:B------:R-:W-:Y:S01]  /*22b0*/  IMAD.MOV.U32 R44, RZ, RZ, R43 ;  /* 0x000000ffff2c7224 */ /* 0x000fe200078e002b */
[C---:B------:R-:W-:Y:S01]  /*22c0*/  ISETP.GT.U32.AND P6, PT, R7.reuse, R40, PT ;  /* 0x000000280700720c */ /* 0x040fe20003fc4070 */
[----:B------:R-:W-:-:S02]  /*22d0*/  IMAD R42, R7, R42, R46 ;  /* 0x0000002a072a7224 */ /* 0x000fc400078e022e */
[----:B------:R-:W-:-:S04]  /*22e0*/  IMAD.HI.U32 R43, R3, R44, RZ ;  /* 0x0000002c032b7227 */ /* 0x000fc800078e00ff */
[----:B------:R-:W-:Y:S02]  /*22f0*/  IMAD.MOV R43, RZ, RZ, -R43 ;  /* 0x000000ffff2b7224 */ /* 0x000fe400078e0a2b */
[--C-:B------:R-:W-:Y:S01]  /*2300*/  @!P5 IMAD.IADD R39, R39, 0x1, -R7.reuse ;  /* 0x000000012727d824 */ /* 0x100fe200078e0a07 */
[C---:B------:R-:W-:Y:S01]  /*2310*/  ISETP.GT.U32.AND P5, PT, R7.reuse, R42, PT ;  /* 0x0000002a0700720c */ /* 0x040fe20003fa4070 */
[----:B------:R-:W-:Y:S02]  /*2320*/  IMAD R43, R7, R43, R44 ;  /* 0x0000002b072b7224 */ /* 0x000fe400078e022c */
[----:B------:R-:W-:Y:S01]  /*2330*/  @!P6 IADD3 R40, R40, -R7, RZ ;  /* 0x800000072828e210 */ /* 0x000fe20007ffe0ff */
[----:B------:R-:W-:Y:S01]  /*2340*/  @!P3 IMAD.IADD R37, R37, 0x1, -R7 ;  /* 0x000000012525b824 */ /* 0x000fe200078e0a07 */
[----:B------:R-:W-:Y:S01]  /*2350*/  ISETP.GE.AND P3, PT, R45, RZ, PT ;  /* 0x000000ff2d00720c */ /* 0x000fe20003f66270 */
[----:B------:R-:W-:Y:S01]  /*2360*/  @!P4 IMAD.MOV R38, RZ, RZ, -R38 ;  /* 0x000000ffff26c224 */ /* 0x000fe200078e0a26 */
[----:B------:R-:W-:Y:S01]  /*2370*/  ISETP.GT.U32.AND P6, PT, R7, R43, PT ;  /* 0x0000002b0700720c */ /* 0x000fe20003fc4070 */
[----:B------:R-:W-:Y:S01]  /*2380*/  @!P1 IMAD.MOV R37, RZ, RZ, -R37 ;  /* 0x000000ffff259224 */ /* 0x000fe200078e0a25 */
[----:B------:R-:W-:Y:S01]  /*2390*/  ISETP.GE.AND P4, PT, R47, RZ, PT ;  /* 0x000000ff2f00720c */ /* 0x000fe20003f86270 */
[C---:B------:R-:W-:Y:S01]  /*23a0*/  VIADD R50, R0.reuse, 0x24 ;  /* 0x0000002400327836 */ /* 0x040fe20000000000 */
[----:B------:R-:W-:Y:S01]  /*23b0*/  IADD3 R47, R0, 0x23, RZ ;  /* 0x00000023002f7810 */ /* 0x000fe20007ffe0ff */
[----:B------:R-:W-:Y:S01]  /*23c0*/  @!P0 IMAD.MOV R39, RZ, RZ, -R39 ;  /* 0x000000ffff278224 */ /* 0x000fe200078e0a27 */
[C---:B------:R-:W-:Y:S01]  /*23d0*/  ISETP.GT.U32.AND P1, PT, R7.reuse, R41, PT ;  /* 0x000000290700720c */ /* 0x040fe20003f24070 */
[--C-:B------:R-:W-:Y:S01]  /*23e0*/  @!P5 IMAD.IADD R42, R42, 0x1, -R7.reuse ;  /* 0x000000012a2ad824 */ /* 0x100fe200078e0a07 */
[----:B------:R-:W-:Y:S01]  /*23f0*/  IABS R46, R47 ;  /* 0x0000002f002e7213 */ /* 0x000fe20000000000 */
[----:B------:R-:W-:Y:S01]  /*2400*/  @!P2 IMAD.MOV R40, RZ, RZ, -R40 ;  /* 0x000000ffff28a224 */ /* 0x000fe200078e0a28 */
[----:B------:R-:W-:Y:S01]  /*2410*/  IABS R48, R50 ;  /* 0x0000003200307213 */ /* 0x000fe20000000000 */
[----:B------:R-:W-:Y:S01]  /*2420*/  VIADD R53, R0, 0x29 ;  /* 0x0000002900357836 */ /* 0x000fe20000000000 */
[----:B------:R-:W-:Y:S01]  /*2430*/  ISETP.GT.U32.AND P5, PT, R7, R42, PT ;  /* 0x0000002a0700720c */ /* 0x000fe20003fa4070 */
[----:B------:R-:W-:Y:S01]  /*2440*/  @!P6 IMAD.IADD R43, R43, 0x1, -R7 ;  /* 0x000000012b2be824 */ /* 0x000fe200078e0a07 */
[----:B------:R-:W-:Y:S01]  /*2450*/  ISETP.GE.AND P0, PT, R49, RZ, PT ;  /* 0x000000ff3100720c */ /* 0x000fe20003f06270 */
[----:B------:R-:W-:Y:S01]  /*2460*/  IMAD.HI.U32 R44, R3, R46, RZ ;  /* 0x0000002e032c7227 */ /* 0x000fe200078e00ff */
[----:B------:R-:W-:-:S02]  /*2470*/  ISETP.GE.AND P2, PT, R47, RZ, PT ;  /* 0x000000ff2f00720c */ /* 0x000fc40003f46270 */
[----:B------:R-:W-:Y:S01]  /*2480*/  ISETP.GT.U32.AND P6, PT, R7, R43, PT ;  /* 0x0000002b0700720c */ /* 0x000fe20003fc4070 */
[----:B------:R-:W-:Y:S01]  /*2490*/  IMAD.MOV R44, RZ, RZ, -R44 ;  /* 0x000000ffff2c7224 */ /* 0x000fe200078e0a2c */
[----:B------:R-:W-:Y:S01]  /*24a0*/  IABS R56, R53 ;  /* 0x0000003500387213 */ /* 0x000fe20000000000 */
[----:B------:R-:W-:Y:S02]  /*24b0*/  @!P1 IMAD.IADD R41, R41, 0x1, -R7 ;  /* 0x0000000129299824 */ /* 0x000fe400078e0a07 */
[----:B------:R-:W-:Y:S02]  /*24c0*/  IMAD R44, R7, R44, R46 ;  /* 0x0000002c072c7224 */ /* 0x000fe400078e022e */
[----:B------:R-:W-:Y:S01]  /*24d0*/  IMAD.HI.U32 R45, R3, R48, RZ ;  /* 0x00000030032d7227 */ /* 0x000fe200078e00ff */
[----:B------:R-:W-:-:S03]  /*24e0*/  ISETP.GT.U32.AND P1, PT, R7, R41, PT ;  /* 0x000000290700720c */ /* 0x000fc60003f24070 */
[----:B------:R-:W-:Y:S01]  /*24f0*/  @!P5 IMAD.IADD R42, R42, 0x1, -R7 ;  /* 0x000000012a2ad824 */ /* 0x000fe200078e0a07 */
[----:B------:R-:W-:Y:S01]  /*2500*/  ISETP.GT.U32.AND P5, PT, R7, R44, PT ;  /* 0x0000002c0700720c */ /* 0x000fe20003fa4070 */
[----:B------:R-:W-:Y:S01]  /*2510*/  IMAD.MOV R45, RZ, RZ, -R45 ;  /* 0x000000ffff2d7224 */ /* 0x000fe200078e0a2d */
[----:B------:R-:W-:Y:S01]  /*2520*/  @!P6 IADD3 R43, R43, -R7, RZ ;  /* 0x800000072b2be210 */ /* 0x000fe20007ffe0ff */
[C---:B------:R-:W-:Y:S02]  /*2530*/  VIADD R46, R0.reuse, 0x25 ;  /* 0x00000025002e7836 */ /* 0x040fe40000000000 */
[C---:B------:R-:W-:Y:S02]  /*2540*/  IMAD R45, R7.reuse, R45, R48 ;  /* 0x0000002d072d7224 */ /* 0x040fe400078e0230 */
[----:B------:R-:W-:Y:S01]  /*2550*/  @!P0 IMAD.MOV R43, RZ, RZ, -R43 ;  /* 0x000000ffff2b8224 */ /* 0x000fe200078e0a2b */
[----:B------:R-:W-:Y:S01]  /*2560*/  IABS R48, R46 ;  /* 0x0000002e00307213 */ /* 0x000fe20000000000 */
[C---:B------:R-:W-:Y:S01]  /*2570*/  VIADD R47, R0.reuse, 0x26 ;  /* 0x00000026002f7836 */ /* 0x040fe20000000000 */
[----:B------:R-:W-:Y:S01]  /*2580*/  ISETP.GT.U32.AND P0, PT, R7, R45, PT ;  /* 0x0000002d0700720c */ /* 0x000fe20003f04070 */
[----:B------:R-:W-:Y:S01]  /*2590*/  VIADD R49, R0, 0x27 ;  /* 0x0000002700317836 */ /* 0x000fe20000000000 */
[----:B------:R-:W-:Y:S01]  /*25a0*/  @!P1 IADD3 R41, R41, -R7, RZ ;  /* 0x8000000729299210 */ /* 0x000fe20007ffe0ff */
[----:B------:R-:W-:Y:S01]  /*25b0*/  @!P5 IMAD.IADD R44, R44, 0x1, -R7 ;  /* 0x000000012c2cd824 */ /* 0x000fe200078e0a07 */
[----:B------:R-:W-:Y:S01]  /*25c0*/  ISETP.GE.AND P1, PT, R50, RZ, PT ;  /* 0x000000ff3200720c */ /* 0x000fe20003f26270 */
[----:B------:R-:W-:Y:S01]  /*25d0*/  @!P4 IMAD.MOV R42, RZ, RZ, -R42 ;  /* 0x000000ffff2ac224 */ /* 0x000fe200078e0a2a */
[----:B------:R-:W-:Y:S01]  /*25e0*/  IABS R50, R47 ;  /* 0x0000002f00327213 */ /* 0x000fe20000000000 */
[----:B------:R-:W-:Y:S01]  /*25f0*/  @!P3 IMAD.MOV R41, RZ, RZ, -R41 ;  /* 0x000000ffff29b224 */ /* 0x000fe200078e0a29 */
[----:B------:R-:W-:Y:S01]  /*2600*/  ISETP.GE.AND P3, PT, R46, RZ, PT ;  /* 0x000000ff2e00720c */ /* 0x000fe20003f66270 */
[----:B------:R-:W-:Y:S01]  /*2610*/  IMAD.HI.U32 R46, R3, R48, RZ ;  /* 0x00000030032e7227 */ /* 0x000fe200078e00ff */
[----:B------:R-:W-:-:S02]  /*2620*/  ISETP.GT.U32.AND P5, PT, R7, R44, PT ;  /* 0x0000002c0700720c */ /* 0x000fc40003fa4070 */
[----:B------:R-:W-:Y:S01]  /*2630*/  ISETP.GE.AND P4, PT, R47, RZ, PT ;  /* 0x000000ff2f00720c */ /* 0x000fe20003f86270 */
[----:B------:R-:W-:Y:S01]  /*2640*/  IMAD.MOV R46, RZ, RZ, -R46 ;  /* 0x000000ffff2e7224 */ /* 0x000fe200078e0a2e */
[----:B------:R-:W-:Y:S01]  /*2650*/  ISETP.GE.AND P6, PT, R49, RZ, PT ;  /* 0x000000ff3100720c */ /* 0x000fe20003fc6270 */
[----:B------:R-:W-:Y:S01]  /*2660*/  @!P0 IMAD.IADD R45, R45, 0x1, -R7 ;  /* 0x000000012d2d8824 */ /* 0x000fe200078e0a07 */
[----:B------:R-:W-:Y:S01]  /*2670*/  IABS R52, R49 ;  /* 0x0000003100347213 */ /* 0x000fe20000000000 */
[----:B------:R-:W-:Y:S02]  /*2680*/  IMAD R46, R7, R46, R48 ;  /* 0x0000002e072e7224 */ /* 0x000fe400078e0230 */
[----:B------:R-:W-:Y:S01]  /*2690*/  IMAD.HI.U32 R47, R3, R50, RZ ;  /* 0x00000032032f7227 */ /* 0x000fe200078e00ff */
[----:B------:R-:W-:-:S03]  /*26a0*/  ISETP.GT.U32.AND P0, PT, R7, R45, PT ;  /* 0x0000002d0700720c */ /* 0x000fc60003f04070 */
[----:B------:R-:W-:Y:S01]  /*26b0*/  @!P5 IMAD.IADD R44, R44, 0x1, -R7 ;  /* 0x000000012c2cd824 */ /* 0x000fe200078e0a07 */
[----:B------:R-:W-:Y:S01]  /*26c0*/  ISETP.GT.U32.AND P5, PT, R7, R46, PT ;  /* 0x0000002e0700720c */ /* 0x000fe20003fa4070 */
[----:B------:R-:W-:Y:S02]  /*26d0*/  IMAD.MOV R49, RZ, RZ, -R47 ;  /* 0x000000ffff317224 */ /* 0x000fe400078e0a2f */
[----:B------:R-:W-:Y:S01]  /*26e0*/  IMAD.HI.U32 R47, R3, R52, RZ ;  /* 0x00000034032f7227 */ /* 0x000fe200078e00ff */
[----:B------:R-:W-:-:S03]  /*26f0*/  @!P2 IADD3 R44, -R44, RZ, RZ ;  /* 0x000000ff2c2ca210 */ /* 0x000fc60007ffe1ff */
[----:B------:R-:W-:Y:S01]  /*2700*/  IMAD R48, R7, R49, R50 ;  /* 0x0000003107307224 */ /* 0x000fe200078e0232 */
[----:B------:R-:W-:Y:S01]  /*2710*/  IADD3 R47, -R47, RZ, RZ ;  /* 0x000000ff2f2f7210 */ /* 0x000fe20007ffe1ff */
[----:B------:R-:W-:Y:S02]  /*2720*/  @!P0 IMAD.IADD R45, R45, 0x1, -R7 ;  /* 0x000000012d2d8824 */ /* 0x000fe400078e0a07 */
[----:B------:R-:W-:Y:S01]  /*2730*/  IMAD.HI.U32 R49, R3, R56, RZ ;  /* 0x0000003803317227 */ /* 0x000fe200078e00ff */
[----:B------:R-:W-:-:S03]  /*2740*/  ISETP.GT.U32.AND P0, PT, R7, R48, PT ;  /* 0x000000300700720c */ /* 0x000fc60003f04070 */
[----:B------:R-:W-:Y:S02]  /*2750*/  @!P5 IMAD.IADD R46, R46, 0x1, -R7 ;  /* 0x000000012e2ed824 */ /* 0x000fe400078e0a07 */
[----:B------:R-:W-:Y:S02]  /*2760*/  IMAD.MOV R49, RZ, RZ, -R49 ;  /* 0x000000ffff317224 */ /* 0x000fe400078e0a31 */
[C---:B------:R-:W-:Y:S01]  /*2770*/  IMAD R52, R7.reuse, R47, R52 ;  /* 0x0000002f07347224 */ /* 0x040fe200078e0234 */
[C---:B------:R-:W-:Y:S01]  /*2780*/  ISETP.GT.U32.AND P5, PT, R7.reuse, R46, PT ;  /* 0x0000002e0700720c */ /* 0x040fe20003fa4070 */
[----:B------:R-:W-:Y:S02]  /*2790*/  IMAD R56, R7, R49, R56 ;  /* 0x0000003107387224 */ /* 0x000fe400078e0238 */
[----:B------:R-:W-:Y:S01]  /*27a0*/  IMAD.HI.U32 R47, R3, R54, RZ ;  /* 0x00000036032f7227 */ /* 0x000fe200078e00ff */
[----:B------:R-:W-:-:S03]  /*27b0*/  ISETP.GT.U32.AND P2, PT, R7, R52, PT ;  /* 0x000000340700720c */ /* 0x000fc60003f44070 */
[----:B------:R-:W-:Y:S01]  /*27c0*/  VIADD R50, R0, 0x2a ;  /* 0x0000002a00327836 */ /* 0x000fe20000000000 */
[----:B------:R-:W-:Y:S01]  /*27d0*/  IADD3 R47, -R47, RZ, RZ ;  /* 0x000000ff2f2f7210 */ /* 0x000fe20007ffe1ff */
[--C-:B------:R-:W-:Y:S01]  /*27e0*/  @!P0 IMAD.IADD R48, R48, 0x1, -R7.reuse ;  /* 0x0000000130308824 */ /* 0x100fe200078e0a07 */
[----:B------:R-:W-:Y:S01]  /*27f0*/  ISETP.GT.U32.AND P0, PT, R7, R56, PT ;  /* 0x000000380700720c */ /* 0x000fe20003f04070 */
[----:B------:R-:W-:Y:S01]  /*2800*/  VIADD R55, R0, 0x2b ;  /* 0x0000002b00377836 */ /* 0x000fe20000000000 */
[----:B------:R-:W-:Y:S01]  /*2810*/  IABS R58, R50 ;  /* 0x00000032003a7213 */ /* 0x000fe20000000000 */
[----:B------:R-:W-:Y:S01]  /*2820*/  @!P5 IMAD.IADD R46, R46, 0x1, -R7 ;  /* 0x000000012e2ed824 */ /* 0x000fe200078e0a07 */
[----:B------:R-:W-:Y:S01]  /*2830*/  ISETP.GE.AND P5, PT, R51, RZ, PT ;  /* 0x000000ff3300720c */ /* 0x000fe20003fa6270 */
[----:B------:R-:W-:Y:S01]  /*2840*/  IMAD R54, R7, R47, R54 ;  /* 0x0000002f07367224 */ /* 0x000fe200078e0236 */
[----:B------:R-:W-:Y:S01]  /*2850*/  IABS R60, R55 ;  /* 0x00000037003c7213 */ /* 0x000fe20000000000 */
[----:B------:R-:W-:Y:S01]  /*2860*/  IMAD.HI.U32 R47, R3, R58, RZ ;  /* 0x0000003a032f7227 */ /* 0x000fe200078e00ff */
[----:B------:R-:W-:-:S03]  /*2870*/  IADD3 R51, R0, 0x2c, RZ ;  /* 0x0000002c00337810 */ /* 0x000fc60007ffe0ff */
[----:B------:R-:W-:Y:S01]  /*2880*/  @!P2 IMAD.IADD R52, R52, 0x1, -R7 ;  /* 0x000000013434a824 */ /* 0x000fe200078e0a07 */
[----:B------:R-:W-:Y:S01]  /*2890*/  IABS R62, R51 ;  /* 0x00000033003e7213 */ /* 0x000fe20000000000 */
[----:B------:R-:W-:Y:S01]  /*28a0*/  IMAD.HI.U32 R49, R3, R60, RZ ;  /* 0x0000003c03317227 */ /* 0x000fe200078e00ff */
[C---:B------:R-:W-:Y:S02]  /*28b0*/  ISETP.GT.U32.AND P2, PT, R7.reuse, R48, PT ;  /* 0x000000300700720c */ /* 0x040fe40003f44070 */
[----:B------:R-:W-:Y:S01]  /*28c0*/  @!P0 IADD3 R56, R56, -R7, RZ ;  /* 0x8000000738388210 */ /* 0x000fe20007ffe0ff */
[----:B------:R-:W-:Y:S02]  /*28d0*/  IMAD.MOV R47, RZ, RZ, -R47 ;  /* 0x000000ffff2f7224 */ /* 0x000fe400078e0a2f */
[----:B------:R-:W-:Y:S01]  /*28e0*/  IMAD.MOV R49, RZ, RZ, -R49 ;  /* 0x000000ffff317224 */ /* 0x000fe200078e0a31 */
[C---:B------:R-:W-:Y:S01]  /*28f0*/  ISETP.GT.U32.AND P0, PT, R7.reuse, R56, PT ;  /* 0x000000380700720c */ /* 0x040fe20003f04070 */
[----:B------:R-:W-:Y:S01]  /*2900*/  @!P1 IMAD.MOV R45, RZ, RZ, -R45 ;  /* 0x000000ffff2d9224 */ /* 0x000fe200078e0a2d */
[C---:B------:R-:W-:Y:S01]  /*2910*/  ISETP.GT.U32.AND P1, PT, R7.reuse, R54, PT ;  /* 0x000000360700720c */ /* 0x040fe20003f24070 */
[----:B------:R-:W-:-:S02]  /*2920*/  IMAD R58, R7, R47, R58 ;  /* 0x0000002f073a7224 */ /* 0x000fc400078e023a */
[----:B------:R-:W-:-:S04]  /*2930*/  IMAD.HI.U32 R47, R3, R62, RZ ;  /* 0x0000003e032f7227 */ /* 0x000fc800078e00ff */
[C---:B------:R-:W-:Y:S02]  /*2940*/  IMAD R60, R7.reuse, R49, R60 ;  /* 0x00000031073c7224 */ /* 0x040fe400078e023c */
[----:B------:R-:W-:Y:S02]  /*2950*/  IMAD.MOV R49, RZ, RZ, -R47 ;  /* 0x000000ffff317224 */ /* 0x000fe400078e0a2f */
[--C-:B------:R-:W-:Y:S01]  /*2960*/  @!P2 IMAD.IADD R48, R48, 0x1, -R7.reuse ;  /* 0x000000013030a824 */ /* 0x100fe200078e0a07 */
[C---:B------:R-:W-:Y:S01]  /*2970*/  ISETP.GT.U32.AND P2, PT, R7.reuse, R58, PT ;  /* 0x0000003a0700720c */ /* 0x040fe20003f44070 */
[C---:B------:R-:W-:Y:S02]  /*2980*/  IMAD R62, R7.reuse, R49, R62 ;  /* 0x00000031073e7224 */ /* 0x040fe400078e023e */
[--C-:B------:R-:W-:Y:S02]  /*2990*/  @!P0 IMAD.IADD R56, R56, 0x1, -R7.reuse ;  /* 0x0000000138388824 */ /* 0x100fe400078e0a07 */
[--C-:B------:R-:W-:Y:S01]  /*29a0*/  @!P1 IMAD.IADD R54, R54, 0x1, -R7.reuse ;  /* 0x0000000136369824 */ /* 0x100fe200078e0a07 */
[C---:B------:R-:W-:Y:S01]  /*29b0*/  ISETP.GT.U32.AND P0, PT, R7.reuse, R62, PT ;  /* 0x0000003e0700720c */ /* 0x040fe20003f04070 */
[C---:B------:R-:W-:Y:S01]  /*29c0*/  VIADD R57, R0.reuse, 0x2d ;  /* 0x0000002d00397836 */ /* 0x040fe20000000000 */
[C---:B------:R-:W-:Y:S01]  /*29d0*/  ISETP.GT.U32.AND P1, PT, R7.reuse, R52, PT ;  /* 0x000000340700720c */ /* 0x040fe20003f24070 */
[----:B------:R-:W-:Y:S01]  /*29e0*/  @!P3 IMAD.MOV R46, RZ, RZ, -R46 ;  /* 0x000000ffff2eb224 */ /* 0x000fe200078e0a2e */
[----:B------:R-:W-:Y:S01]  /*29f0*/  ISETP.GT.U32.AND P3, PT, R7, R54, PT ;  /* 0x000000360700720c */ /* 0x000fe20003f64070 */
[----:B------:R-:W-:Y:S01]  /*2a00*/  VIADD R59, R0, 0x2e ;  /* 0x0000002e003b7836 */ /* 0x000fe20000000000 */
[----:B------:R-:W-:Y:S01]  /*2a10*/  IABS R64, R57 ;  /* 0x0000003900407213 */ /* 0x000fe20000000000 */
[----:B------:R-:W-:Y:S01]  /*2a20*/  @!P2 IMAD.IADD R58, R58, 0x1, -R7 ;  /* 0x000000013a3aa824 */ /* 0x000fe200078e0a07 */
[----:B------:R-:W-:Y:S01]  /*2a30*/  ISETP.GE.AND P2, PT, R50, RZ, PT ;  /* 0x000000ff3200720c */ /* 0x000fe20003f46270 */
[----:B------:R-:W-:Y:S01]  /*2a40*/  IMAD.MOV.U32 R50, RZ, RZ, R48 ;  /* 0x000000ffff327224 */ /* 0x000fe200078e0030 */
[----:B------:R-:W-:Y:S01]  /*2a50*/  IABS R66, R59 ;  /* 0x0000003b00427213 */ /* 0x000fe20000000000 */
[----:B------:R-:W-:-:S03]  /*2a60*/  IMAD.HI.U32 R47, R3, R64, RZ ;  /* 0x00000040032f7227 */ /* 0x000fc600078e00ff */
[----:B------:R-:W-:Y:S01]  /*2a70*/  @!P4 IADD3 R50, -R50, RZ, RZ ;  /* 0x000000ff3232c210 */ /* 0x000fe20007ffe1ff */
[----:B------:R-:W-:Y:S01]  /*2a80*/  @!P0 IMAD.IADD R62, R62, 0x1, -R7 ;  /* 0x000000013e3e8824 */ /* 0x000fe200078e0a07 */
[----:B------:R-:W-:Y:S01]  /*2a90*/  ISETP.GT.U32.AND P0, PT, R7, R58, PT ;  /* 0x0000003a0700720c */ /* 0x000fe20003f04070 */
[----:B------:R-:W-:Y:S01]  /*2aa0*/  IMAD.HI.U32 R49, R3, R66, RZ ;  /* 0x0000004203317227 */ /* 0x000fe200078e00ff */
[----:B------:R-:W-:Y:S02]  /*2ab0*/  @!P3 IADD3 R54, R54, -R7, RZ ;  /* 0x800000073636b210 */ /* 0x000fe40007ffe0ff */
[----:B------:R-:W-:Y:S01]  /*2ac0*/  ISETP.GE.AND P3, PT, R53, RZ, PT ;  /* 0x000000ff3500720c */ /* 0x000fe20003f66270 */
[----:B------:R-:W-:Y:S01]  /*2ad0*/  IMAD.MOV R47, RZ, RZ, -R47 ;  /* 0x000000ffff2f7224 */ /* 0x000fe200078e0a2f */
[C---:B------:R-:W-:Y:S01]  /*2ae0*/  ISETP.GT.U32.AND P4, PT, R7.reuse, R62, PT ;  /* 0x0000003e0700720c */ /* 0x040fe20003f84070 */
[----:B------:R-:W-:Y:S02]  /*2af0*/  IMAD.MOV R49, RZ, RZ, -R49 ;  /* 0x000000ffff317224 */ /* 0x000fe400078e0a31 */
[----:B------:R-:W-:-:S02]  /*2b00*/  IMAD R64, R7, R47, R64 ;  /* 0x0000002f07407224 */ /* 0x000fc400078e0240 */
[--C-:B------:R-:W-:Y:S01]  /*2b10*/  @!P1 IMAD.IADD R52, R52, 0x1, -R7.reuse ;  /* 0x0000000134349824 */ /* 0x100fe200078e0a07 */
[C---:B------:R-:W-:Y:S01]  /*2b20*/  ISETP.GT.U32.AND P1, PT, R7.reuse, R60, PT ;  /* 0x0000003c0700720c */ /* 0x040fe20003f24070 */
[C---:B------:R-:W-:Y:S02]  /*2b30*/  IMAD R66, R7.reuse, R49, R66 ;  /* 0x0000003107427224 */ /* 0x040fe400078e0242 */
[----:B------:R-:W-:Y:S01]  /*2b40*/  @!P5 IMAD.MOV R54, RZ, RZ, -R54 ;  /* 0x000000ffff36d224 */ /* 0x000fe200078e0a36 */
[C---:B------:R-:W-:Y:S01]  /*2b50*/  ISETP.GT.U32.AND P5, PT, R7.reuse, R64, PT ;  /* 0x000000400700720c */ /* 0x040fe20003fa4070 */
[----:B------:R-:W-:Y:S01]  /*2b60*/  @!P0 IMAD.IADD R58, R58, 0x1, -R7 ;  /* 0x000000013a3a8824 */ /* 0x000fe200078e0a07 */
[----:B------:R-:W-:Y:S01]  /*2b70*/  ISETP.GT.U32.AND P0, PT, R7, R66, PT ;  /* 0x000000420700720c */ /* 0x000fe20003f04070 */
[----:B------:R-:W-:Y:S02]  /*2b80*/  VIADD R53, R0, 0x2f ;  /* 0x0000002f00357836 */ /* 0x000fe40000000000 */
[----:B------:R-:W-:-:S02]  /*2b90*/  @!P6 IMAD.MOV R52, RZ, RZ, -R52 ;  /* 0x000000ffff34e224 */ /* 0x000fc400078e0a34 */
[----:B------:R-:W-:Y:S01]  /*2ba0*/  @!P3 IMAD.MOV R56, RZ, RZ, -R56 ;  /* 0x000000ffff38b224 */ /* 0x000fe200078e0a38 */
[----:B------:R-:W-:Y:S01]  /*2bb0*/  IABS R68, R53 ;  /* 0x0000003500447213 */ /* 0x000fe20000000000 */
[--C-:B------:R-:W-:Y:S01]  /*2bc0*/  @!P4 IMAD.IADD R62, R62, 0x1, -R7.reuse ;  /* 0x000000013e3ec824 */ /* 0x100fe200078e0a07 */
[-C--:B------:R-:W-:Y:S01]  /*2bd0*/  @!P1 IADD3 R60, R60, -R7.reuse, RZ ;  /* 0x800000073c3c9210 */ /* 0x080fe20007ffe0ff */
[----:B------:R-:W-:Y:S01]  /*2be0*/  @!P2 IMAD.MOV R58, RZ, RZ, -R58 ;  /* 0x000000ffff3aa224 */ /* 0x000fe200078e0a3a */
[----:B------:R-:W-:Y:S01]  /*2bf0*/  ISETP.GE.AND P1, PT, R55, RZ, PT ;  /* 0x000000ff3700720c */ /* 0x000fe20003f26270 */
[----:B------:R-:W-:Y:S01]  /*2c00*/  VIADD R55, R0, 0x30 ;  /* 0x0000003000377836 */ /* 0x000fe20000000000 */
[----:B------:R-:W-:Y:S01]  /*2c10*/  ISETP.GT.U32.AND P6, PT, R7, R60, PT ;  /* 0x0000003c0700720c */ /* 0x000fe20003fc4070 */
[----:B------:R-:W-:Y:S01]  /*2c20*/  @!P5 IMAD.IADD R64, R64, 0x1, -R7 ;  /* 0x000000014040d824 */ /* 0x000fe200078e0a07 */
[----:B------:R-:W-:Y:S01]  /*2c30*/  @!P0 IADD3 R66, R66, -R7, RZ ;  /* 0x8000000742428210 */ /* 0x000fe20007ffe0ff */
[----:B------:R-:W-:Y:S01]  /*2c40*/  IMAD.HI.U32 R47, R3, R68, RZ ;  /* 0x00000044032f7227 */ /* 0x000fe200078e00ff */
[----:B------:R-:W-:-:S02]  /*2c50*/  IABS R70, R55 ;  /* 0x0000003700467213 */ /* 0x000fc40000000000 */
[----:B------:R-:W-:Y:S01]  /*2c60*/  ISETP.GT.U32.AND P0, PT, R7, R64, PT ;  /* 0x000000400700720c */ /* 0x000fe20003f04070 */
[----:B------:R-:W-:Y:S01]  /*2c70*/  IMAD.MOV R47, RZ, RZ, -R47 ;  /* 0x000000ffff2f7224 */ /* 0x000fe200078e0a2f */
[----:B------:R-:W-:Y:S01]  /*2c80*/  ISETP.GE.AND P3, PT, R51, RZ, PT ;  /* 0x000000ff3300720c */ /* 0x000fe20003f66270 */
[----:B------:R-:W-:Y:S01]  /*2c90*/  IMAD.HI.U32 R48, R3, R70, RZ ;  /* 0x0000004603307227 */ /* 0x000fe200078e00ff */
[----:B------:R-:W-:Y:S02]  /*2ca0*/  ISETP.GE.AND P4, PT, R59, RZ, PT ;  /* 0x000000ff3b00720c */ /* 0x000fe40003f86270 */
[----:B------:R-:W-:Y:S01]  /*2cb0*/  ISETP.GE.AND P5, PT, R53, RZ, PT ;  /* 0x000000ff3500720c */ /* 0x000fe20003fa6270 */
[----:B------:R-:W-:Y:S01]  /*2cc0*/  IMAD.MOV R49, RZ, RZ, -R48 ;  /* 0x000000ffff317224 */ /* 0x000fe200078e0a30 */
[----:B------:R-:W-:Y:S01]  /*2cd0*/  @!P6 IADD3 R60, R60, -R7, RZ ;  /* 0x800000073c3ce210 */ /* 0x000fe20007ffe0ff */
[----:B------:R-:W-:Y:S01]  /*2ce0*/  IMAD R48, R7, R47, R68 ;  /* 0x0000002f07307224 */ /* 0x000fe200078e0244 */
[C---:B------:R-:W-:Y:S01]  /*2cf0*/  IADD3 R51, R0.reuse, 0x33, RZ ;  /* 0x0000003300337810 */ /* 0x040fe20007ffe0ff */
[----:B------:R-:W-:Y:S01]  /*2d00*/  VIADD R47, R0, 0x31 ;  /* 0x00000031002f7836 */ /* 0x000fe20000000000 */
[----:B------:R-:W-:Y:S01]  /*2d10*/  ISETP.GE.AND P2, PT, R55, RZ, PT ;  /* 0x000000ff3700720c */ /* 0x000fe20003f46270 */
[----:B------:R-:W-:Y:S01]  /*2d20*/  @!P0 IMAD.IADD R64, R64, 0x1, -R7 ;  /* 0x0000000140408824 */ /* 0x000fe200078e0a07 */
[C---:B------:R-:W-:Y:S01]  /*2d30*/  ISETP.GT.U32.AND P0, PT, R7.reuse, R48, PT ;  /* 0x000000300700720c */ /* 0x040fe20003f04070 */
[----:B------:R-:W-:Y:S01]  /*2d40*/  @!P1 IMAD.MOV R60, RZ, RZ, -R60 ;  /* 0x000000ffff3c9224 */ /* 0x000fe200078e0a3c */
[----:B------:R-:W-:Y:S01]  /*2d50*/  ISETP.GT.U32.AND P1, PT, R7, R66, PT ;  /* 0x000000420700720c */ /* 0x000fe20003f24070 */
[----:B------:R-:W-:Y:S01]  /*2d60*/  VIADD R53, R0, 0x34 ;  /* 0x0000003400357836 */ /* 0x000fe20000000000 */
[----:B------:R-:W-:Y:S01]  /*2d70*/  IABS R72, R47 ;  /* 0x0000002f00487213 */ /* 0x000fe20000000000 */
[----:B------:R-:W-:Y:S01]  /*2d80*/  @!P3 IMAD.MOV R62, RZ, RZ, -R62 ;  /* 0x000000ffff3eb224 */ /* 0x000fe200078e0a3e */
[----:B------:R-:W-:Y:S01]  /*2d90*/  ISETP.GE.AND P3, PT, R47, RZ, PT ;  /* 0x000000ff2f00720c */ /* 0x000fe20003f66270 */
[----:B------:R-:W-:Y:S01]  /*2da0*/  IMAD R70, R7, R49, R70 ;  /* 0x0000003107467224 */ /* 0x000fe200078e0246 */
[----:B------:R-:W-:Y:S01]  /*2db0*/  IABS R78, R53 ;  /* 0x00000035004e7213 */ /* 0x000fe20000000000 */
[----:B------:R-:W-:Y:S01]  /*2dc0*/  IMAD.HI.U32 R47, R3, R72, RZ ;  /* 0x00000048032f7227 */ /* 0x000fe200078e00ff */
[----:B------:R-:W-:-:S02]  /*2dd0*/  IABS R76, R51 ;  /* 0x00000033004c7213 */ /* 0x000fc40000000000 */
[----:B------:R-:W-:Y:S01]  /*2de0*/  ISETP.GE.AND P6, PT, R57, RZ, PT ;  /* 0x000000ff3900720c */ /* 0x000fe20003fc6270 */
[----:B------:R-:W-:Y:S02]  /*2df0*/  @!P0 IMAD.IADD R48, R48, 0x1, -R7 ;  /* 0x0000000130308824 */ /* 0x000fe400078e0a07 */
[----:B------:R-:W-:Y:S01]  /*2e00*/  @!P1 IADD3 R66, R66, -R7, RZ ;  /* 0x8000000742429210 */ /* 0x000fe20007ffe0ff */
[C---:B------:R-:W-:Y:S02]  /*2e10*/  VIADD R49, R0.reuse, 0x32 ;  /* 0x0000003200317836 */ /* 0x040fe40000000000 */
[----:B------:R-:W-:Y:S01]  /*2e20*/  ISETP.GT.U32.AND P0, PT, R7, R48, PT ;  /* 0x000000300700720c */ /* 0x000fe20003f04070 */
[----:B------:R-:W-:Y:S02]  /*2e30*/  VIADD R57, R0, 0x35 ;  /* 0x0000003500397836 */ /* 0x000fe40000000000 */
[----:B------:R-:W-:Y:S01]  /*2e40*/  @!P4 IMAD.MOV R66, RZ, RZ, -R66 ;  /* 0x000000ffff42c224 */ /* 0x000fe200078e0a42 */
[----:B------:R-:W-:Y:S01]  /*2e50*/  ISETP.GE.AND P4, PT, R53, RZ, PT ;  /* 0x000000ff3500720c */ /* 0x000fe20003f86270 */
[----:B------:R-:W-:Y:S01]  /*2e60*/  IMAD.MOV R53, RZ, RZ, -R47 ;  /* 0x000000ffff357224 */ /* 0x000fe200078e0a2f */
[----:B------:R-:W-:Y:S01]  /*2e70*/  IABS R74, R49 ;  /* 0x00000031004a7213 */ /* 0x000fe20000000000 */
[----:B------:R-:W-:Y:S01]  /*2e80*/  IMAD.HI.U32 R47, R3, R76, RZ ;  /* 0x0000004c032f7227 */ /* 0x000fe200078e00ff */
[----:B------:R-:W-:-:S02]  /*2e90*/  ISETP.GE.AND P1, PT, R49, RZ, PT ;  /* 0x000000ff3100720c */ /* 0x000fc40003f26270 */
[----:B------:R-:W-:Y:S01]  /*2ea0*/  IABS R80, R57 ;  /* 0x0000003900507213 */ /* 0x000fe20000000000 */
[C---:B------:R-:W-:Y:S02]  /*2eb0*/  IMAD R72, R7.reuse, R53, R72 ;  /* 0x0000003507487224 */ /* 0x040fe400078e0248 */
[----:B------:R-:W-:Y:S01]  /*2ec0*/  @!P0 IMAD.IADD R48, R48, 0x1, -R7 ;  /* 0x0000000130308824 */ /* 0x000fe200078e0a07 */
[----:B------:R-:W-:Y:S01]  /*2ed0*/  ISETP.GT.U32.AND P0, PT, R7, R70, PT ;  /* 0x000000460700720c */ /* 0x000fe20003f04070 */
[----:B------:R-:W-:-:S03]  /*2ee0*/  IMAD.HI.U32 R49, R3, R74, RZ ;  /* 0x0000004a03317227 */ /* 0x000fc600078e00ff */
[----:B------:R-:W-:Y:S01]  /*2ef0*/  MOV R68, R48 ;  /* 0x0000003000447202 */ /* 0x000fe20000000f00 */
[----:B------:R-:W-:Y:S01]  /*2f00*/  IMAD.MOV R47, RZ, RZ, -R47 ;  /* 0x000000ffff2f7224 */ /* 0x000fe200078e0a2f */
[----:B------:R-:W-:Y:S01]  /*2f10*/  IADD3 R55, -R49, RZ, RZ ;  /* 0x000000ff31377210 */ /* 0x000fe20007ffe1ff */
[----:B------:R-:W-:-:S04]  /*2f20*/  IMAD.HI.U32 R49, R3, R78, RZ ;  /* 0x0000004e03317227 */ /* 0x000fc800078e00ff */
[----:B------:R-:W-:Y:S01]  /*2f30*/  @!P5 IMAD.MOV R68, RZ, RZ, -R68 ;  /* 0x000000ffff44d224 */ /* 0x000fe200078e0a44 */
[C---:B------:R-:W-:Y:S01]  /*2f40*/  ISETP.GT.U32.AND P5, PT, R7.reuse, R72, PT ;  /* 0x000000480700720c */ /* 0x040fe20003fa4070 */
[----:B------:R-:W-:Y:S02]  /*2f50*/  @!P0 IMAD.IADD R70, R70, 0x1, -R7 ;  /* 0x0000000146468824 */ /* 0x000fe400078e0a07 */
[C---:B------:R-:W-:Y:S02]  /*2f60*/  IMAD R74, R7.reuse, R55, R74 ;  /* 0x00000037074a7224 */ /* 0x040fe400078e024a */
[C---:B------:R-:W-:Y:S01]  /*2f70*/  IMAD R76, R7.reuse, R47, R76 ;  /* 0x0000002f074c7224 */ /* 0x040fe200078e024c */
[----:B------:R-:W-:Y:S01]  /*2f80*/  ISETP.GT.U32.AND P0, PT, R7, R70, PT ;  /* 0x000000460700720c */ /* 0x000fe20003f04070 */
[----:B------:R-:W-:Y:S02]  /*2f90*/  IMAD.MOV R49, RZ, RZ, -R49 ;  /* 0x000000ffff317224 */ /* 0x000fe400078e0a31 */
[----:B------:R-:W-:-:S02]  /*2fa0*/  VIADD R53, R0, 0x36 ;  /* 0x0000003600357836 */ /* 0x000fc40000000000 */
[----:B------:R-:W-:Y:S02]  /*2fb0*/  IMAD R78, R7, R49, R78 ;  /* 0x00000031074e7224 */ /* 0x000fe400078e024e */
[----:B------:R-:W-:Y:S01]  /*2fc0*/  @!P5 IMAD.IADD R72, R72, 0x1, -R7 ;  /* 0x000000014848d824 */ /* 0x000fe200078e0a07 */
[----:B------:R-:W-:Y:S01]  /*2fd0*/  IABS R82, R53 ;  /* 0x0000003500527213 */ /* 0x000fe20000000000 */
[----:B------:R-:W-:Y:S01]  /*2fe0*/  @!P6 IMAD.MOV R64, RZ, RZ, -R64 ;  /* 0x000000ffff40e224 */ /* 0x000fe200078e0a40 */
[----:B------:R-:W-:Y:S01]  /*2ff0*/  ISETP.GE.AND P6, PT, R51, RZ, PT ;  /* 0x000000ff3300720c */ /* 0x000fe20003fc6270 */
[----:B------:R-:W-:Y:S01]  /*3000*/  IMAD.HI.U32 R51, R3, R80, RZ ;  /* 0x0000005003337227 */ /* 0x000fe200078e00ff */
[C---:B------:R-:W-:Y:S02]  /*3010*/  ISETP.GT.U32.AND P5, PT, R7.reuse, R72, PT ;  /* 0x000000480700720c */ /* 0x040fe40003fa4070 */
[----:B------:R-:W-:Y:S01]  /*3020*/  @!P0 IADD3 R70, R70, -R7, RZ ;  /* 0x8000000746468210 */ /* 0x000fe20007ffe0ff */
[----:B------:R-:W-:Y:S01]  /*3030*/  VIADD R55, R0, 0x37 ;  /* 0x0000003700377836 */ /* 0x000fe20000000000 */
[----:B------:R-:W-:Y:S01]  /*3040*/  ISETP.GT.U32.AND P0, PT, R7, R74, PT ;  /* 0x0000004a0700720c */ /* 0x000fe20003f04070 */
[----:B------:R-:W-:-:S02]  /*3050*/  IMAD.MOV R51, RZ, RZ, -R51 ;  /* 0x000000ffff337224 */ /* 0x000fc400078e0a33 */
[----:B------:R-:W-:Y:S01]  /*3060*/  VIADD R59, R0, 0x38 ;  /* 0x00000038003b7836 */ /* 0x000fe20000000000 */
[----:B------:R-:W-:Y:S01]  /*3070*/  IABS R84, R55 ;  /* 0x0000003700547213 */ /* 0x000fe20000000000 */
[----:B------:R-:W-:Y:S02]  /*3080*/  @!P2 IMAD.MOV R70, RZ, RZ, -R70 ;  /* 0x000000ffff46a224 */ /* 0x000fe400078e0a46 */
[----:B------:R-:W-:Y:S01]  /*3090*/  IMAD.HI.U32 R47, R3, R82, RZ ;  /* 0x00000052032f7227 */ /* 0x000fe200078e00ff */
[----:B------:R-:W-:-:S03]  /*30a0*/  IABS R86, R59 ;  /* 0x0000003b00567213 */ /* 0x000fc60000000000 */
[--C-:B------:R-:W-:Y:S01]  /*30b0*/  @!P5 IMAD.IADD R72, R72, 0x1, -R7.reuse ;  /* 0x000000014848d824 */ /* 0x100fe200078e0a07 */
[C---:B------:R-:W-:Y:S01]  /*30c0*/  ISETP.GT.U32.AND P5, PT, R7.reuse, R76, PT ;  /* 0x0000004c0700720c */ /* 0x040fe20003fa4070 */
[----:B------:R-:W-:Y:S01]  /*30d0*/  @!P0 IMAD.IADD R74, R74, 0x1, -R7 ;  /* 0x000000014a4a8824 */ /* 0x000fe200078e0a07 */
[C---:B------:R-:W-:Y:S01]  /*30e0*/  ISETP.GT.U32.AND P0, PT, R7.reuse, R78, PT ;  /* 0x0000004e0700720c */ /* 0x040fe20003f04070 */
[----:B------:R-:W-:Y:S01]  /*30f0*/  IMAD R80, R7, R51, R80 ;  /* 0x0000003307507224 */ /* 0x000fe200078e0250 */
[----:B------:R-:W-:Y:S01]  /*3100*/  @!P3 IADD3 R72, -R72, RZ, RZ ;  /* 0x000000ff4848b210 */ /* 0x000fe20007ffe1ff */
[----:B------:R-:W-:-:S04]  /*3110*/  IMAD.HI.U32 R48, R3, R84, RZ ;  /* 0x0000005403307227 */ /* 0x000fc800078e00ff */
[----:B------:R-:W-:Y:S02]  /*3120*/  IMAD.MOV R51, RZ, RZ, -R47 ;  /* 0x000000ffff337224 */ /* 0x000fe400078e0a2f */
[----:B------:R-:W-:Y:S02]  /*3130*/  VIADD R63, R0, 0x3a ;  /* 0x0000003a003f7836 */ /* 0x000fe40000000000 */
[--C-:B------:R-:W-:Y:S01]  /*3140*/  @!P5 IMAD.IADD R76, R76, 0x1, -R7.reuse ;  /* 0x000000014c4cd824 */ /* 0x100fe200078e0a07 */
[----:B------:R-:W-:Y:S01]  /*3150*/  ISETP.GT.U32.AND P5, PT, R7, R74, PT ;  /* 0x0000004a0700720c */ /* 0x000fe20003fa4070 */
[----:B------:R-:W-:Y:S01]  /*3160*/  @!P0 IMAD.IADD R78, R78, 0x1, -R7 ;  /* 0x000000014e4e8824 */ /* 0x000fe200078e0a07 */
[----:B------:R-:W-:Y:S01]  /*3170*/  IABS R90, R63 ;  /* 0x0000003f005a7213 */ /* 0x000fe20000000000 */
[----:B------:R-:W-:Y:S01]  /*3180*/  IMAD.HI.U32 R47, R3, R86, RZ ;  /* 0x00000056032f7227 */ /* 0x000fe200078e00ff */
[C---:B------:R-:W-:Y:S02]  /*3190*/  ISETP.GT.U32.AND P2, PT, R7.reuse, R76, PT ;  /* 0x0000004c0700720c */ /* 0x040fe40003f44070 */
[C---:B------:R-:W-:Y:S01]  /*31a0*/  ISETP.GT.U32.AND P0, PT, R7.reuse, R78, PT ;  /* 0x0000004e0700720c */ /* 0x040fe20003f04070 */
[----:B------:R-:W-:-:S02]  /*31b0*/  IMAD R82, R7, R51, R82 ;  /* 0x0000003307527224 */ /* 0x000fc400078e0252 */
[----:B------:R-:W-:Y:S02]  /*31c0*/  IMAD.MOV R48, RZ, RZ, -R48 ;  /* 0x000000ffff307224 */ /* 0x000fe400078e0a30 */
[----:B------:R-:W-:Y:S02]  /*31d0*/  IMAD.MOV R47, RZ, RZ, -R47 ;  /* 0x000000ffff2f7224 */ /* 0x000fe400078e0a2f */
[----:B------:R-:W-:Y:S01]  /*31e0*/  @!P5 IMAD.IADD R74, R74, 0x1, -R7 ;  /* 0x000000014a4ad824 */ /* 0x000fe200078e0a07 */
[C---:B------:R-:W-:Y:S01]  /*31f0*/  ISETP.GT.U32.AND P5, PT, R7.reuse, R80, PT ;  /* 0x000000500700720c */ /* 0x040fe20003fa4070 */
[----:B------:R-:W-:Y:S02]  /*3200*/  IMAD R84, R7, R48, R84 ;  /* 0x0000003007547224 */ /* 0x000fe400078e0254 */
[----:B------:R-:W-:Y:S01]  /*3210*/  @!P2 IADD3 R76, R76, -R7, RZ ;  /* 0x800000074c4ca210 */ /* 0x000fe20007ffe0ff */
[----:B------:R-:W-:Y:S01]  /*3220*/  IMAD.HI.U32 R49, R3, R88, RZ ;  /* 0x0000005803317227 */ /* 0x000fe200078e00ff */
[----:B------:R-:W-:-:S03]  /*3230*/  ISETP.GT.U32.AND P2, PT, R7, R82, PT ;  /* 0x000000520700720c */ /* 0x000fc60003f44070 */
[----:B------:R-:W-:-:S04]  /*3240*/  IMAD.HI.U32 R51, R3, R90, RZ ;  /* 0x0000005a03337227 */ /* 0x000fc800078e00ff */
[C---:B------:R-:W-:Y:S01]  /*3250*/  IMAD R86, R7.reuse, R47, R86 ;  /* 0x0000002f07567224 */ /* 0x040fe200078e0256 */
[----:B------:R-:W-:Y:S01]  /*3260*/  @!P5 IADD3 R80, R80, -R7, RZ ;  /* 0x800000075050d210 */ /* 0x000fe20007ffe0ff */
[----:B------:R-:W-:Y:S01]  /*3270*/  @!P0 IMAD.IADD R78, R78, 0x1, -R7 ;  /* 0x000000014e4e8824 */ /* 0x000fe200078e0a07 */
[----:B------:R-:W-:Y:S01]  /*3280*/  ISETP.GT.U32.AND P0, PT, R7, R84, PT ;  /* 0x000000540700720c */ /* 0x000fe20003f04070 */
[----:B------:R-:W-:Y:S01]  /*3290*/  IMAD.MOV R49, RZ, RZ, -R49 ;  /* 0x000000ffff317224 */ /* 0x000fe200078e0a31 */
[----:B------:R-:W-:Y:S01]  /*32a0*/  IADD3 R51, -R51, RZ, RZ ;  /* 0x000000ff33337210 */ /* 0x000fe20007ffe1ff */
[C---:B------:R-:W-:Y:S01]  /*32b0*/  VIADD R65, R0.reuse, 0x3b ;  /* 0x0000003b00417836 */ /* 0x040fe20000000000 */
[C---:B------:R-:W-:Y:S01]  /*32c0*/  ISETP.GT.U32.AND P5, PT, R7.reuse, R86, PT ;  /* 0x000000560700720c */ /* 0x040fe20003fa4070 */
[C---:B------:R-:W-:Y:S01]  /*32d0*/  IMAD R88, R7.reuse, R49, R88 ;  /* 0x0000003107587224 */ /* 0x040fe200078e0258 */
[C---:B------:R-:W-:Y:S01]  /*32e0*/  ISETP.GT.U32.AND P3, PT, R7.reuse, R80, PT ;  /* 0x000000500700720c */ /* 0x040fe20003f64070 */
[----:B------:R-:W-:Y:S01]  /*32f0*/  IMAD R90, R7, R51, R90 ;  /* 0x00000033075a7224 */ /* 0x000fe200078e025a */
[----:B------:R-:W-:Y:S01]  /*3300*/  IABS R92, R65 ;  /* 0x00000041005c7213 */ /* 0x000fe20000000000 */
[----:B------:R-:W-:-:S02]  /*3310*/  VIADD R67, R0, 0x3c ;  /* 0x0000003c00437836 */ /* 0x000fc40000000000 */
[----:B------:R-:W-:Y:S02]  /*3320*/  VIADD R69, R0, 0x3d ;  /* 0x0000003d00457836 */ /* 0x000fe40000000000 */
[--C-:B------:R-:W-:Y:S01]  /*3330*/  @!P2 IMAD.IADD R82, R82, 0x1, -R7.reuse ;  /* 0x000000015252a824 */ /* 0x100fe200078e0a07 */
[----:B------:R-:W-:Y:S01]  /*3340*/  ISETP.GT.U32.AND P2, PT, R7, R88, PT ;  /* 0x000000580700720c */ /* 0x000fe20003f44070 */
[--C-:B------:R-:W-:Y:S01]  /*3350*/  @!P0 IMAD.IADD R84, R84, 0x1, -R7.reuse ;  /* 0x0000000154548824 */ /* 0x100fe200078e0a07 */
[----:B------:R-:W-:Y:S01]  /*3360*/  IABS R94, R67 ;  /* 0x00000043005e7213 */ /* 0x000fe20000000000 */
[----:B------:R-:W-:Y:S01]  /*3370*/  IMAD.HI.U32 R47, R3, R92, RZ ;  /* 0x0000005c032f7227 */ /* 0x000fe200078e00ff */
[----:B------:R-:W-:Y:S02]  /*3380*/  IABS R96, R69 ;  /* 0x0000004500607213 */ /* 0x000fe40000000000 */
[C---:B------:R-:W-:Y:S01]  /*3390*/  ISETP.GT.U32.AND P0, PT, R7.reuse, R90, PT ;  /* 0x0000005a0700720c */ /* 0x040fe20003f04070 */
[----:B------:R-:W-:Y:S01]  /*33a0*/  @!P5 IMAD.IADD R86, R86, 0x1, -R7 ;  /* 0x000000015656d824 */ /* 0x000fe200078e0a07 */
[C---:B------:R-:W-:Y:S01]  /*33b0*/  ISETP.GT.U32.AND P5, PT, R7.reuse, R84, PT ;  /* 0x000000540700720c */ /* 0x040fe20003fa4070 */
[----:B------:R-:W-:Y:S01]  /*33c0*/  @!P1 IMAD.MOV R74, RZ, RZ, -R74 ;  /* 0x000000ffff4a9224 */ /* 0x000fe200078e0a4a */
[----:B------:R-:W-:Y:S01]  /*33d0*/  ISETP.GT.U32.AND P1, PT, R7, R82, PT ;  /* 0x000000520700720c */ /* 0x000fe20003f24070 */
[----:B------:R-:W-:-:S04]  /*33e0*/  IMAD.HI.U32 R48, R3, R94, RZ ;  /* 0x0000005e03307227 */ /* 0x000fc800078e00ff */
[----:B------:R-:W-:-:S04]  /*33f0*/  IMAD.HI.U32 R49, R3, R96, RZ ;  /* 0x0000006003317227 */ /* 0x000fc800078e00ff */
[----:B------:R-:W-:Y:S02]  /*3400*/  IMAD.MOV R47, RZ, RZ, -R47 ;  /* 0x000000ffff2f7224 */ /* 0x000fe400078e0a2f */
[----:B------:R-:W-:Y:S02]  /*3410*/  IMAD.MOV R48, RZ, RZ, -R48 ;  /* 0x000000ffff307224 */ /* 0x000fe400078e0a30 */
[----:B------:R-:W-:Y:S02]  /*3420*/  IMAD.MOV R49, RZ, RZ, -R49 ;  /* 0x000000ffff317224 */ /* 0x000fe400078e0a31 */
[C---:B------:R-:W-:Y:S02]  /*3430*/  IMAD R92, R7.reuse, R47, R92 ;  /* 0x0000002f075c7224 */ /* 0x040fe400078e025c */
[----:B------:R-:W-:Y:S01]  /*3440*/  @!P2 IMAD.IADD R88, R88, 0x1, -R7 ;  /* 0x000000015858a824 */ /* 0x000fe200078e0a07 */
[C---:B------:R-:W-:Y:S01]  /*3450*/  ISETP.GT.U32.AND P2, PT, R7.reuse, R86, PT ;  /* 0x000000560700720c */ /* 0x040fe20003f44070 */
[----:B------:R-:W-:-:S02]  /*3460*/  IMAD R94, R7, R48, R94 ;  /* 0x00000030075e7224 */ /* 0x000fc400078e025e */
[----:B------:R-:W-:Y:S02]  /*3470*/  IMAD R96, R7, R49, R96 ;  /* 0x0000003107607224 */ /* 0x000fe400078e0260 */
[----:B------:R-:W-:-:S04]  /*3480*/  IMAD.HI.U32 R47, R3, R100, RZ ;  /* 0x00000064032f7227 */ /* 0x000fc800078e00ff */
[--C-:B------:R-:W-:Y:S01]  /*3490*/  @!P0 IMAD.IADD R90, R90, 0x1, -R7.reuse ;  /* 0x000000015a5a8824 */ /* 0x100fe200078e0a07 */
[----:B------:R-:W-:Y:S01]  /*34a0*/  IADD3 R47, -R47, RZ, RZ ;  /* 0x000000ff2f2f7210 */ /* 0x000fe20007ffe1ff */
[----:B------:R-:W-:Y:S01]  /*34b0*/  @!P6 IMAD.MOV R76, RZ, RZ, -R76 ;  /* 0x000000ffff4ce224 */ /* 0x000fe200078e0a4c */
[C---:B------:R-:W-:Y:S01]  /*34c0*/  ISETP.GT.U32.AND P6, PT, R7.reuse, R88, PT ;  /* 0x000000580700720c */ /* 0x040fe20003fc4070 */
[----:B------:R-:W-:Y:S01]  /*34d0*/  @!P3 IMAD.IADD R80, R80, 0x1, -R7 ;  /* 0x000000015050b824 */ /* 0x000fe200078e0a07 */
[----:B------:R-:W-:Y:S01]  /*34e0*/  ISETP.GT.U32.AND P3, PT, R7, R92, PT ;  /* 0x0000005c0700720c */ /* 0x000fe20003f64070 */
[----:B------:R-:W-:Y:S01]  /*34f0*/  IMAD.HI.U32 R3, R3, R98, RZ ;  /* 0x0000006203037227 */ /* 0x000fe200078e00ff */
[----:B------:R-:W-:-:S03]  /*3500*/  ISETP.GT.U32.AND P0, PT, R7, R90, PT ;  /* 0x0000005a0700720c */ /* 0x000fc60003f04070 */
[--C-:B------:R-:W-:Y:S01]  /*3510*/  @!P1 IMAD.IADD R82, R82, 0x1, -R7.reuse ;  /* 0x0000000152529824 */ /* 0x100fe200078e0a07 */
[C---:B------:R-:W-:Y:S01]  /*3520*/  ISETP.GT.U32.AND P1, PT, R7.reuse, R94, PT ;  /* 0x0000005e0700720c */ /* 0x040fe20003f24070 */
[----:B------:R-:W-:Y:S01]  /*3530*/  @!P5 IMAD.IADD R84, R84, 0x1, -R7 ;  /* 0x000000015454d824 */ /* 0x000fe200078e0a07 */
[C---:B------:R-:W-:Y:S01]  /*3540*/  ISETP.GT.U32.AND P5, PT, R7.reuse, R96, PT ;  /* 0x000000600700720c */ /* 0x040fe20003fa4070 */
[----:B------:R-:W-:Y:S02]  /*3550*/  IMAD.MOV R3, RZ, RZ, -R3 ;  /* 0x000000ffff037224 */ /* 0x000fe400078e0a03 */
[C---:B------:R-:W-:Y:S01]  /*3560*/  IMAD R48, R7.reuse, R47, R100 ;  /* 0x0000002f07307224 */ /* 0x040fe200078e0264 */
[----:B------:R-:W-:Y:S01]  /*3570*/  @!P6 IADD3 R88, R88, -R7, RZ ;  /* 0x800000075858e210 */ /* 0x000fe20007ffe0ff */
[C---:B------:R-:W-:Y:S01]  /*3580*/  IMAD R98, R7.reuse, R3, R98 ;  /* 0x0000000307627224 */ /* 0x040fe200078e0262 */
[----:B------:R-:W1:Y:S01]  /*3590*/  LDC R100, c[0x0][0x230] ;  /* 0x00008c00ff647b82 */ /* 0x000e620000000800 */
[--C-:B------:R-:W-:Y:S01]  /*35a0*/  @!P3 IMAD.IADD R92, R92, 0x1, -R7.reuse ;  /* 0x000000015c5cb824 */ /* 0x100fe200078e0a07 */
[C---:B------:R-:W-:Y:S01]  /*35b0*/  ISETP.GT.U32.AND P3, PT, R7.reuse, R48, PT ;  /* 0x000000300700720c */ /* 0x040fe20003f64070 */
[--C-:B------:R-:W-:Y:S01]  /*35c0*/  @!P2 IMAD.IADD R86, R86, 0x1, -R7.reuse ;  /* 0x000000015656a824 */ /* 0x100fe200078e0a07 */
[----:B------:R-:W-:Y:S01]  /*35d0*/  ISETP.GT.U32.AND P6, PT, R7, R98, PT ;  /* 0x000000620700720c */ /* 0x000fe20003fc4070 */
[--C-:B------:R-:W-:Y:S01]  /*35e0*/  @!P0 IMAD.IADD R90, R90, 0x1, -R7.reuse ;  /* 0x000000015a5a8824 */ /* 0x100fe200078e0a07 */
[----:B------:R-:W-:Y:S01]  /*35f0*/  ISETP.GE.AND P2, PT, R57, RZ, PT ;  /* 0x000000ff3900720c */ /* 0x000fe20003f46270 */
[--C-:B------:R-:W-:Y:S01]  /*3600*/  @!P1 IMAD.IADD R94, R94, 0x1, -R7.reuse ;  /* 0x000000015e5e9824 */ /* 0x100fe200078e0a07 */
[----:B------:R-:W-:Y:S01]  /*3610*/  @!P5 IADD3 R96, R96, -R7, RZ ;  /* 0x800000076060d210 */ /* 0x000fe20007ffe0ff */
[----:B------:R-:W-:Y:S01]  /*3620*/  IMAD R3, R5, 0x100, R186 ;  /* 0x0000010005037824 */ /* 0x000fe200078e02ba */
[----:B------:R-:W-:Y:S01]  /*3630*/  ISETP.GE.AND P0, PT, R53, RZ, PT ;  /* 0x000000ff3500720c */ /* 0x000fe20003f06270 */
[----:B------:R-:W-:Y:S01]  /*3640*/  @!P4 IMAD.MOV R78, RZ, RZ, -R78 ;  /* 0x000000ffff4ec224 */ /* 0x000fe200078e0a4e */
[----:B------:R-:W-:Y:S01]  /*3650*/  ISETP.GE.AND P1, PT, R55, RZ, PT ;  /* 0x000000ff3700720c */ /* 0x000fe20003f26270 */
[----:B------:R-:W-:Y:S01]  /*3660*/  VIADD R5, R3, 0x80 ;  /* 0x0000008003057836 */ /* 0x000fe20000000000 */
[----:B------:R-:W-:Y:S01]  /*3670*/  ISETP.GE.AND P5, PT, R59, RZ, PT ;  /* 0x000000ff3b00720c */ /* 0x000fe20003fa6270 */
[--C-:B------:R-:W-:Y:S01]  /*3680*/  @!P3 IMAD.IADD R48, R48, 0x1, -R7.reuse ;  /* 0x000000013030b824 */ /* 0x100fe200078e0a07 */
[----:B------:R-:W-:Y:S01]  /*3690*/  IABS R49, R3 ;  /* 0x0000000300317213 */ /* 0x000fe20000000000 */
[----:B------:R-:W-:Y:S01]  /*36a0*/  @!P6 IMAD.IADD R98, R98, 0x1, -R7 ;  /* 0x000000016262e824 */ /* 0x000fe200078e0a07 */
[C---:B------:R-:W-:Y:S01]  /*36b0*/  ISETP.GT.U32.AND P3, PT, R7.reuse, R92, PT ;  /* 0x0000005c0700720c */ /* 0x040fe20003f64070 */
[----:B------:R3:W-:Y:S01]  /*36c0*/  STL.64 [R1+0xb68], R2 ;  /* 0x000b680201007387 */ /* 0x0007e20000100a00 */
[----:B------:R-:W-:Y:S01]  /*36d0*/  @!P2 IADD3 R80, -R80, RZ, RZ ;  /* 0x000000ff5050a210 */ /* 0x000fe20007ffe1ff */
[C---:B------:R-:W-:Y:S01]  /*36e0*/  IMAD.HI.U32 R47, R8.reuse, R49, RZ ;  /* 0x00000031082f7227 */ /* 0x040fe200078e00ff */
[C---:B------:R-:W-:Y:S01]  /*36f0*/  ISETP.GT.U32.AND P2, PT, R7.reuse, R94, PT ;  /* 0x0000005e0700720c */ /* 0x040fe20003f44070 */
[----:B------:R-:W-:Y:S01]  /*3700*/  STL.64 [R1+0xa90], R188 ;  /* 0x000a90bc01007387 */ /* 0x000fe20000100a00 */
[----:B------:R-:W-:Y:S01]  /*3710*/  IABS R51, R5 ;  /* 0x0000000500337213 */ /* 0x000fe20000000000 */
[----:B------:R-:W-:Y:S01]  /*3720*/  @!P0 IMAD.MOV R82, RZ, RZ, -R82 ;  /* 0x000000ffff528224 */ /* 0x000fe200078e0a52 */
[C---:B------:R-:W-:Y:S01]  /*3730*/  ISETP.GT.U32.AND P0, PT, R7.reuse, R96, PT ;  /* 0x000000600700720c */ /* 0x040fe20003f04070 */
[----:B------:R-:W-:Y:S01]  /*3740*/  @!P1 IMAD.MOV R84, RZ, RZ, -R84 ;  /* 0x000000ffff549224 */ /* 0x000fe200078e0a54 */
[C---:B------:R-:W-:Y:S01]  /*3750*/  ISETP.GT.U32.AND P1, PT, R7.reuse, R98, PT ;  /* 0x000000620700720c */ /* 0x040fe20003f24070 */
[----:B------:R-:W-:Y:S01]  /*3760*/  @!P5 IMAD.MOV R86, RZ, RZ, -R86 ;  /* 0x000000ffff56d224 */ /* 0x000fe200078e0a56 */
[----:B------:R-:W-:Y:S01]  /*3770*/  ISETP.GT.U32.AND P5, PT, R7, R48, PT ;  /* 0x000000300700720c */ /* 0x000fe20003fa4070 */
[----:B------:R-:W-:Y:S01]  /*3780*/  IMAD.HI.U32 R8, R8, R51, RZ ;  /* 0x0000003308087227 */ /* 0x000fe200078e00ff */
[----:B------:R-:W-:-:S02]  /*3790*/  ISETP.GE.AND P6, PT, R61, RZ, PT ;  /* 0x000000ff3d00720c */ /* 0x000fc40003fc6270 */
[----:B------:R-:W-:Y:S01]  /*37a0*/  ISETP.GE.AND P4, PT, R63, RZ, PT ;  /* 0x000000ff3f00720c */ /* 0x000fe20003f86270 */
[----:B------:R-:W-:Y:S01]  /*37b0*/  IMAD.MOV R8, RZ, RZ, -R8 ;  /* 0x000000ffff087224 */ /* 0x000fe200078e0a08 */
[-C--:B------:R-:W-:Y:S01]  /*37c0*/  @!P2 IADD3 R94, R94, -R7.reuse, RZ ;  /* 0x800000075e5ea210 */ /* 0x080fe20007ffe0ff */
[--C-:B------:R-:W-:Y:S01]  /*37d0*/  @!P3 IMAD.IADD R92, R92, 0x1, -R7.reuse ;  /* 0x000000015c5cb824 */ /* 0x100fe200078e0a07 */
[----:B------:R-:W-:Y:S01]  /*37e0*/  ISETP.GE.AND P2, PT, R67, RZ, PT ;  /* 0x000000ff4300720c */ /* 0x000fe20003f46270 */
[--C-:B------:R-:W-:Y:S01]  /*37f0*/  @!P0 IMAD.IADD R96, R96, 0x1, -R7.reuse ;  /* 0x0000000160608824 */ /* 0x100fe200078e0a07 */
[----:B------:R-:W-:Y:S01]  /*3800*/  ISETP.GE.AND P0, PT, R69, RZ, PT ;  /* 0x000000ff4500720c */ /* 0x000fe20003f06270 */
[----:B------:R-:W-:Y:S01]  /*3810*/  @!P1 IMAD.IADD R98, R98, 0x1, -R7 ;  /* 0x0000000162629824 */ /* 0x000fe200078e0a07 */
[----:B------:R-:W-:Y:S01]  /*3820*/  ISETP.GE.AND P3, PT, R65, RZ, PT ;  /* 0x000000ff4100720c */ /* 0x000fe20003f66270 */
[----:B------:R-:W-:Y:S01]  /*3830*/  IMAD.MOV R47, RZ, RZ, -R47 ;  /* 0x000000ffff2f7224 */ /* 0x000fe200078e0a2f */
[----:B------:R-:W-:Y:S01]  /*3840*/  @!P5 IADD3 R48, R48, -R7, RZ ;  /* 0x800000073030d210 */ /* 0x000fe20007ffe0ff */
[----:B------:R-:W-:Y:S01]  /*3850*/  IMAD R7, R6, R8, R51 ;  /* 0x0000000806077224 */ /* 0x000fe200078e0233 */
[----:B------:R-:W-:Y:S01]  /*3860*/  ISETP.GE.AND P5, PT, R0, RZ, PT ;  /* 0x000000ff0000720c */ /* 0x000fe20003fa6270 */
[----:B------:R-:W-:Y:S01]  /*3870*/  @!P6 IMAD.MOV R88, RZ, RZ, -R88 ;  /* 0x000000ffff58e224 */ /* 0x000fe200078e0a58 */
[----:B------:R-:W4:Y:S01]  /*3880*/  LDC R8, c[0x0][0x230] ;  /* 0x00008c00ff087b82 */ /* 0x000f220000000800 */
[C---:B------:R-:W-:Y:S01]  /*3890*/  IMAD R47, R6.reuse, R47, R49 ;  /* 0x0000002f062f7224 */ /* 0x040fe200078e0231 */
[C---:B------:R-:W-:Y:S01]  /*38a0*/  ISETP.GT.U32.AND P6, PT, R6.reuse, R7, PT ;  /* 0x000000070600720c */ /* 0x040fe20003fc4070 */
[----:B------:R-:W-:Y:S01]  /*38b0*/  @!P4 IMAD.MOV R90, RZ, RZ, -R90 ;  /* 0x000000ffff5ac224 */ /* 0x000fe200078e0a5a */
[----:B------:R-:W-:Y:S01]  /*38c0*/  LOP3.LUT R49, RZ, R189, RZ, 0x33, !PT ;  /* 0x000000bdff317212 */ /* 0x000fe200078e33ff */
[----:B------:R-:W-:Y:S01]  /*38d0*/  @!P0 IMAD.MOV R96, RZ, RZ, -R96 ;  /* 0x000000ffff608224 */ /* 0x000fe200078e0a60 */
[----:B------:R-:W-:Y:S01]  /*38e0*/  ISETP.GT.U32.AND P4, PT, R6, R47, PT ;  /* 0x0000002f0600720c */ /* 0x000fe20003f84070 */
[----:B------:R-:W-:Y:S01]  /*38f0*/  @!P2 IMAD.MOV R94, RZ, RZ, -R94 ;  /* 0x000000ffff5ea224 */ /* 0x000fe200078e0a5e */
[----:B------:R-:W-:Y:S01]  /*3900*/  ISETP.GE.AND P2, PT, R5, RZ, PT ;  /* 0x000000ff0500720c */ /* 0x000fe20003f46270 */
[----:B------:R-:W-:Y:S01]  /*3910*/  @!P3 IMAD.MOV R92, RZ, RZ, -R92 ;  /* 0x000000ffff5cb224 */ /* 0x000fe200078e0a5c */
[----:B------:R-:W-:Y:S01]  /*3920*/  ISETP.NE.AND P3, PT, R189, RZ, PT ;  /* 0x000000ffbd00720c */ /* 0x000fe20003f65270 */
[----:B------:R-:W-:Y:S01]  /*3930*/  @!P5 IMAD.MOV R48, RZ, RZ, -R48 ;  /* 0x000000ffff30d224 */ /* 0x000fe200078e0a30 */
[----:B------:R-:W-:Y:S01]  /*3940*/  ISETP.GE.AND P5, PT, R3, RZ, PT ;  /* 0x000000ff0300720c */ /* 0x000fe20003fa6270 */
[C---:B------:R-:W-:Y:S01]  /*3950*/  IMAD R4, R186.reuse, 0x80, R4 ;  /* 0x00000080ba047824 */ /* 0x040fe200078e0204 */
[----:B------:R-:W-:Y:S01]  /*3960*/  SEL R55, R49, R12, !P3 ;  /* 0x0000000c31377207 */ /* 0x000fe20005800000 */
[----:B------:R-:W-:Y:S01]  /*3970*/  @!P6 IMAD.IADD R7, R7, 0x1, -R6 ;  /* 0x000000010707e824 */ /* 0x000fe200078e0a06 */
[----:B------:R-:W-:Y:S01]  /*3980*/  ISETP.GE.AND P1, PT, R71, RZ, PT ;  /* 0x000000ff4700720c */ /* 0x000fe20003f26270 */
[----:B------:R-:W-:Y:S01]  /*3990*/  IMAD R12, R186, R183, RZ ;  /* 0x000000b7ba0c7224 */ /* 0x000fe200078e02ff */
[----:B------:R-:W-:-:S02]  /*39a0*/  SEL R48, R49, R48, !P3 ;  /* 0x0000003031307207 */ /* 0x000fc40005800000 */
[C---:B------:R-:W-:Y:S02]  /*39b0*/  ISETP.GT.U32.AND P0, PT, R6.reuse, R7, PT ;  /* 0x000000070600720c */ /* 0x040fe40003f04070 */
[----:B------:R-:W-:Y:S02]  /*39c0*/  @!P4 IADD3 R47, R47, -R6, RZ ;  /* 0x800000062f2fc210 */ /* 0x000fe40007ffe0ff */
[C---:B------:R-:W-:Y:S02]  /*39d0*/  SEL R51, R49.reuse, R10, !P3 ;  /* 0x0000000a31337207 */ /* 0x040fe40005800000 */
[----:B------:R-:W-:Y:S02]  /*39e0*/  ISETP.GT.U32.AND P4, PT, R6, R47, PT ;  /* 0x0000002f0600720c */ /* 0x000fe40003f84070 */
[C---:B------:R-:W-:Y:S01]  /*39f0*/  SEL R61, R49.reuse, R17, !P3 ;  /* 0x00000011313d7207 */ /* 0x040fe20005800000 */
[----:B------:R-:W-:Y:S01]  /*3a00*/  @!P1 IMAD.MOV R98, RZ, RZ, -R98 ;  /* 0x000000ffff629224 */ /* 0x000fe200078e0a62 */
[----:B------:R-:W-:-:S02]  /*3a10*/  SEL R65, R49, R25, !P3 ;  /* 0x0000001931417207 */ /* 0x000fc40005800000 */
[----:B------:R-:W-:Y:S01]  /*3a20*/  SEL R67, R49, R33, !P3 ;  /* 0x0000002131437207 */ /* 0x000fe20005800000 */
[----:B------:R-:W-:Y:S01]  /*3a30*/  @!P0 IMAD.IADD R7, R7, 0x1, -R6 ;  /* 0x0000000107078824 */ /* 0x000fe200078e0a06 */
[----:B------:R-:W-:Y:S02]  /*3a40*/  ISETP.NE.AND P0, PT, R188, RZ, PT ;  /* 0x000000ffbc00720c */ /* 0x000fe40003f05270 */
[----:B------:R-:W-:Y:S01]  /*3a50*/  SEL R53, R49, R11, !P3 ;  /* 0x0000000b31357207 */ /* 0x000fe20005800000 */
[----:B------:R-:W-:Y:S01]  /*3a60*/  @!P2 IMAD.MOV R7, RZ, RZ, -R7 ;  /* 0x000000ffff07a224 */ /* 0x000fe200078e0a07 */
[----:B------:R-:W-:Y:S01]  /*3a70*/  LEA R10, P2, R12, UR4, 0x2 ;  /* 0x000000040c0a7c11 */ /* 0x000fe2000f8410ff */
[----:B------:R-:W-:Y:S01]  /*3a80*/  ULDC UR4, c[0x0][0x240] ;  /* 0x0000900000047ab9 */ /* 0x000fe20000000800 */
[----:B------:R-:W-:Y:S01]  /*3a90*/  @!P4 IADD3 R47, R47, -R6, RZ ;  /* 0x800000062f2fc210 */ /* 0x000fe20007ffe0ff */
[----:B------:R-:W-:Y:S01]  /*3aa0*/  IMAD R17, R48, UR4, RZ ;  /* 0x0000000430117c24 */ /* 0x000fe2000f8e02ff */
[----:B------:R-:W-:Y:S01]  /*3ab0*/  LEA.HI.X.SX32 R12, R12, UR5, 0x2, P2 ;  /* 0x000000050c0c7c11 */ /* 0x000fe200090f16ff */
[----:B----4-:R-:W-:Y:S01]  /*3ac0*/  VIADD R11, R8, 0xffffffff ;  /* 0xffffffff080b7836 */ /* 0x010fe20000000000 */
[----:B------:R-:W-:Y:S01]  /*3ad0*/  LOP3.LUT R6, RZ, R188, RZ, 0x33, !PT ;  /* 0x000000bcff067212 */ /* 0x000fe200078e33ff */
[----:B------:R-:W-:Y:S01]  /*3ae0*/  @!P5 IMAD.MOV R47, RZ, RZ, -R47 ;  /* 0x000000ffff2fd224 */ /* 0x000fe200078e0a2f */
[----:B------:R-:W-:Y:S01]  /*3af0*/  LEA R152, P2, R17, R10, 0x2 ;  /* 0x0000000a11987211 */ /* 0x000fe200078410ff */
[----:B------:R-:W-:Y:S01]  /*3b00*/  ULDC UR5, c[0x0][0x240] ;  /* 0x0000900000057ab9 */ /* 0x000fe20000000800 */
[----:B------:R-:W-:Y:S01]  /*3b10*/  SEL R79, R49, R31, !P3 ;  /* 0x0000001f314f7207 */ /* 0x000fe20005800000 */
[----:B------:R-:W-:Y:S01]  /*3b20*/  IMAD R31, R61, UR4, RZ ;  /* 0x000000043d1f7c24 */ /* 0x000fe2000f8e02ff */
[----:B------:R-:W-:Y:S01]  /*3b30*/  SEL R8, R6, R47, !P0 ;  /* 0x0000002f06087207 */ /* 0x000fe20004000000 */
[----:B------:R-:W-:Y:S01]  /*3b40*/  IMAD R47, R65, UR12, RZ ;  /* 0x0000000c412f7c24 */ /* 0x000fe2000f8e02ff */
[----:B------:R-:W-:Y:S01]  /*3b50*/  LEA.HI.X.SX32 R153, R17, R12, 0x2, P2 ;  /* 0x0000000c11997211 */ /* 0x000fe200010f16ff */
[----:B------:R-:W-:Y:S01]  /*3b60*/  IMAD R65, R67, UR20, RZ ;  /* 0x0000001443417c24 */ /* 0x000fe2000f8e02ff */
[----:B------:R-:W-:Y:S01]  /*3b70*/  SEL R57, R49, R13, !P3 ;  /* 0x0000000d31397207 */ /* 0x000fe20005800000 */
[----:B------:R-:W-:Y:S01]  /*3b80*/  IMAD R61, R79, UR18, RZ ;  /* 0x000000124f3d7c24 */ /* 0x000fe2000f8e02ff */
[C---:B------:R-:W-:Y:S01]  /*3b90*/  SEL R59, R49.reuse, R14, !P3 ;  /* 0x0000000e313b7207 */ /* 0x040fe20005800000 */
[----:B------:R4:W-:Y:S01]  /*3ba0*/  STL.64 [R1+0x850], R152 ;  /* 0x0008509801007387 */ /* 0x0009e20000100a00 */
[----:B------:R-:W-:Y:S01]  /*3bb0*/  SEL R15, R49, R15, !P3 ;  /* 0x0000000f310f7207 */ /* 0x000fe20005800000 */
[----:B------:R-:W-:Y:S01]  /*3bc0*/  IMAD R25, R57, UR4, RZ ;  /* 0x0000000439197c24 */ /* 0x000fe2000f8e02ff */
[C---:B------:R-:W-:Y:S01]  /*3bd0*/  SEL R16, R49.reuse, R16, !P3 ;  /* 0x0000001031107207 */ /* 0x040fe20005800000 */
[----:B------:R-:W-:Y:S01]  /*3be0*/  IMAD R48, R182, 0x2a, RZ ;  /* 0x0000002ab6307824 */ /* 0x000fe200078e02ff */
[C---:B------:R-:W-:Y:S01]  /*3bf0*/  SEL R18, R49.reuse, R18, !P3 ;  /* 0x0000001231127207 */ /* 0x040fe20005800000 */
[----:B------:R-:W2:Y:S01]  /*3c00*/  LDC R14, c[0x0][0x230] ;  /* 0x00008c00ff0e7b82 */ /* 0x000ea20000000800 */
[----:B------:R-:W-:Y:S01]  /*3c10*/  SEL R63, R49, R19, !P3 ;  /* 0x00000013313f7207 */ /* 0x000fe20005800000 */
[----:B------:R-:W-:Y:S01]  /*3c20*/  IMAD R19, R51, UR4, RZ ;  /* 0x0000000433137c24 */ /* 0x000fe2000f8e02ff */
[C---:B------:R-:W-:Y:S01]  /*3c30*/  SEL R20, R49.reuse, R20, !P3 ;  /* 0x0000001431147207 */ /* 0x040fe20005800000 */
[----:B------:R-:W-:Y:S01]  /*3c40*/  IMAD R33, R18, UR4, RZ ;  /* 0x0000000412217c24 */ /* 0x000fe2000f8e02ff */
[----:B------:R-:W-:Y:S01]  /*3c50*/  SEL R73, R49, R21, !P3 ;  /* 0x0000001531497207 */ /* 0x000fe20005800000 */
[----:B------:R-:W-:Y:S01]  /*3c60*/  IMAD R21, R53, UR4, RZ ;  /* 0x0000000435157c24 */ /* 0x000fe2000f8e02ff */
[----:B------:R-:W-:-:S02]  /*3c70*/  SEL R22, R49, R22, !P3 ;  /* 0x0000001631167207 */ /* 0x000fc40005800000 */
[----:B------:R-:W-:Y:S01]  /*3c80*/  SEL R77, R49, R23, !P3 ;  /* 0x00000017314d7207 */ /* 0x000fe20005800000 */
[----:B------:R-:W-:Y:S01]  /*3c90*/  IMAD R23, R55, UR4, RZ ;  /* 0x0000000437177c24 */ /* 0x000fe2000f8e02ff */
[C---:B------:R-:W-:Y:S02]  /*3ca0*/  SEL R24, R49.reuse, R24, !P3 ;  /* 0x0000001831187207 */ /* 0x040fe40005800000 */
[C---:B------:R-:W-:Y:S02]  /*3cb0*/  SEL R26, R49.reuse, R26, !P3 ;  /* 0x0000001a311a7207 */ /* 0x040fe40005800000 */
[----:B------:R-:W-:Y:S01]  /*3cc0*/  SEL R69, R49, R27, !P3 ;  /* 0x0000001b31457207 */ /* 0x000fe20005800000 */
[----:B------:R-:W-:Y:S01]  /*3cd0*/  IMAD R27, R59, UR4, RZ ;  /* 0x000000043b1b7c24 */ /* 0x000fe2000f8e02ff */
[C---:B------:R-:W-:Y:S01]  /*3ce0*/  SEL R28, R49.reuse, R28, !P3 ;  /* 0x0000001c311c7207 */ /* 0x040fe20005800000 */
[----:B------:R-:W-:Y:S01]  /*3cf0*/  IMAD R51, R26, UR13, RZ ;  /* 0x0000000d1a337c24 */ /* 0x000fe2000f8e02ff */
        /* <DEDUP_REMOVED lines=16> */
[C---:B------:R-:W-:Y:S01]  /*3e00*/  SEL R93, R49.reuse, R39, !P3 ;  /* 0x00000027315d7207 */ /* 0x040fe20005800000 */
[----:B------:R-:W-:Y:S01]  /*3e10*/  IMAD R71, R36, UR23, RZ ;  /* 0x0000001724477c24 */ /* 0x000fe2000f8e02ff */
[----:B------:R-:W-:Y:S01]  /*3e20*/  SEL R40, R49, R40, !P3 ;  /* 0x0000002831287207 */ /* 0x000fe20005800000 */
        /* <DEDUP_REMOVED lines=65> */
[-C--:B---3--:R-:W-:Y:S01]  /*4240*/  LEA R2, P3, R31, R10.reuse, 0x2 ;  /* 0x0000000a1f027211 */ /* 0x088fe200078610ff */
[----:B------:R-:W-:Y:S01]  /*4250*/  IMAD R109, R109, UR42, RZ ;  /* 0x0000002a6d6d7c24 */ /* 0x000fe2000f8e02ff */
[-C--:B----4-:R-:W-:Y:S01]  /*4260*/  LEA R152, P4, R47, R10.reuse, 0x2 ;  /* 0x0000000a2f987211 */ /* 0x090fe200078810ff */
[----:B------:R-:W-:Y:S01]  /*4270*/  IMAD R125, R125, UR50, RZ ;  /* 0x000000327d7d7c24 */ /* 0x000fe2000f8e02ff */
[----:B------:R-:W-:Y:S01]  /*4280*/  LEA R154, P5, R65, R10, 0x2 ;  /* 0x0000000a419a7211 */ /* 0x000fe200078a10ff */
[----:B------:R-:W-:Y:S01]  /*4290*/  IMAD R141, R141, UR58, RZ ;  /* 0x0000003a8d8d7c24 */ /* 0x000fe2000f8e02ff */
[-C--:B------:R-:W-:Y:S01]  /*42a0*/  LEA.HI.X.SX32 R3, R31, R12.reuse, 0x2, P3 ;  /* 0x0000000c1f037211 */ /* 0x080fe200018f16ff */
[----:B------:R-:W-:Y:S01]  /*42b0*/  IMAD R45, R24, UR11, RZ ;  /* 0x0000000b182d7c24 */ /* 0x000fe2000f8e02ff */
[-C--:B------:R-:W-:Y:S01]  /*42c0*/  LEA.HI.X.SX32 R153, R47, R12.reuse, 0x2, P4 ;  /* 0x0000000c2f997211 */ /* 0x080fe200020f16ff */
[----:B------:R-:W-:Y:S01]  /*42d0*/  IMAD R95, R95, UR35, RZ ;  /* 0x000000235f5f7c24 */ /* 0x000fe2000f8e02ff */
[----:B------:R-:W-:Y:S01]  /*42e0*/  LEA.HI.X.SX32 R155, R65, R12, 0x2, P5 ;  /* 0x0000000c419b7211 */ /* 0x000fe200028f16ff */
[----:B------:R3:W-:Y:S01]  /*42f0*/  STL.64 [R1+0x890], R2 ;  /* 0x0008900201007387 */ /* 0x0007e20000100a00 */
[-C--:B------:R-:W-:Y:S01]  /*4300*/  LEA R156, P6, R81, R10.reuse, 0x2 ;  /* 0x0000000a519c7211 */ /* 0x080fe200078c10ff */
[----:B------:R-:W-:Y:S01]  /*4310*/  IMAD R63, R32, UR19, RZ ;  /* 0x00000013203f7c24 */ /* 0x000fe2000f8e02ff */
[----:B------:R-:W-:Y:S01]  /*4320*/  LEA R158, P2, R97, R10, 0x2 ;  /* 0x0000000a619e7211 */ /* 0x000fe200078410ff */
[----:B------:R4:W-:Y:S01]  /*4330*/  STL.64 [R1+0x8d0], R152 ;  /* 0x0008d09801007387 */ /* 0x0009e20000100a00 */
[-C--:B------:R-:W-:Y:S01]  /*4340*/  LEA.HI.X.SX32 R157, R81, R12.reuse, 0x2, P6 ;  /* 0x0000000c519d7211 */ /* 0x080fe200030f16ff */
[----:B------:R-:W-:Y:S01]  /*4350*/  IMAD R79, R40, UR27, RZ ;  /* 0x0000001b284f7c24 */ /* 0x000fe2000f8e02ff */
[----:B------:R-:W-:Y:S01]  /*4360*/  LEA.HI.X.SX32 R159, R97, R12, 0x2, P2 ;  /* 0x0000000c619f7211 */ /* 0x000fe200010f16ff */
[----:B------:R1:W-:Y:S01]  /*4370*/  STL.64 [R1+0x910], R154 ;  /* 0x0009109a01007387 */ /* 0x0003e20000100a00 */
[-C--:B------:R-:W-:Y:S01]  /*4380*/  LEA R16, P2, R51, R10.reuse, 0x2 ;  /* 0x0000000a33107211 */ /* 0x080fe200078410ff */
[----:B------:R-:W-:Y:S01]  /*4390*/  ULDC UR5, c[0x0][0x234] ;  /* 0x00008d0000057ab9 */ /* 0x000fe20000000800 */
[----:B------:R-:W-:Y:S01]  /*43a0*/  IMAD R111, R111, UR43, RZ ;  /* 0x0000002b6f6f7c24 */ /* 0x000fe2000f8e02ff */
[----:B---3--:R-:W-:Y:S01]  /*43b0*/  LEA R2, P3, R113, R10, 0x2 ;  /* 0x0000000a71027211 */ /* 0x008fe200078610ff */
[----:B------:R3:W-:Y:S01]  /*43c0*/  STL.64 [R1+0x950], R156 ;  /* 0x0009509c01007387 */ /* 0x0007e20000100a00 */
[----:B------:R-:W-:Y:S01]  /*43d0*/  LEA.HI.X.SX32 R17, R51, R12, 0x2, P2 ;  /* 0x0000000c33117211 */ /* 0x000fe200010f16ff */
[----:B------:R-:W-:Y:S01]  /*43e0*/  IMAD R127, R127, UR51, RZ ;  /* 0x000000337f7f7c24 */ /* 0x000fe2000f8e02ff */
[----:B----4-:R-:W-:Y:S01]  /*43f0*/  LEA R152, P4, R129, R10, 0x2 ;  /* 0x0000000a81987211 */ /* 0x010fe200078810ff */
[----:B------:R-:W-:Y:S01]  /*4400*/  IMAD R8, R8, UR5, RZ ;  /* 0x0000000508087c24 */ /* 0x000fe2000f8e02ff */
[----:B------:R-:W-:Y:S01]  /*4410*/  LEA.HI.X.SX32 R3, R113, R12, 0x2, P3 ;  /* 0x0000000c71037211 */ /* 0x000fe200018f16ff */
[----:B------:R-:W-:Y:S01]  /*4420*/  IMAD R49, R49, UR59, RZ ;  /* 0x0000003b31317c24 */ /* 0x000fe2000f8e02ff */
[----:B-1----:R-:W-:Y:S01]  /*4430*/  LEA R154, P5, R19, R10, 0x2 ;  /* 0x0000000a139a7211 */ /* 0x002fe200078a10ff */
[----:B------:R-:W-:Y:S01]  /*4440*/  ULDC.64 UR8, c[0x0][0x210] ;  /* 0x0000840000087ab9 */ /* 0x000fe20000000a00 */
[-C--:B------:R-:W-:Y:S01]  /*4450*/  LEA.HI.X.SX32 R153, R129, R12.reuse, 0x2, P4 ;  /* 0x0000000c81997211 */ /* 0x080fe200020f16ff */
[----:B------:R1:W-:Y:S01]  /*4460*/  STL.64 [R1+0x9d0], R2 ;  /* 0x0009d00201007387 */ /* 0x0003e20000100a00 */
[----:B------:R-:W-:Y:S01]  /*4470*/  LEA.HI.X.SX32 R155, R19, R12, 0x2, P5 ;  /* 0x0000000c139b7211 */ /* 0x000fe200028f16ff */
[----:B------:R-:W-:Y:S01]  /*4480*/  UMOV UR4, 0x400 ;  /* 0x0000040000047882 */ /* 0x000fe20000000000 */
[C---:B---3--:R-:W-:Y:S01]  /*4490*/  LEA R156, P6, R33.reuse, R10, 0x2 ;  /* 0x0000000a219c7211 */ /* 0x048fe200078c10ff */
[----:B------:R-:W-:Y:S01]  /*44a0*/  STL.64 [R1+0x990], R158 ;  /* 0x0009909e01007387 */ /* 0x000fe20000100a00 */
[----:B------:R-:W-:Y:S01]  /*44b0*/  SEL R9, R6, R7, !P0 ;  /* 0x0000000706097207 */ /* 0x000fe20004000000 */
[----:B------:R-:W-:Y:S01]  /*44c0*/  ULEA UR6, UR6, UR4, 0x18 ;  /* 0x0000000406067291 */ /* 0x000fe2000f8ec03f */
[----:B------:R-:W-:Y:S01]  /*44d0*/  LEA.HI.X.SX32 R157, R33, R12, 0x2, P6 ;  /* 0x0000000c219d7211 */ /* 0x000fe200030f16ff */
[----:B------:R3:W-:Y:S01]  /*44e0*/  STL.64 [R1+0xa10], R152 ;  /* 0x000a109801007387 */ /* 0x0007e20000100a00 */
[-C--:B------:R-:W-:Y:S01]  /*44f0*/  LEA R18, P6, R115, R10.reuse, 0x2 ;  /* 0x0000000a73127211 */ /* 0x080fe200078c10ff */
[----:B------:R-:W-:Y:S01]  /*4500*/  IMAD R9, R9, UR5, RZ ;  /* 0x0000000509097c24 */ /* 0x000fe2000f8e02ff */
[----:B------:R-:W-:Y:S01]  /*4510*/  IADD3 R13, R100, -0x2, RZ ;  /* 0xfffffffe640d7810 */ /* 0x000fe20007ffe0ff */
[----:B------:R4:W-:Y:S01]  /*4520*/  STL.64 [R1+0x858], R154 ;  /* 0x0008589a01007387 */ /* 0x0009e20000100a00 */
[----:B-1----:R-:W-:Y:S01]  /*4530*/  LEA R2, P3, R67, R10, 0x2 ;  /* 0x0000000a43027211 */ /* 0x002fe200078610ff */
[----:B------:R-:W-:Y:S01]  /*4540*/  VIADD R24, R4, UR6 ;  /* 0x0000000604187c36 */ /* 0x000fe20008000000 */
[-C--:B------:R-:W-:Y:S01]  /*4550*/  LEA.HI.X.SX32 R19, R115, R12.reuse, 0x2, P6 ;  /* 0x0000000c73137211 */ /* 0x080fe200030f16ff */
[----:B------:R1:W-:Y:S01]  /*4560*/  STL.64 [R1+0x8d8], R16 ;  /* 0x0008d81001007387 */ /* 0x0003e20000100a00 */
[----:B------:R-:W-:Y:S01]  /*4570*/  LEA.HI.X.SX32 R3, R67, R12, 0x2, P3 ;  /* 0x0000000c43037211 */ /* 0x000fe200018f16ff */
[C---:B------:R-:W-:Y:S01]  /*4580*/  IMAD R26, R182.reuse, 0x41, RZ ;  /* 0x00000041b61a7824 */ /* 0x040fe200078e02ff */
[----:B------:R-:W-:Y:S01]  /*4590*/  ISETP.GE.U32.AND P0, PT, R11, 0x7fffff80, PT ;  /* 0x7fffff800b00780c */ /* 0x000fe20003f06070 */
[----:B------:R-:W-:Y:S01]  /*45a0*/  STL.64 [R1+0x898], R156 ;  /* 0x0008989c01007387 */ /* 0x000fe20000100a00 */
[-C--:B---3--:R-:W-:Y:S01]  /*45b0*/  LEA R152, P4, R83, R10.reuse, 0x2 ;  /* 0x0000000a53987211 */ /* 0x088fe200078810ff */
[C---:B------:R-:W-:Y:S01]  /*45c0*/  IMAD R28, R182.reuse, 0x43, RZ ;  /* 0x00000043b61c7824 */ /* 0x040fe200078e02ff */
[----:B------:R-:W3:Y:S01]  /*45d0*/  LDC R11, c[0x0][0x230] ;  /* 0x00008c00ff0b7b82 */ /* 0x000ee20000000800 */
[----:B----4-:R-:W-:Y:S01]  /*45e0*/  LEA R154, P5, R99, R10, 0x2 ;  /* 0x0000000a639a7211 */ /* 0x010fe200078a10ff */
[----:B------:R4:W-:Y:S01]  /*45f0*/  STL.64 [R1+0x918], R2 ;  /* 0x0009180201007387 */ /* 0x0009e20000100a00 */
[----:B------:R-:W-:Y:S01]  /*4600*/  LEA.HI.X.SX32 R153, R83, R12, 0x2, P4 ;  /* 0x0000000c53997211 */ /* 0x000fe200020f16ff */
[C---:B------:R-:W-:Y:S01]  /*4610*/  IMAD R30, R182.reuse, 0x61, RZ ;  /* 0x00000061b61e7824 */ /* 0x040fe200078e02ff */
[----:B-1----:R-:W-:Y:S01]  /*4620*/  LEA R16, P2, R131, R10, 0x2 ;  /* 0x0000000a83107211 */ /* 0x002fe200078410ff */
[C---:B------:R-:W-:Y:S01]  /*4630*/  IMAD R31, R182.reuse, 0x62, RZ ;  /* 0x00000062b61f7824 */ /* 0x040fe200078e02ff */
[-C--:B------:R-:W-:Y:S01]  /*4640*/  LEA.HI.X.SX32 R155, R99, R12.reuse, 0x2, P5 ;  /* 0x0000000c639b7211 */ /* 0x080fe200028f16ff */
[----:B------:R1:W-:Y:S01]  /*4650*/  STL.64 [R1+0x958], R152 ;  /* 0x0009589801007387 */ /* 0x0003e20000100a00 */
[----:B------:R-:W-:Y:S01]  /*4660*/  LEA.HI.X.SX32 R17, R131, R12, 0x2, P2 ;  /* 0x0000000c83117211 */ /* 0x000fe200010f16ff */
[C---:B------:R-:W-:Y:S01]  /*4670*/  IMAD.SHL.U32 R33, R182.reuse, 0x4, RZ ;  /* 0x00000004b6217824 */ /* 0x040fe200078e00ff */
[----:B------:R-:W3:Y:S01]  /*4680*/  LDC R6, c[0x0][0x230] ;  /* 0x00008c00ff067b82 */ /* 0x000ee20000000800 */
[----:B------:R2:W-:Y:S01]  /*4690*/  STL.64 [R1+0x998], R154 ;  /* 0x0009989a01007387 */ /* 0x0005e20000100a00 */
[C---:B------:R-:W-:Y:S01]  /*46a0*/  IMAD R158, R182.reuse, 0x6, RZ ;  /* 0x00000006b69e7824 */ /* 0x040fe200078e02ff */
[C---:B----4-:R-:W-:Y:S01]  /*46b0*/  LEA R2, P3, R21.reuse, R10, 0x2 ;  /* 0x0000000a15027211 */ /* 0x050fe200078610ff */
[C---:B------:R-:W-:Y:S01]  /*46c0*/  IMAD R32, R182.reuse, 0x63, RZ ;  /* 0x00000063b6207824 */ /* 0x040fe200078e02ff */
[----:B------:R4:W-:Y:S01]  /*46d0*/  STL.64 [R1+0x9d8], R18 ;  /* 0x0009d81201007387 */ /* 0x0009e20000100a00 */
[C---:B------:R-:W-:Y:S01]  /*46e0*/  IMAD R34, R182.reuse, 0x24, RZ ;  /* 0x00000024b6227824 */ /* 0x040fe200078e02ff */
[----:B------:R-:W-:Y:S01]  /*46f0*/  LEA.HI.X.SX32 R3, R21, R12, 0x2, P3 ;  /* 0x0000000c15037211 */ /* 0x000fe200018f16ff */
[C---:B------:R-:W-:Y:S01]  /*4700*/  IMAD R36, R182.reuse, 0x26, RZ ;  /* 0x00000026b6247824 */ /* 0x040fe200078e02ff */
[-C--:B-1----:R-:W-:Y:S01]  /*4710*/  LEA R152, P4, R35, R10.reuse, 0x2 ;  /* 0x0000000a23987211 */ /* 0x082fe200078810ff */
[----:B------:R1:W-:Y:S01]  /*4720*/  STL.64 [R1+0xa18], R16 ;  /* 0x000a181001007387 */ /* 0x0003e20000100a00 */
[C---:B------:R-:W-:Y:S01]  /*4730*/  IMAD R38, R182.reuse, 0x44, RZ ;  /* 0x00000044b6267824 */ /* 0x040fe200078e02ff */
[----:B------:R-:W3:Y:S01]  /*4740*/  LDC R7, c[0x0][0x230] ;  /* 0x00008c00ff077b82 */ /* 0x000ee20000000800 */
[----:B--2---:R-:W-:Y:S01]  /*4750*/  LEA R154, P5, R53, R10, 0x2 ;  /* 0x0000000a359a7211 */ /* 0x004fe200078a10ff */
[----:B------:R2:W-:Y:S01]  /*4760*/  STL.64 [R1+0x860], R2 ;  /* 0x0008600201007387 */ /* 0x0005e20000100a00 */
[----:B------:R-:W-:Y:S01]  /*4770*/  LEA.HI.X.SX32 R153, R35, R12, 0x2, P4 ;  /* 0x0000000c23997211 */ /* 0x000fe200020f16ff */
[C---:B------:R-:W-:Y:S01]  /*4780*/  IMAD R35, R182.reuse, 0x25, RZ ;  /* 0x00000025b6237824 */ /* 0x040fe200078e02ff */
[----:B----4-:R-:W-:Y:S01]  /*4790*/  LEA R18, P6, R69, R10, 0x2 ;  /* 0x0000000a45127211 */ /* 0x010fe200078c10ff */
[C---:B------:R-:W-:Y:S01]  /*47a0*/  IMAD R40, R182.reuse, 0x46, RZ ;  /* 0x00000046b6287824 */ /* 0x040fe200078e02ff */
[-C--:B------:R-:W-:Y:S01]  /*47b0*/  LEA.HI.X.SX32 R155, R53, R12.reuse, 0x2, P5 ;  /* 0x0000000c359b7211 */ /* 0x080fe200028f16ff */
[----:B------:R4:W-:Y:S01]  /*47c0*/  STL.64 [R1+0x8a0], R152 ;  /* 0x0008a09801007387 */ /* 0x0009e20000100a00 */
[----:B------:R-:W-:Y:S01]  /*47d0*/  LEA.HI.X.SX32 R19, R69, R12, 0x2, P6 ;  /* 0x0000000c45137211 */ /* 0x000fe200030f16ff */
[C---:B------:R-:W-:Y:S01]  /*47e0*/  IMAD R42, R182.reuse, 0x64, RZ ;  /* 0x00000064b62a7824 */ /* 0x040fe200078e02ff */
[-C--:B-1----:R-:W-:Y:S01]  /*47f0*/  LEA R16, P2, R85, R10.reuse, 0x2 ;  /* 0x0000000a55107211 */ /* 0x082fe200078410ff */
[C---:B------:R-:W-:Y:S01]  /*4800*/  IMAD R44, R182.reuse, 0x66, RZ ;  /* 0x00000066b62c7824 */ /* 0x040fe200078e02ff */
[-C--:B------:R-:W-:Y:S01]  /*4810*/  LEA R20, P5, R133, R10.reuse, 0x2 ;  /* 0x0000000a85147211 */ /* 0x080fe200078a10ff */
[----:B------:R1:W-:Y:S01]  /*4820*/  STL.64 [R1+0x920], R18 ;  /* 0x0009201201007387 */ /* 0x0003e20000100a00 */
[----:B--2---:R-:W-:Y:S01]  /*4830*/  LEA R2, P3, R101, R10, 0x2 ;  /* 0x0000000a65027211 */ /* 0x004fe200078610ff */
[C---:B------:R-:W-:Y:S01]  /*4840*/  IMAD R46, R182.reuse, 0x28, RZ ;  /* 0x00000028b62e7824 */ /* 0x040fe200078e02ff */
[-C--:B------:R-:W-:Y:S01]  /*4850*/  LEA.HI.X.SX32 R17, R85, R12.reuse, 0x2, P2 ;  /* 0x0000000c55117211 */ /* 0x080fe200010f16ff */
[----:B------:R2:W-:Y:S01]  /*4860*/  STL.64 [R1+0x8e0], R154 ;  /* 0x0008e09a01007387 */ /* 0x0005e20000100a00 */
[----:B------:R-:W-:Y:S01]  /*4870*/  LEA.HI.X.SX32 R3, R101, R12, 0x2, P3 ;  /* 0x0000000c65037211 */ /* 0x000fe200018f16ff */
[C---:B------:R-:W-:Y:S01]  /*4880*/  IMAD R47, R182.reuse, 0x29, RZ ;  /* 0x00000029b62f7824 */ /* 0x040fe200078e02ff */
[----:B----4-:R-:W-:Y:S01]  /*4890*/  LEA R152, P4, R117, R10, 0x2 ;  /* 0x0000000a75987211 */ /* 0x010fe200078810ff */
[----:B------:R4:W-:Y:S01]  /*48a0*/  STL.64 [R1+0x960], R16 ;  /* 0x0009601001007387 */ /* 0x0009e20000100a00 */
[-C--:B------:R-:W-:Y:S01]  /*48b0*/  LEA.HI.X.SX32 R21, R133, R12.reuse, 0x2, P5 ;  /* 0x0000000c85157211 */ /* 0x080fe200028f16ff */
[C---:B------:R-:W-:Y:S01]  /*48c0*/  IMAD R50, R182.reuse, 0x48, RZ ;  /* 0x00000048b6327824 */ /* 0x040fe200078e02ff */
[----:B------:R-:W-:Y:S01]  /*48d0*/  LEA.HI.X.SX32 R153, R117, R12, 0x2, P4 ;  /* 0x0000000c75997211 */ /* 0x000fe200020f16ff */
[----:B------:R3:W-:Y:S01]  /*48e0*/  STL.64 [R1+0x9a0], R2 ;  /* 0x0009a00201007387 */ /* 0x0007e20000100a00 */
[----:B-1----:R-:W-:Y:S01]  /*48f0*/  LEA R18, P6, R23, R10, 0x2 ;  /* 0x0000000a17127211 */ /* 0x002fe200078c10ff */
[C---:B------:R-:W-:Y:S01]  /*4900*/  IMAD R51, R182.reuse, 0x49, RZ ;  /* 0x00000049b6337824 */ /* 0x040fe200078e02ff */
[----:B------:R-:W-:Y:S01]  /*4910*/  ISETP.GE.U32.AND P1, PT, R13, 0x7fffff7f, PT ;  /* 0x7fffff7f0d00780c */ /* 0x000fe20003f26070 */
[----:B------:R1:W-:Y:S01]  /*4920*/  STL.64 [R1+0x9e0], R152 ;  /* 0x0009e09801007387 */ /* 0x0003e20000100a00 */
[----:B------:R-:W-:Y:S01]  /*4930*/  LEA.HI.X.SX32 R19, R23, R12, 0x2, P6 ;  /* 0x0000000c17137211 */ /* 0x000fe200030f16ff */
[C---:B--2---:R-:W-:Y:S01]  /*4940*/  IMAD R154, R182.reuse, 0x5, RZ ;  /* 0x00000005b69a7824 */ /* 0x044fe200078e02ff */
[----:B------:R-:W2:Y:S01]  /*4950*/  LDC R13, c[0x0][0x230] ;  /* 0x00008c00ff0d7b82 */ /* 0x000ea20000000800 */
[-C--:B----4-:R-:W-:Y:S01]  /*4960*/  LEA R16, P2, R37, R10.reuse, 0x2 ;  /* 0x0000000a25107211 */ /* 0x090fe200078410ff */
[----:B------:R4:W-:Y:S01]  /*4970*/  STL.64 [R1+0xa20], R20 ;  /* 0x000a201401007387 */ /* 0x0009e20000100a00 */
[C---:B------:R-:W-:Y:S01]  /*4980*/  IMAD R52, R182.reuse, 0x4a, RZ ;  /* 0x0000004ab6347824 */ /* 0x040fe200078e02ff */
[----:B---3--:R-:W-:Y:S01]  /*4990*/  IADD3 R7, R7, -0x22, RZ ;  /* 0xffffffde07077810 */ /* 0x008fe20007ffe0ff */
[C---:B------:R-:W-:Y:S01]  /*49a0*/  IMAD R53, R182.reuse, 0x4b, RZ ;  /* 0x0000004bb6357824 */ /* 0x040fe200078e02ff */
[----:B------:R-:W-:Y:S01]  /*49b0*/  LEA R2, P3, R55, R10, 0x2 ;  /* 0x0000000a37027211 */ /* 0x000fe200078610ff */
[----:B------:R3:W-:Y:S01]  /*49c0*/  STL.64 [R1+0x868], R18 ;  /* 0x0008681201007387 */ /* 0x0007e20000100a00 */
[----:B------:R-:W-:Y:S01]  /*49d0*/  LEA.HI.X.SX32 R17, R37, R12, 0x2, P2 ;  /* 0x0000000c25117211 */ /* 0x000fe200010f16ff */
[C---:B------:R-:W-:Y:S01]  /*49e0*/  IMAD R37, R182.reuse, 0x27, RZ ;  /* 0x00000027b6257824 */ /* 0x040fe200078e02ff */
[----:B-1----:R-:W-:Y:S01]  /*49f0*/  LEA R152, P4, R71, R10, 0x2 ;  /* 0x0000000a47987211 */ /* 0x002fe200078810ff */
[C---:B------:R-:W-:Y:S01]  /*4a00*/  IMAD R54, R182.reuse, 0x68, RZ ;  /* 0x00000068b6367824 */ /* 0x040fe200078e02ff */
[----:B------:R-:W-:Y:S01]  /*4a10*/  LEA.HI.X.SX32 R3, R55, R12, 0x2, P3 ;  /* 0x0000000c37037211 */ /* 0x000fe200018f16ff */
[----:B------:R1:W-:Y:S01]  /*4a20*/  STL.64 [R1+0x8a8], R16 ;  /* 0x0008a81001007387 */ /* 0x0003e20000100a00 */
[----:B----4-:R-:W-:Y:S01]  /*4a30*/  LEA R20, P5, R87, R10, 0x2 ;  /* 0x0000000a57147211 */ /* 0x010fe200078a10ff */
[C---:B------:R-:W-:Y:S01]  /*4a40*/  IMAD R55, R182.reuse, 0x69, RZ ;  /* 0x00000069b6377824 */ /* 0x040fe200078e02ff */
[-C--:B------:R-:W-:Y:S01]  /*4a50*/  LEA.HI.X.SX32 R153, R71, R12.reuse, 0x2, P4 ;  /* 0x0000000c47997211 */ /* 0x080fe200020f16ff */
[----:B------:R4:W-:Y:S01]  /*4a60*/  STL.64 [R1+0x8e8], R2 ;  /* 0x0008e80201007387 */ /* 0x0009e20000100a00 */
[----:B------:R-:W-:Y:S01]  /*4a70*/  LEA.HI.X.SX32 R21, R87, R12, 0x2, P5 ;  /* 0x0000000c57157211 */ /* 0x000fe200028f16ff */
[C---:B------:R-:W-:Y:S01]  /*4a80*/  IMAD R56, R182.reuse, 0x6a, RZ ;  /* 0x0000006ab6387824 */ /* 0x040fe200078e02ff */
[-C--:B---3--:R-:W-:Y:S01]  /*4a90*/  LEA R18, P6, R103, R10.reuse, 0x2 ;  /* 0x0000000a67127211 */ /* 0x088fe200078c10ff */
[C---:B------:R-:W-:Y:S01]  /*4aa0*/  IMAD R58, R182.reuse, 0x2c, RZ ;  /* 0x0000002cb63a7824 */ /* 0x040fe200078e02ff */
[----:B------:R-:W-:Y:S01]  /*4ab0*/  LEA R22, P4, R25, R10, 0x2 ;  /* 0x0000000a19167211 */ /* 0x000fe200078810ff */
[----:B------:R3:W-:Y:S01]  /*4ac0*/  STL.64 [R1+0x968], R20 ;  /* 0x0009681401007387 */ /* 0x0007e20000100a00 */
[----:B------:R-:W-:Y:S01]  /*4ad0*/  LEA.HI.X.SX32 R19, R103, R12, 0x2, P6 ;  /* 0x0000000c67137211 */ /* 0x000fe200030f16ff */
[C---:B------:R-:W-:Y:S01]  /*4ae0*/  IMAD R60, R182.reuse, 0x2e, RZ ;  /* 0x0000002eb63c7824 */ /* 0x040fe200078e02ff */
[----:B-1----:R-:W-:Y:S01]  /*4af0*/  LEA R16, P2, R119, R10, 0x2 ;  /* 0x0000000a77107211 */ /* 0x002fe200078410ff */
[----:B------:R-:W-:Y:S01]  /*4b00*/  STL.64 [R1+0x928], R152 ;  /* 0x0009289801007387 */ /* 0x000fe20000100a00 */
[----:B------:R-:W-:Y:S01]  /*4b10*/  LEA.HI.X.SX32 R23, R25, R12, 0x2, P4 ;  /* 0x0000000c19177211 */ /* 0x000fe200020f16ff */
[C---:B------:R-:W-:Y:S01]  /*4b20*/  IMAD.SHL.U32 R25, R182.reuse, 0x40, RZ ;  /* 0x00000040b6197824 */ /* 0x040fe200078e00ff */
[----:B----4-:R-:W-:Y:S01]  /*4b30*/  LEA R2, P3, R135, R10, 0x2 ;  /* 0x0000000a87027211 */ /* 0x010fe200078610ff */
[----:B------:R1:W-:Y:S01]  /*4b40*/  STL.64 [R1+0x9a8], R18 ;  /* 0x0009a81201007387 */ /* 0x0003e20000100a00 */
[-C--:B------:R-:W-:Y:S01]  /*4b50*/  LEA.HI.X.SX32 R17, R119, R12.reuse, 0x2, P2 ;  /* 0x0000000c77117211 */ /* 0x080fe200010f16ff */
[C---:B------:R-:W-:Y:S01]  /*4b60*/  IMAD R62, R182.reuse, 0x4c, RZ ;  /* 0x0000004cb63e7824 */ /* 0x040fe200078e02ff */
[----:B------:R-:W-:Y:S01]  /*4b70*/  LEA.HI.X.SX32 R3, R135, R12, 0x2, P3 ;  /* 0x0000000c87037211 */ /* 0x000fe200018f16ff */
[C---:B------:R-:W-:Y:S01]  /*4b80*/  IMAD R64, R182.reuse, 0x4e, RZ ;  /* 0x0000004eb6407824 */ /* 0x040fe200078e02ff */
[C---:B---3--:R-:W-:Y:S01]  /*4b90*/  LEA R20, P5, R39.reuse, R10, 0x2 ;  /* 0x0000000a27147211 */ /* 0x048fe200078a10ff */
[----:B------:R3:W-:Y:S01]  /*4ba0*/  STL.64 [R1+0x9e8], R16 ;  /* 0x0009e81001007387 */ /* 0x0007e20000100a00 */
[C---:B------:R-:W-:Y:S01]  /*4bb0*/  IMAD R65, R182.reuse, 0x4f, RZ ;  /* 0x0000004fb6417824 */ /* 0x040fe200078e02ff */
[----:B------:R-:W-:Y:S01]  /*4bc0*/  ULDC.64 UR4, c[0x0][0x208] ;  /* 0x0000820000047ab9 */ /* 0x000fe20000000a00 */
[----:B------:R-:W-:Y:S01]  /*4bd0*/  LEA.HI.X.SX32 R21, R39, R12, 0x2, P5 ;  /* 0x0000000c27157211 */ /* 0x000fe200028f16ff */
[----:B------:R4:W-:Y:S01]  /*4be0*/  STL.64 [R1+0xa28], R2 ;  /* 0x000a280201007387 */ /* 0x0009e20000100a00 */
[C---:B------:R-:W-:Y:S01]  /*4bf0*/  IMAD R39, R182.reuse, 0x45, RZ ;  /* 0x00000045b6277824 */ /* 0x040fe200078e02ff */
[C---:B-1----:R-:W-:Y:S01]  /*4c00*/  LEA R18, P6, R57.reuse, R10, 0x2 ;  /* 0x0000000a39127211 */ /* 0x042fe200078c10ff */
[C---:B------:R-:W-:Y:S01]  /*4c10*/  IMAD R66, R182.reuse, 0x6c, RZ ;  /* 0x0000006cb6427824 */ /* 0x040fe200078e02ff */
[----:B------:R1:W-:Y:S01]  /*4c20*/  STL.64 [R1+0x870], R22 ;  /* 0x0008701601007387 */ /* 0x0003e20000100a00 */
[C---:B------:R-:W-:Y:S01]  /*4c30*/  IMAD R67, R182.reuse, 0x6d, RZ ;  /* 0x0000006db6437824 */ /* 0x040fe200078e02ff */
[----:B------:R-:W-:Y:S01]  /*4c40*/  LEA.HI.X.SX32 R19, R57, R12, 0x2, P6 ;  /* 0x0000000c39137211 */ /* 0x000fe200030f16ff */
[C---:B------:R-:W-:Y:S01]  /*4c50*/  IMAD R57, R182.reuse, 0x6b, RZ ;  /* 0x0000006bb6397824 */ /* 0x040fe200078e02ff */
[-C--:B---3--:R-:W-:Y:S01]  /*4c60*/  LEA R16, P2, R73, R10.reuse, 0x2 ;  /* 0x0000000a49107211 */ /* 0x088fe200078410ff */
[----:B------:R3:W-:Y:S01]  /*4c70*/  STL.64 [R1+0x8b0], R20 ;  /* 0x0008b01401007387 */ /* 0x0007e20000100a00 */
[C---:B------:R-:W-:Y:S01]  /*4c80*/  IMAD R68, R182.reuse, 0x6e, RZ ;  /* 0x0000006eb6447824 */ /* 0x040fe200078e02ff */
[----:B------:R-:W2:Y:S01]  /*4c90*/  LDC R129, c[0x0][0x230] ;  /* 0x00008c00ff817b82 */ /* 0x000ea20000000800 */
        /* <DEDUP_REMOVED lines=9> */
[C---:B------:R-:W-:Y:S01]  /*4d30*/  IMAD R71, R182.reuse, 0x31, RZ ;  /* 0x00000031b6477824 */ /* 0x040fe200078e02ff */
[-C--:B---3--:R-:W-:Y:S01]  /*4d40*/  LEA R20, P5, R121, R10.reuse, 0x2 ;  /* 0x0000000a79147211 */ /* 0x088fe200078a10ff */
[----:B------:R3:W-:Y:S01]  /*4d50*/  STL.64 [R1+0x970], R2 ;  /* 0x0009700201007387 */ /* 0x0007e20000100a00 */
        /* <DEDUP_REMOVED lines=8> */
[----:B------:R1:W-:Y:S01]  /*4de0*/  STL.64 [R1+0x9f0], R20 ;  /* 0x0009f01401007387 */ /* 0x0003e20000100a00 */
[----:B------:R-:W-:Y:S01]  /*4df0*/  IMAD R76, R182, 0x52, RZ ;  /* 0x00000052b64c7824 */ /* 0x000fe200078e02ff */
[----:B---3--:R-:W-:-:S02]  /*4e00*/  LEA R2, P3, R41, R10, 0x2 ;  /* 0x0000000a29027211 */ /* 0x008fc400078610ff */
[----:B------:R3:W-:Y:S01]  /*4e10*/  STL.64 [R1+0xa30], R18 ;  /* 0x000a301201007387 */ /* 0x0007e20000100a00 */
[-C--:B------:R-:W-:Y:S01]  /*4e20*/  LEA.HI.X.SX32 R17, R27, R12.reuse, 0x2, P2 ;  /* 0x0000000c1b117211 */ /* 0x080fe200010f16ff */
[C---:B------:R-:W-:Y:S01]  /*4e30*/  IMAD R27, R182.reuse, 0x42, RZ ;  /* 0x00000042b61b7824 */ /* 0x040fe200078e02ff */
[----:B------:R-:W-:Y:S01]  /*4e40*/  LEA.HI.X.SX32 R3, R41, R12, 0x2, P3 ;  /* 0x0000000c29037211 */ /* 0x000fe200018f16ff */
[C---:B------:R-:W-:Y:S01]  /*4e50*/  IMAD R41, R182.reuse, 0x47, RZ ;  /* 0x00000047b6297824 */ /* 0x040fe200078e02ff */
[-C--:B----4-:R-:W-:Y:S01]  /*4e60*/  LEA R22, P4, R59, R10.reuse, 0x2 ;  /* 0x0000000a3b167211 */ /* 0x090fe200078810ff */
[----:B------:R4:W-:Y:S01]  /*4e70*/  STL.64 [R1+0x878], R16 ;  /* 0x0008781001007387 */ /* 0x0009e20000100a00 */
[C---:B------:R-:W-:Y:S01]  /*4e80*/  IMAD R78, R182.reuse, 0x70, RZ ;  /* 0x00000070b64e7824 */ /* 0x040fe200078e02ff */
[----:B-1----:R-:W-:Y:S01]  /*4e90*/  LEA R20, P5, R75, R10, 0x2 ;  /* 0x0000000a4b147211 */ /* 0x002fe200078a10ff */
[C---:B------:R-:W-:Y:S01]  /*4ea0*/  IMAD R80, R182.reuse, 0x72, RZ ;  /* 0x00000072b6507824 */ /* 0x040fe200078e02ff */
[----:B------:R-:W-:Y:S01]  /*4eb0*/  LEA.HI.X.SX32 R23, R59, R12, 0x2, P4 ;  /* 0x0000000c3b177211 */ /* 0x000fe200020f16ff */
[----:B------:R1:W-:Y:S01]  /*4ec0*/  STL.64 [R1+0x8b8], R2 ;  /* 0x0008b80201007387 */ /* 0x0003e20000100a00 */
[----:B---3--:R-:W-:Y:S01]  /*4ed0*/  LEA R18, P6, R91, R10, 0x2 ;  /* 0x0000000a5b127211 */ /* 0x008fe200078c10ff */
[C---:B------:R-:W-:Y:S01]  /*4ee0*/  IMAD R59, R182.reuse, 0x2d, RZ ;  /* 0x0000002db63b7824 */ /* 0x040fe200078e02ff */
[-C--:B------:R-:W-:Y:S01]  /*4ef0*/  LEA.HI.X.SX32 R21, R75, R12.reuse, 0x2, P5 ;  /* 0x0000000c4b157211 */ /* 0x080fe200028f16ff */
[----:B------:R3:W-:Y:S01]  /*4f00*/  STL.64 [R1+0x8f8], R22 ;  /* 0x0008f81601007387 */ /* 0x0007e20000100a00 */
[----:B------:R-:W-:Y:S01]  /*4f10*/  LEA.HI.X.SX32 R19, R91, R12, 0x2, P6 ;  /* 0x0000000c5b137211 */ /* 0x000fe200030f16ff */
[C---:B------:R-:W-:Y:S01]  /*4f20*/  IMAD R75, R182.reuse, 0x51, RZ ;  /* 0x00000051b64b7824 */ /* 0x040fe200078e02ff */
[----:B----4-:R-:W-:Y:S01]  /*4f30*/  LEA R16, P2, R107, R10, 0x2 ;  /* 0x0000000a6b107211 */ /* 0x010fe200078410ff */
[----:B------:R4:W-:Y:S01]  /*4f40*/  STL.64 [R1+0x938], R20 ;  /* 0x0009381401007387 */ /* 0x0009e20000100a00 */
[----:B------:R-:W-:-:S02]  /*4f50*/  IMAD R81, R182, 0x73, RZ ;  /* 0x00000073b6517824 */ /* 0x000fc400078e02ff */
[----:B------:R-:W-:Y:S01]  /*4f60*/  LEA.HI.X.SX32 R17, R107, R12, 0x2, P2 ;  /* 0x0000000c6b117211 */ /* 0x000fe200010f16ff */
[----:B------:R2:W-:Y:S01]  /*4f70*/  STL.64 [R1+0x978], R18 ;  /* 0x0009781201007387 */ /* 0x0005e20000100a00 */
[-C--:B-1----:R-:W-:Y:S01]  /*4f80*/  LEA R2, P3, R123, R10.reuse, 0x2 ;  /* 0x0000000a7b027211 */ /* 0x082fe200078610ff */
[C---:B------:R-:W-:Y:S01]  /*4f90*/  IMAD R82, R182.reuse, 0x34, RZ ;  /* 0x00000034b6527824 */ /* 0x040fe200078e02ff */
[----:B---3--:R-:W-:Y:S01]  /*4fa0*/  LEA R22, P4, R139, R10, 0x2 ;  /* 0x0000000a8b167211 */ /* 0x008fe200078810ff */
[----:B------:R1:W-:Y:S01]  /*4fb0*/  STL.64 [R1+0x9b8], R16 ;  /* 0x0009b81001007387 */ /* 0x0003e20000100a00 */
[----:B------:R-:W-:Y:S01]  /*4fc0*/  LEA.HI.X.SX32 R3, R123, R12, 0x2, P3 ;  /* 0x0000000c7b037211 */ /* 0x000fe200018f16ff */
[C---:B------:R-:W-:Y:S01]  /*4fd0*/  IMAD R83, R182.reuse, 0x35, RZ ;  /* 0x00000035b6537824 */ /* 0x040fe200078e02ff */
[----:B----4-:R-:W-:Y:S01]  /*4fe0*/  LEA R20, P5, R29, R10, 0x2 ;  /* 0x0000000a1d147211 */ /* 0x010fe200078a10ff */
[C---:B------:R-:W-:Y:S01]  /*4ff0*/  IMAD R84, R182.reuse, 0x36, RZ ;  /* 0x00000036b6547824 */ /* 0x040fe200078e02ff */
[----:B------:R-:W-:Y:S01]  /*5000*/  LEA.HI.X.SX32 R23, R139, R12, 0x2, P4 ;  /* 0x0000000c8b177211 */ /* 0x000fe200020f16ff */
[----:B------:R3:W-:Y:S01]  /*5010*/  STL.64 [R1+0x9f8], R2 ;  /* 0x0009f80201007387 */ /* 0x0007e20000100a00 */
[----:B--2---:R-:W-:Y:S01]  /*5020*/  LEA R18, P6, R43, R10, 0x2 ;  /* 0x0000000a2b127211 */ /* 0x004fe200078c10ff */
[C---:B------:R-:W-:Y:S01]  /*5030*/  IMAD R85, R182.reuse, 0x37, RZ ;  /* 0x00000037b6557824 */ /* 0x040fe200078e02ff */
[-C--:B------:R-:W-:Y:S01]  /*5040*/  LEA.HI.X.SX32 R21, R29, R12.reuse, 0x2, P5 ;  /* 0x0000000c1d157211 */ /* 0x080fe200028f16ff */
[----:B------:R2:W-:Y:S01]  /*5050*/  STL.64 [R1+0xa38], R22 ;  /* 0x000a381601007387 */ /* 0x0005e20000100a00 */
[----:B------:R-:W-:Y:S01]  /*5060*/  LEA.HI.X.SX32 R19, R43, R12, 0x2, P6 ;  /* 0x0000000c2b137211 */ /* 0x000fe200030f16ff */
[C---:B------:R-:W-:Y:S01]  /*5070*/  IMAD R29, R182.reuse, 0x60, RZ ;  /* 0x00000060b61d7824 */ /* 0x040fe200078e02ff */
[C---:B-1----:R-:W-:Y:S01]  /*5080*/  LEA R16, P2, R61.reuse, R10, 0x2 ;  /* 0x0000000a3d107211 */ /* 0x042fe200078410ff */
[----:B------:R1:W-:Y:S01]  /*5090*/  STL.64 [R1+0x880], R20 ;  /* 0x0008801401007387 */ /* 0x0003e20000100a00 */
[C---:B------:R-:W-:Y:S01]  /*50a0*/  IMAD R43, R182.reuse, 0x65, RZ ;  /* 0x00000065b62b7824 */ /* 0x040fe200078e02ff */
[----:B------:R-:W4:Y:S01]  /*50b0*/  LDC R123, c[0x0][0x230] ;  /* 0x00008c00ff7b7b82 */ /* 0x000f220000000800 */
[----:B------:R-:W-:Y:S01]  /*50c0*/  LEA.HI.X.SX32 R17, R61, R12, 0x2, P2 ;  /* 0x0000000c3d117211 */ /* 0x000fe200010f16ff */
[----:B------:R1:W-:Y:S01]  /*50d0*/  STL.64 [R1+0x8c0], R18 ;  /* 0x0008c01201007387 */ /* 0x0003e20000100a00 */
[-C--:B---3--:R-:W-:Y:S01]  /*50e0*/  LEA R2, P3, R77, R10.reuse, 0x2 ;  /* 0x0000000a4d027211 */ /* 0x088fe200078610ff */
[C---:B------:R-:W-:Y:S01]  /*50f0*/  IMAD R61, R182.reuse, 0x2f, RZ ;  /* 0x0000002fb63d7824 */ /* 0x040fe200078e02ff */
[----:B--2---:R-:W-:Y:S01]  /*5100*/  LEA R22, P4, R93, R10, 0x2 ;  /* 0x0000000a5d167211 */ /* 0x004fe200078810ff */
[----:B------:R2:W-:Y:S01]  /*5110*/  STL.64 [R1+0x900], R16 ;  /* 0x0009001001007387 */ /* 0x0005e20000100a00 */
[----:B------:R-:W-:Y:S01]  /*5120*/  LEA.HI.X.SX32 R3, R77, R12, 0x2, P3 ;  /* 0x0000000c4d037211 */ /* 0x000fe200018f16ff */
[C---:B------:R-:W-:Y:S01]  /*5130*/  IMAD R77, R182.reuse, 0x53, RZ ;  /* 0x00000053b64d7824 */ /* 0x040fe200078e02ff */
[----:B-1----:R-:W-:Y:S01]  /*5140*/  LEA R20, P5, R109, R10, 0x2 ;  /* 0x0000000a6d147211 */ /* 0x002fe200078a10ff */
[C---:B------:R-:W-:Y:S01]  /*5150*/  IMAD R86, R182.reuse, 0x54, RZ ;  /* 0x00000054b6567824 */ /* 0x040fe200078e02ff */
[----:B------:R-:W-:Y:S01]  /*5160*/  LEA.HI.X.SX32 R23, R93, R12, 0x2, P4 ;  /* 0x0000000c5d177211 */ /* 0x000fe200020f16ff */
[----:B------:R1:W-:Y:S01]  /*5170*/  STL.64 [R1+0x940], R2 ;  /* 0x0009400201007387 */ /* 0x0003e20000100a00 */
[----:B------:R-:W-:Y:S01]  /*5180*/  LEA R18, P6, R125, R10, 0x2 ;  /* 0x0000000a7d127211 */ /* 0x000fe200078c10ff */
[C---:B------:R-:W-:Y:S01]  /*5190*/  IMAD R87, R182.reuse, 0x55, RZ ;  /* 0x00000055b6577824 */ /* 0x040fe200078e02ff */
[-C--:B------:R-:W-:Y:S01]  /*51a0*/  LEA.HI.X.SX32 R21, R109, R12.reuse, 0x2, P5 ;  /* 0x0000000c6d157211 */ /* 0x080fe200028f16ff */
[----:B------:R3:W-:Y:S01]  /*51b0*/  STL.64 [R1+0x980], R22 ;  /* 0x0009801601007387 */ /* 0x0007e20000100a00 */
[----:B------:R-:W-:Y:S01]  /*51c0*/  LEA.HI.X.SX32 R19, R125, R12, 0x2, P6 ;  /* 0x0000000c7d137211 */ /* 0x000fe200030f16ff */
[C---:B------:R-:W-:Y:S01]  /*51d0*/  IMAD R88, R182.reuse, 0x56, RZ ;  /* 0x00000056b6587824 */ /* 0x040fe200078e02ff */
[C---:B--2---:R-:W-:Y:S01]  /*51e0*/  LEA R16, P2, R141.reuse, R10, 0x2 ;  /* 0x0000000a8d107211 */ /* 0x044fe200078410ff */
[----:B------:R2:W-:Y:S01]  /*51f0*/  STL.64 [R1+0x9c0], R20 ;  /* 0x0009c01401007387 */ /* 0x0005e20000100a00 */
[C---:B------:R-:W-:Y:S01]  /*5200*/  IMAD R89, R182.reuse, 0x57, RZ ;  /* 0x00000057b6597824 */ /* 0x040fe200078e02ff */
[----:B------:R-:W4:Y:S01]  /*5210*/  LDC R125, c[0x0][0x230] ;  /* 0x00008c00ff7d7b82 */ /* 0x000f220000000800 */
[----:B------:R-:W-:Y:S01]  /*5220*/  LEA.HI.X.SX32 R17, R141, R12, 0x2, P2 ;  /* 0x0000000c8d117211 */ /* 0x000fe200010f16ff */
[----:B------:R2:W-:Y:S01]  /*5230*/  STL.64 [R1+0xa00], R18 ;  /* 0x000a001201007387 */ /* 0x0005e20000100a00 */
[----:B-1----:R-:W-:Y:S01]  /*5240*/  LEA R2, P3, R15, R10, 0x2 ;  /* 0x0000000a0f027211 */ /* 0x002fe200078610ff */
[----:B------:R-:W-:-:S02]  /*5250*/  IMAD R90, R182, 0x74, RZ ;  /* 0x00000074b65a7824 */ /* 0x000fc400078e02ff */
[----:B------:R1:W-:Y:S01]  /*5260*/  STL.64 [R1+0xa40], R16 ;  /* 0x000a401001007387 */ /* 0x0003e20000100a00 */
[----:B------:R-:W-:Y:S01]  /*5270*/  LEA.HI.X.SX32 R3, R15, R12, 0x2, P3 ;  /* 0x0000000c0f037211 */ /* 0x000fe200018f16ff */
[C---:B------:R-:W-:Y:S01]  /*5280*/  IMAD R91, R182.reuse, 0x75, RZ ;  /* 0x00000075b65b7824 */ /* 0x040fe200078e02ff */
[-C--:B---3--:R-:W-:Y:S01]  /*5290*/  LEA R22, P4, R45, R10.reuse, 0x2 ;  /* 0x0000000a2d167211 */ /* 0x088fe200078810ff */
[C---:B------:R-:W-:Y:S01]  /*52a0*/  IMAD R92, R182.reuse, 0x76, RZ ;  /* 0x00000076b65c7824 */ /* 0x040fe200078e02ff */
[----:B--2---:R-:W-:Y:S01]  /*52b0*/  LEA R20, P5, R63, R10, 0x2 ;  /* 0x0000000a3f147211 */ /* 0x004fe200078a10ff */
[----:B------:R2:W-:Y:S01]  /*52c0*/  STL.64 [R1+0x888], R2 ;  /* 0x0008880201007387 */ /* 0x0005e20000100a00 */
[----:B------:R-:W-:Y:S01]  /*52d0*/  LEA.HI.X.SX32 R23, R45, R12, 0x2, P4 ;  /* 0x0000000c2d177211 */ /* 0x000fe200020f16ff */
[C---:B------:R-:W-:Y:S01]  /*52e0*/  IMAD R45, R182.reuse, 0x67, RZ ;  /* 0x00000067b62d7824 */ /* 0x040fe200078e02ff */
[-C--:B------:R-:W-:Y:S01]  /*52f0*/  LEA R18, P6, R79, R10.reuse, 0x2 ;  /* 0x0000000a4f127211 */ /* 0x080fe200078c10ff */
[C---:B------:R-:W-:Y:S01]  /*5300*/  IMAD R93, R182.reuse, 0x77, RZ ;  /* 0x00000077b65d7824 */ /* 0x040fe200078e02ff */
[-C--:B------:R-:W-:Y:S01]  /*5310*/  LEA R188, P4, R127, R10.reuse, 0x2 ;  /* 0x0000000a7fbc7211 */ /* 0x080fe200078810ff */
[----:B------:R3:W-:Y:S01]  /*5320*/  STL.64 [R1+0x8c8], R22 ;  /* 0x0008c81601007387 */ /* 0x0007e20000100a00 */
[----:B-1----:R-:W-:Y:S01]  /*5330*/  LEA R16, P2, R95, R10, 0x2 ;  /* 0x0000000a5f107211 */ /* 0x002fe200078410ff */
[C---:B------:R-:W-:Y:S01]  /*5340*/  IMAD R94, R182.reuse, 0x1b, RZ ;  /* 0x0000001bb65e7824 */ /* 0x040fe200078e02ff */
[-C--:B------:R-:W-:Y:S01]  /*5350*/  LEA.HI.X.SX32 R21, R63, R12.reuse, 0x2, P5 ;  /* 0x0000000c3f157211 */ /* 0x080fe200028f16ff */
[C---:B------:R-:W-:Y:S01]  /*5360*/  IMAD R63, R182.reuse, 0x4d, RZ ;  /* 0x0000004db63f7824 */ /* 0x040fe200078e02ff */
[----:B------:R-:W-:Y:S01]  /*5370*/  LEA.HI.X.SX32 R17, R95, R12, 0x2, P2 ;  /* 0x0000000c5f117211 */ /* 0x000fe200010f16ff */
[----:B------:R-:W-:Y:S01]  /*5380*/  IMAD R95, R182, 0x38, RZ ;  /* 0x00000038b65f7824 */ /* 0x000fe200078e02ff */
[----:B--2---:R-:W-:Y:S01]  /*5390*/  LEA R2, P3, R111, R10, 0x2 ;  /* 0x0000000a6f027211 */ /* 0x004fe200078610ff */
[----:B------:R1:W-:Y:S01]  /*53a0*/  STL.64 [R1+0x908], R20 ;  /* 0x0009081401007387 */ /* 0x0003e20000100a00 */
[----:B------:R-:W-:Y:S01]  /*53b0*/  LEA R178, P2, R8, UR8, 0x2 ;  /* 0x0000000808b27c11 */ /* 0x000fe2000f8410ff */
[C---:B------:R-:W-:Y:S01]  /*53c0*/  IMAD R96, R182.reuse, 0x39, RZ ;  /* 0x00000039b6607824 */ /* 0x040fe200078e02ff */
[----:B------:R-:W-:Y:S01]  /*53d0*/  LEA.HI.X.SX32 R19, R79, R12, 0x2, P6 ;  /* 0x0000000c4f137211 */ /* 0x000fe200030f16ff */
[C---:B---3--:R-:W-:Y:S01]  /*53e0*/  IMAD R22, R182.reuse, 0x22, RZ ;  /* 0x00000022b6167824 */ /* 0x048fe200078e02ff */
[----:B------:R-:W-:Y:S01]  /*53f0*/  LEA R176, P5, R49, R10, 0x2 ;  /* 0x0000000a31b07211 */ /* 0x000fe200078a10ff */
[C---:B------:R-:W-:Y:S01]  /*5400*/  IMAD R23, R182.reuse, 0x23, RZ ;  /* 0x00000023b6177824 */ /* 0x040fe200078e02ff */
[-C--:B------:R-:W-:Y:S01]  /*5410*/  LEA.HI.X.SX32 R3, R111, R12.reuse, 0x2, P3 ;  /* 0x0000000c6f037211 */ /* 0x080fe200018f16ff */
[----:B------:R2:W-:Y:S01]  /*5420*/  STL.64 [R1+0x948], R18 ;  /* 0x0009481201007387 */ /* 0x0005e20000100a00 */
[-C--:B------:R-:W-:Y:S01]  /*5430*/  LEA.HI.X.SX32 R189, R127, R12.reuse, 0x2, P4 ;  /* 0x0000000c7fbd7211 */ /* 0x080fe200020f16ff */
[----:B------:R-:W-:Y:S01]  /*5440*/  IMAD R79, R182, 0x71, RZ ;  /* 0x00000071b64f7824 */ /* 0x000fe200078e02ff */
[----:B------:R-:W-:Y:S01]  /*5450*/  LEA.HI.X.SX32 R179, R8, UR9, 0x2, P2 ;  /* 0x0000000908b37c11 */ /* 0x000fe200090f16ff */
[----:B------:R-:W-:Y:S01]  /*5460*/  STL.64 [R1+0x988], R16 ;  /* 0x0009881001007387 */ /* 0x000fe20000100a00 */
[----:B------:R-:W-:Y:S01]  /*5470*/  LEA R180, P6, R9, UR8, 0x2 ;  /* 0x0000000809b47c11 */ /* 0x000fe2000f8c10ff */
[C---:B------:R-:W-:Y:S01]  /*5480*/  IMAD R97, R182.reuse, 0x3a, RZ ;  /* 0x0000003ab6617824 */ /* 0x040fe200078e02ff */
[----:B------:R-:W-:Y:S01]  /*5490*/  SHF.L.U32 R8, R182, 0x5, RZ ;  /* 0x00000005b6087819 */ /* 0x000fe200000006ff */
[----:B------:R3:W-:Y:S01]  /*54a0*/  STL.64 [R1+0x9c8], R2 ;  /* 0x0009c80201007387 */ /* 0x0007e20000100a00 */
[----:B------:R-:W-:Y:S01]  /*54b0*/  LEA.HI.X.SX32 R177, R49, R12, 0x2, P5 ;  /* 0x0000000c31b17211 */ /* 0x000fe200028f16ff */
[--C-:B-1----:R-:W-:Y:S01]  /*54c0*/  IMAD.WIDE R20, R154, 0x4, R178.reuse ;  /* 0x000000049a147825 */ /* 0x102fe200078e02b2 */
[----:B------:R-:W-:Y:S01]  /*54d0*/  LEA.HI.X.SX32 R181, R9, UR9, 0x2, P6 ;  /* 0x0000000909b57c11 */ /* 0x000fe2000b0f16ff */
[----:B------:R-:W-:Y:S01]  /*54e0*/  STL.64 [R1+0xa08], R188 ;  /* 0x000a08bc01007387 */ /* 0x000fe20000100a00 */
[----:B------:R-:W-:Y:S01]  /*54f0*/  ISETP.GE.U32.AND P2, PT, R7, 0x7fffff5f, PT ;  /* 0x7fffff5f0700780c */ /* 0x000fe20003f46070 */
[----:B------:R-:W-:Y:S01]  /*5500*/  IMAD R9, R182, 0x21, RZ ;  /* 0x00000021b6097824 */ /* 0x000fe200078e02ff */
[----:B------:R-:W1:Y:S01]  /*5510*/  LDC R127, c[0x0][0x230] ;  /* 0x00008c00ff7f7b82 */ /* 0x000e620000000800 */
[----:B------:R-:W-:Y:S01]  /*5520*/  STL.64 [R1+0xa98], R188 ;  /* 0x000a98bc01007387 */ /* 0x000fe20000100a00 */
[----:B--2---:R-:W-:-:S03]  /*5530*/  IMAD.WIDE R18, R8, 0x4, R178 ;  /* 0x0000000408127825 */ /* 0x004fc600078e02b2 */
[----:B------:R-:W-:Y:S01]  /*5540*/  STL.64 [R1+0xa48], R176 ;  /* 0x000a48b001007387 */ /* 0x000fe20000100a00 */
[----:B---3--:R-:W-:-:S03]  /*5550*/  IMAD.WIDE R2, R9, 0x4, R178 ;  /* 0x0000000409027825 */ /* 0x008fc600078e02b2 */
[----:B------:R-:W-:Y:S01]  /*5560*/  STL.64 [R1+0xaa0], R176 ;  /* 0x000aa0b001007387 */ /* 0x000fe20000100a00 */
[----:B------:R-:W-:-:S03]  /*5570*/  IMAD.WIDE R152, R158, 0x4, R178 ;  /* 0x000000049e987825 */ /* 0x000fc600078e02b2 */
[----:B------:R-:W-:Y:S01]  /*5580*/  STL [R1+0xc10], R186 ;  /* 0x000c10ba01007387 */ /* 0x000fe20000100800 */
[----:B------:R-:W-:-:S03]  /*5590*/  IMAD.WIDE R156, R174, 0x4, R178 ;  /* 0x00000004ae9c7825 */ /* 0x000fc600078e02b2 */
[----:B------:R2:W-:Y:S01]  /*55a0*/  STL.64 [R1+0xc18], R4 ;  /* 0x000c180401007387 */ /* 0x0005e20000100a00 */
[----:B------:R-:W-:-:S03]  /*55b0*/  IMAD.WIDE R160, R162, 0x4, R178 ;  /* 0x00000004a2a07825 */ /* 0x000fc600078e02b2 */
[----:B------:R3:W-:Y:S01]  /*55c0*/  STL.64 [R1+0x48], R18 ;  /* 0x0000481201007387 */ /* 0x0007e20000100a00 */
[----:B------:R-:W-:-:S03]  /*55d0*/  IMAD.WIDE R166, R164, 0x4, R178 ;  /* 0x00000004a4a67825 */ /* 0x000fc600078e02b2 */
[----:B------:R4:W-:Y:S01]  /*55e0*/  STL.64 [R1+0x58], R2 ;  /* 0x0000580201007387 */ /* 0x0009e20000100a00 */
[----:B------:R-:W-:-:S03]  /*55f0*/  IMAD.WIDE R170, R168, 0x4, R178 ;  /* 0x00000004a8aa7825 */ /* 0x000fc600078e02b2 */
[----:B------:R-:W-:Y:S01]  /*5600*/  @!PT LDS RZ, [RZ] ;  /* 0x00000000fffff984 */ /* 0x000fe20000000800 */
[----:B------:R-:W-:Y:S01]  /*5610*/  @!PT LDS RZ, [RZ] ;  /* 0x00000000fffff984 */ /* 0x000fe20000000800 */
[----:B------:R-:W-:Y:S01]  /*5620*/  @!PT LDS RZ, [RZ] ;  /* 0x00000000fffff984 */ /* 0x000fe20000000800 */
[----:B------:R1:W-:Y:S01]  /*5630*/  LDGSTS.E [R24], desc[UR4][R178.64], !P0 ;  /* 0x00000000b2187fae */ /* 0x0003e2000c121844 */
[----:B--2---:R-:W-:-:S03]  /*5640*/  IMAD.WIDE R4, R22, 0x4, R178 ;  /* 0x0000000416047825 */ /* 0x004fc600078e02b2 */
[----:B------:R-:W-:Y:S01]  /*5650*/  LDGSTS.E [R24+0x4000], desc[UR4][R180.64], !P0 ;  /* 0x04000000b4187fae */ /* 0x000fe2000c121844 */
[----:B---3--:R-:W-:-:S03]  /*5660*/  IMAD.WIDE R18, R23, 0x4, R178 ;  /* 0x0000000417127825 */ /* 0x008fc600078e02b2 */
[----:B------:R2:W-:Y:S01]  /*5670*/  STL.64 [R1+0x68], R4 ;  /* 0x0000680401007387 */ /* 0x0005e20000100a00 */
[----:B----4-:R-:W-:-:S03]  /*5680*/  IMAD.WIDE R2, R25, 0x4, R178 ;  /* 0x0000000419027825 */ /* 0x010fc600078e02b2 */
[----:B------:R3:W-:Y:S01]  /*5690*/  STL.64 [R1+0x78], R18 ;  /* 0x0000781201007387 */ /* 0x0007e20000100a00 */
[----:B------:R-:W-:-:S03]  /*56a0*/  IMAD.WIDE R192, R172, 0x4, R178 ;  /* 0x00000004acc07825 */ /* 0x000fc600078e02b2 */
[----:B------:R4:W-:Y:S01]  /*56b0*/  STL.64 [R1+0x450], R2 ;  /* 0x0004500201007387 */ /* 0x0009e20000100a00 */
[----:B------:R-:W-:Y:S02]  /*56c0*/  IMAD R49, R182, 0x2b, RZ ;  /* 0x0000002bb6317824 */ /* 0x000fe400078e02ff */
[----:B------:R-:W-:-:S04]  /*56d0*/  IMAD.WIDE R194, R196, 0x4, R178 ;  /* 0x00000004c4c27825 */ /* 0x000fc800078e02b2 */
[----:B--2---:R-:W-:-:S04]  /*56e0*/  IMAD.WIDE R4, R26, 0x4, R178 ;  /* 0x000000041a047825 */ /* 0x004fc800078e02b2 */
[--C-:B---3--:R-:W-:Y:S01]  /*56f0*/  IMAD.WIDE R18, R27, 0x4, R178.reuse ;  /* 0x000000041b127825 */ /* 0x108fe200078e02b2 */
[----:B------:R2:W-:Y:S03]  /*5700*/  STL.64 [R1+0x460], R4 ;  /* 0x0004600401007387 */ /* 0x0005e60000100a00 */
[--C-:B----4-:R-:W-:Y:S01]  /*5710*/  IMAD.WIDE R2, R28, 0x4, R178.reuse ;  /* 0x000000041c027825 */ /* 0x110fe200078e02b2 */
[----:B------:R3:W-:Y:S03]  /*5720*/  STL.64 [R1+0x470], R18 ;  /* 0x0004701201007387 */ /* 0x0007e60000100a00 */
[--C-:B------:R-:W-:Y:S01]  /*5730*/  IMAD.WIDE R198, R184, 0x4, R178.reuse ;  /* 0x00000004b8c67825 */ /* 0x100fe200078e02b2 */
[----:B------:R4:W-:Y:S03]  /*5740*/  STL.64 [R1+0x480], R2 ;  /* 0x0004800201007387 */ /* 0x0009e60000100a00 */
        /* <DEDUP_REMOVED lines=10> */
[----:B---3--:R-:W-:-:S04]  /*57f0*/  IMAD.WIDE R18, R33, 0x4, R178 ;  /* 0x0000000421127825 */ /* 0x008fc800078e02b2 */
[--C-:B----4-:R-:W-:Y:S01]  /*5800*/  IMAD.WIDE R2, R36, 0x4, R178.reuse ;  /* 0x0000000424027825 */ /* 0x110fe200078e02b2 */
[----:B------:R2:W-:Y:S03]  /*5810*/  STL.64 [R1+0xc20], R18 ;  /* 0x000c201201007387 */ /* 0x0005e60000100a00 */
[--C-:B------:R-:W-:Y:S01]  /*5820*/  IMAD.WIDE R210, R212, 0x4, R178.reuse ;  /* 0x00000004d4d27825 */ /* 0x100fe200078e02b2 */
[----:B------:R-:W-:Y:S03]  /*5830*/  STL.64 [R1+0xc28], R20 ;  /* 0x000c281401007387 */ /* 0x000fe60000100a00 */
[--C-:B------:R-:W-:Y:S01]  /*5840*/  IMAD.WIDE R214, R216, 0x4, R178.reuse ;  /* 0x00000004d8d67825 */ /* 0x100fe200078e02b2 */
[----:B------:R-:W-:Y:S03]  /*5850*/  STL.64 [R1+0xc30], R152 ;  /* 0x000c309801007387 */ /* 0x000fe60000100a00 */
[--C-:B------:R-:W-:Y:S01]  /*5860*/  IMAD.WIDE R218, R220, 0x4, R178.reuse ;  /* 0x00000004dcda7825 */ /* 0x100fe200078e02b2 */
[----:B------:R-:W-:Y:S03]  /*5870*/  STL.64 [R1+0x680], R4 ;  /* 0x0006800401007387 */ /* 0x000fe60000100a00 */
[--C-:B--2---:R-:W-:Y:S01]  /*5880*/  IMAD.WIDE R18, R34, 0x4, R178.reuse ;  /* 0x0000000422127825 */ /* 0x104fe200078e02b2 */
[----:B------:R2:W-:Y:S03]  /*5890*/  STL.64 [R1+0xc40], R4 ;  /* 0x000c400401007387 */ /* 0x0005e60000100a00 */
[--C-:B------:R-:W-:Y:S01]  /*58a0*/  IMAD.WIDE R222, R224, 0x4, R178.reuse ;  /* 0x00000004e0de7825 */ /* 0x100fe200078e02b2 */
[----:B------:R-:W-:Y:S03]  /*58b0*/  STL.64 [R1+0xc38], R156 ;  /* 0x000c389c01007387 */ /* 0x000fe60000100a00 */
[--C-:B------:R-:W-:Y:S01]  /*58c0*/  IMAD.WIDE R226, R228, 0x4, R178.reuse ;  /* 0x00000004e4e27825 */ /* 0x100fe200078e02b2 */
[----:B------:R3:W-:Y:S03]  /*58d0*/  STL.64 [R1+0x88], R18 ;  /* 0x0000881201007387 */ /* 0x0007e60000100a00 */
[----:B------:R-:W-:-:S04]  /*58e0*/  IMAD.WIDE R230, R232, 0x4, R178 ;  /* 0x00000004e8e67825 */ /* 0x000fc800078e02b2 */
[----:B--2---:R-:W-:-:S04]  /*58f0*/  IMAD.WIDE R4, R35, 0x4, R178 ;  /* 0x0000000423047825 */ /* 0x004fc800078e02b2 */
[--C-:B------:R-:W-:Y:S01]  /*5900*/  IMAD.WIDE R234, R236, 0x4, R178.reuse ;  /* 0x00000004ecea7825 */ /* 0x100fe200078e02b2 */
[----:B------:R2:W-:Y:S03]  /*5910*/  STL.64 [R1+0x98], R4 ;  /* 0x0000980401007387 */ /* 0x0005e60000100a00 */
[--C-:B---3--:R-:W-:Y:S01]  /*5920*/  IMAD.WIDE R18, R37, 0x4, R178.reuse ;  /* 0x0000000425127825 */ /* 0x108fe200078e02b2 */
        /* <DEDUP_REMOVED lines=15> */
[----:B----4-:R-:W-:Y:S01]  /*5a20*/  IMAD.WIDE R18, R43, 0x4, R178 ;  /* 0x000000042b127825 */ /* 0x010fe200078e02b2 */
[----:B------:R3:W-:Y:S03]  /*5a30*/  STL.64 [R1+0x690], R2 ;  /* 0x0006900201007387 */ /* 0x0007e60000100a00 */
[C---:B------:R-:W-:Y:S01]  /*5a40*/  IMAD R98, R182.reuse, 0x3b, RZ ;  /* 0x0000003bb6627824 */ /* 0x040fe200078e02ff */
[----:B------:R4:W-:Y:S01]  /*5a50*/  STL.64 [R1+0x6a0], R18 ;  /* 0x0006a01201007387 */ /* 0x0009e20000100a00 */
[----:B------:R-:W-:-:S02]  /*5a60*/  IMAD R99, R182, 0x58, RZ ;  /* 0x00000058b6637824 */ /* 0x000fc400078e02ff */
[----:B------:R-:W-:Y:S02]  /*5a70*/  IMAD R100, R182, 0x59, RZ ;  /* 0x00000059b6647824 */ /* 0x000fe400078e02ff */
[----:B--2---:R-:W-:-:S04]  /*5a80*/  IMAD.WIDE R4, R44, 0x4, R178 ;  /* 0x000000042c047825 */ /* 0x004fc800078e02b2 */
[--C-:B---3--:R-:W-:Y:S01]  /*5a90*/  IMAD.WIDE R2, R45, 0x4, R178.reuse ;  /* 0x000000042d027825 */ /* 0x108fe200078e02b2 */
[----:B------:R2:W-:Y:S03]  /*5aa0*/  STL.64 [R1+0x6b0], R4 ;  /* 0x0006b00401007387 */ /* 0x0005e60000100a00 */
[----:B----4-:R-:W-:Y:S01]  /*5ab0*/  IMAD.WIDE R18, R46, 0x4, R178 ;  /* 0x000000042e127825 */ /* 0x010fe200078e02b2 */
[----:B------:R-:W-:Y:S03]  /*5ac0*/  STL.64 [R1+0xbf0], R160 ;  /* 0x000bf0a001007387 */ /* 0x000fe60000100a00 */
[C---:B------:R-:W-:Y:S01]  /*5ad0*/  IMAD R101, R182.reuse, 0x5a, RZ ;  /* 0x0000005ab6657824 */ /* 0x040fe200078e02ff */
[----:B------:R3:W-:Y:S01]  /*5ae0*/  STL.64 [R1+0x6c0], R2 ;  /* 0x0006c00201007387 */ /* 0x0007e20000100a00 */
[----:B------:R-:W-:-:S02]  /*5af0*/  IMAD R103, R182, 0x78, RZ ;  /* 0x00000078b6677824 */ /* 0x000fc400078e02ff */
[----:B------:R-:W-:Y:S01]  /*5b00*/  IMAD R105, R182, 0x7a, RZ ;  /* 0x0000007ab6697824 */ /* 0x000fe200078e02ff */
[----:B------:R-:W-:Y:S01]  /*5b10*/  STL.64 [R1+0xbf8], R166 ;  /* 0x000bf8a601007387 */ /* 0x000fe20000100a00 */
[----:B--2---:R-:W-:-:S03]  /*5b20*/  IMAD.WIDE R4, R47, 0x4, R178 ;  /* 0x000000042f047825 */ /* 0x004fc600078e02b2 */
[----:B------:R-:W-:Y:S01]  /*5b30*/  STL.64 [R1+0xc00], R170 ;  /* 0x000c00aa01007387 */ /* 0x000fe20000100a00 */
[C---:B------:R-:W-:Y:S02]  /*5b40*/  IMAD R107, R182.reuse, 0x1c, RZ ;  /* 0x0000001cb66b7824 */ /* 0x040fe400078e02ff */
[----:B------:R-:W-:Y:S01]  /*5b50*/  IMAD R109, R182, 0x1e, RZ ;  /* 0x0000001eb66d7824 */ /* 0x000fe200078e02ff */
[----:B------:R-:W-:Y:S01]  /*5b60*/  STL.64 [R1+0xc08], R192 ;  /* 0x000c08c001007387 */ /* 0x000fe20000100a00 */
[----:B---3--:R-:W-:-:S03]  /*5b70*/  IMAD.WIDE R2, R48, 0x4, R178 ;  /* 0x0000000430027825 */ /* 0x008fc600078e02b2 */
[----:B------:R2:W-:Y:S01]  /*5b80*/  STL.64 [R1+0xc8], R18 ;  /* 0x0000c81201007387 */ /* 0x0005e20000100a00 */
[C---:B------:R-:W-:Y:S02]  /*5b90*/  IMAD R111, R182.reuse, 0x3c, RZ ;  /* 0x0000003cb66f7824 */ /* 0x040fe400078e02ff */
[C---:B------:R-:W-:Y:S01]  /*5ba0*/  IMAD R113, R182.reuse, 0x3e, RZ ;  /* 0x0000003eb6717824 */ /* 0x040fe200078e02ff */
[----:B------:R3:W-:Y:S01]  /*5bb0*/  STL.64 [R1+0xd8], R4 ;  /* 0x0000d80401007387 */ /* 0x0007e20000100a00 */
[C---:B------:R-:W-:Y:S02]  /*5bc0*/  IMAD R115, R182.reuse, 0x5c, RZ ;  /* 0x0000005cb6737824 */ /* 0x040fe400078e02ff */
[C---:B------:R-:W-:Y:S01]  /*5bd0*/  IMAD R117, R182.reuse, 0x5e, RZ ;  /* 0x0000005eb6757824 */ /* 0x040fe200078e02ff */
[----:B------:R4:W-:Y:S01]  /*5be0*/  STL.64 [R1+0xe8], R2 ;  /* 0x0000e80201007387 */ /* 0x0009e20000100a00 */
[C---:B------:R-:W-:Y:S02]  /*5bf0*/  IMAD R119, R182.reuse, 0x7c, RZ ;  /* 0x0000007cb6777824 */ /* 0x040fe400078e02ff */
[----:B------:R-:W-:-:S02]  /*5c00*/  IMAD R121, R182, 0x7e, RZ ;  /* 0x0000007eb6797824 */ /* 0x000fc400078e02ff */
[----:B--2---:R-:W-:-:S04]  /*5c10*/  IMAD.WIDE R18, R49, 0x4, R178 ;  /* 0x0000000431127825 */ /* 0x004fc800078e02b2 */
[--C-:B---3--:R-:W-:Y:S01]  /*5c20*/  IMAD.WIDE R4, R50, 0x4, R178.reuse ;  /* 0x0000000432047825 */ /* 0x108fe200078e02b2 */
[----:B------:R2:W-:Y:S03]  /*5c30*/  STL.64 [R1+0xf8], R18 ;  /* 0x0000f81201007387 */ /* 0x0005e60000100a00 */
[----:B----4-:R-:W-:Y:S01]  /*5c40*/  IMAD.WIDE R2, R51, 0x4, R178 ;  /* 0x0000000433027825 */ /* 0x010fe200078e02b2 */
[----:B------:R3:W-:Y:S03]  /*5c50*/  STL.64 [R1+0x4d0], R4 ;  /* 0x0004d00401007387 */ /* 0x0007e60000100a00 */
[--C-:B------:R-:W-:Y:S01]  /*5c60*/  IMAD.WIDE R156, R28, 0x4, R180.reuse ;  /* 0x000000041c9c7825 */ /* 0x100fe200078e02b4 */
[----:B------:R4:W-:Y:S01]  /*5c70*/  STL.64 [R1+0x4e0], R2 ;  /* 0x0004e00201007387 */ /* 0x0009e20000100a00 */
[----:B------:R-:W1:Y:S02]  /*5c80*/  LDC R28, c[0x0][0x230] ;  /* 0x00008c00ff1c7b82 */ /* 0x000e640000000800 */
[----:B------:R-:W-:-:S04]  /*5c90*/  IMAD.WIDE R152, R29, 0x4, R180 ;  /* 0x000000041d987825 */ /* 0x000fc800078e02b4 */
[--C-:B--2---:R-:W-:Y:S02]  /*5ca0*/  IMAD.WIDE R18, R52, 0x4, R178.reuse ;  /* 0x0000000434127825 */ /* 0x104fe400078e02b2 */
[----:B------:R-:W2:Y:S02]  /*5cb0*/  LDC R29, c[0x0][0x230] ;  /* 0x00008c00ff1d7b82 */ /* 0x000ea40000000800 */
[--C-:B---3--:R-:W-:Y:S01]  /*5cc0*/  IMAD.WIDE R4, R53, 0x4, R178.reuse ;  /* 0x0000000435047825 */ /* 0x108fe200078e02b2 */
[----:B------:R3:W-:Y:S03]  /*5cd0*/  STL.64 [R1+0x4f0], R18 ;  /* 0x0004f01201007387 */ /* 0x0007e60000100a00 */
[----:B----4-:R-:W-:Y:S01]  /*5ce0*/  IMAD.WIDE R2, R54, 0x4, R178 ;  /* 0x0000000436027825 */ /* 0x010fe200078e02b2 */
[----:B------:R4:W-:Y:S03]  /*5cf0*/  STL.64 [R1+0x500], R4 ;  /* 0x0005000401007387 */ /* 0x0009e60000100a00 */
[--C-:B------:R-:W-:Y:S01]  /*5d00*/  IMAD.WIDE R20, R30, 0x4, R180.reuse ;  /* 0x000000041e147825 */ /* 0x100fe200078e02b4 */
[----:B------:R4:W-:Y:S01]  /*5d10*/  STL.64 [R1+0x6d0], R2 ;  /* 0x0006d00201007387 */ /* 0x0009e20000100a00 */
[----:B------:R-:W2:Y:S02]  /*5d20*/  LDC R30, c[0x0][0x230] ;  /* 0x00008c00ff1e7b82 */ /* 0x000ea40000000800 */
[----:B------:R-:W-:-:S04]  /*5d30*/  IMAD.WIDE R186, R32, 0x4, R180 ;  /* 0x0000000420ba7825 */ /* 0x000fc800078e02b4 */
[--C-:B---3--:R-:W-:Y:S02]  /*5d40*/  IMAD.WIDE R18, R55, 0x4, R178.reuse ;  /* 0x0000000437127825 */ /* 0x108fe400078e02b2 */
[----:B------:R-:W3:Y:S02]  /*5d50*/  LDC R32, c[0x0][0x230] ;  /* 0x00008c00ff207b82 */ /* 0x000ee40000000800 */
[--C-:B----4-:R-:W-:Y:S01]  /*5d60*/  IMAD.WIDE R4, R56, 0x4, R178.reuse ;  /* 0x0000000438047825 */ /* 0x110fe200078e02b2 */
[----:B------:R4:W-:Y:S03]  /*5d70*/  STL.64 [R1+0x6e0], R18 ;  /* 0x0006e01201007387 */ /* 0x0009e60000100a00 */
[----:B------:R-:W-:Y:S01]  /*5d80*/  IMAD.WIDE R2, R57, 0x4, R178 ;  /* 0x0000000439027825 */ /* 0x000fe200078e02b2 */
[----:B------:R1:W-:Y:S03]  /*5d90*/  STL.64 [R1+0x6f0], R4 ;  /* 0x0006f00401007387 */ /* 0x0003e60000100a00 */
[--C-:B------:R-:W-:Y:S01]  /*5da0*/  IMAD.WIDE R192, R42, 0x4, R180.reuse ;  /* 0x000000042ac07825 */ /* 0x100fe200078e02b4 */
[----:B------:R-:W-:Y:S03]  /*5db0*/  STL.64 [R1+0xbd0], R194 ;  /* 0x000bd0c201007387 */ /* 0x000fe60000100a00 */
[----:B------:R-:W-:Y:S01]  /*5dc0*/  IMAD.WIDE R170, R43, 0x4, R180 ;  /* 0x000000042baa7825 */ /* 0x000fe200078e02b4 */
[----:B------:R1:W-:Y:S03]  /*5dd0*/  STL.64 [R1+0x700], R2 ;  /* 0x0007000201007387 */ /* 0x0003e60000100a00 */
[--C-:B----4-:R-:W-:Y:S01]  /*5de0*/  IMAD.WIDE R18, R58, 0x4, R178.reuse ;  /* 0x000000043a127825 */ /* 0x110fe200078e02b2 */
[----:B------:R-:W-:Y:S03]  /*5df0*/  STL.64 [R1+0xbd8], R198 ;  /* 0x000bd8c601007387 */ /* 0x000fe60000100a00 */
[----:B-1----:R-:W-:Y:S01]  /*5e00*/  IMAD.WIDE R4, R59, 0x4, R178 ;  /* 0x000000043b047825 */ /* 0x002fe200078e02b2 */
[----:B------:R1:W-:Y:S03]  /*5e10*/  STL.64 [R1+0xbe0], R190 ;  /* 0x000be0be01007387 */ /* 0x0003e60000100a00 */
[----:B------:R-:W-:Y:S01]  /*5e20*/  IMAD.WIDE R166, R44, 0x4, R180 ;  /* 0x000000042ca67825 */ /* 0x000fe200078e02b4 */
[----:B------:R4:W-:Y:S03]  /*5e30*/  STL.64 [R1+0xbe8], R202 ;  /* 0x000be8ca01007387 */ /* 0x0009e60000100a00 */
[----:B------:R-:W-:Y:S01]  /*5e40*/  IMAD.WIDE R2, R60, 0x4, R178 ;  /* 0x000000043c027825 */ /* 0x000fe200078e02b2 */
[----:B------:R2:W-:Y:S03]  /*5e50*/  STL.64 [R1+0x108], R18 ;  /* 0x0001081201007387 */ /* 0x0005e60000100a00 */
[--C-:B------:R-:W-:Y:S01]  /*5e60*/  IMAD.WIDE R160, R45, 0x4, R180.reuse ;  /* 0x000000042da07825 */ /* 0x100fe200078e02b4 */
[----:B------:R3:W-:Y:S03]  /*5e70*/  STL.64 [R1+0x118], R4 ;  /* 0x0001180401007387 */ /* 0x0007e60000100a00 */
[--C-:B-1----:R-:W-:Y:S01]  /*5e80*/  IMAD.WIDE R190, R55, 0x4, R180.reuse ;  /* 0x0000000437be7825 */ /* 0x102fe200078e02b4 */
[----:B------:R1:W-:Y:S03]  /*5e90*/  STL.64 [R1+0x330], R2 ;  /* 0x0003300201007387 */ /* 0x0003e60000100a00 */
[----:B----4-:R-:W-:-:S04]  /*5ea0*/  IMAD.WIDE R202, R54, 0x4, R180 ;  /* 0x0000000436ca7825 */ /* 0x010fc800078e02b4 */
[----:B--2---:R-:W-:-:S04]  /*5eb0*/  IMAD.WIDE R18, R61, 0x4, R178 ;  /* 0x000000043d127825 */ /* 0x004fc800078e02b2 */
[--C-:B---3--:R-:W-:Y:S01]  /*5ec0*/  IMAD.WIDE R4, R62, 0x4, R178.reuse ;  /* 0x000000043e047825 */ /* 0x108fe200078e02b2 */
[----:B------:R2:W-:Y:S03]  /*5ed0*/  STL.64 [R1+0x340], R18 ;  /* 0x0003401201007387 */ /* 0x0005e60000100a00 */
[----:B-1----:R-:W-:Y:S01]  /*5ee0*/  IMAD.WIDE R2, R63, 0x4, R178 ;  /* 0x000000043f027825 */ /* 0x002fe200078e02b2 */
[----:B------:R1:W-:Y:S03]  /*5ef0*/  STL.64 [R1+0x510], R4 ;  /* 0x0005100401007387 */ /* 0x0003e60000100a00 */
[--C-:B------:R-:W-:Y:S01]  /*5f00*/  IMAD.WIDE R198, R56, 0x4, R180.reuse ;  /* 0x0000000438c67825 */ /* 0x100fe200078e02b4 */
[----:B------:R3:W-:Y:S03]  /*5f10*/  STL.64 [R1+0x520], R2 ;  /* 0x0005200201007387 */ /* 0x0007e60000100a00 */
[----:B------:R-:W-:-:S04]  /*5f20*/  IMAD.WIDE R194, R57, 0x4, R180 ;  /* 0x0000000439c27825 */ /* 0x000fc800078e02b4 */
[----:B--2---:R-:W-:-:S04]  /*5f30*/  IMAD.WIDE R18, R64, 0x4, R178 ;  /* 0x0000000440127825 */ /* 0x004fc800078e02b2 */
[--C-:B-1----:R-:W-:Y:S01]  /*5f40*/  IMAD.WIDE R4, R65, 0x4, R178.reuse ;  /* 0x0000000441047825 */ /* 0x102fe200078e02b2 */
[----:B------:R1:W-:Y:S03]  /*5f50*/  STL.64 [R1+0x530], R18 ;  /* 0x0005301201007387 */ /* 0x0003e60000100a00 */
[----:B---3--:R-:W-:Y:S01]  /*5f60*/  IMAD.WIDE R2, R66, 0x4, R178 ;  /* 0x0000000442027825 */ /* 0x008fe200078e02b2 */
[----:B------:R2:W-:Y:S03]  /*5f70*/  STL.64 [R1+0x540], R4 ;  /* 0x0005400401007387 */ /* 0x0005e60000100a00 */
[----:B------:R-:W-:Y:S01]  /*5f80*/  VIADD R14, R14, 0xfffffffc ;  /* 0xfffffffc0e0e7836 */ /* 0x000fe20000000000 */
[----:B------:R3:W-:Y:S01]  /*5f90*/  STL.64 [R1+0x710], R2 ;  /* 0x0007100201007387 */ /* 0x0007e20000100a00 */
[----:B------:R-:W-:-:S02]  /*5fa0*/  VIADD R11, R11, 0xffffffdf ;  /* 0xffffffdf0b0b7836 */ /* 0x000fc40000000000 */
[----:B------:R-:W-:Y:S01]  /*5fb0*/  VIADD R6, R6, 0xffffffdd ;  /* 0xffffffdd06067836 */ /* 0x000fe20000000000 */
[----:B------:R-:W-:Y:S01]  /*5fc0*/  ISETP.GE.U32.AND P4, PT, R14, 0x7fffff7d, PT ;  /* 0x7fffff7d0e00780c */ /* 0x000fe20003f86070 */
[--C-:B-1----:R-:W-:Y:S01]  /*5fd0*/  IMAD.WIDE R18, R67, 0x4, R178.reuse ;  /* 0x0000000443127825 */ /* 0x102fe200078e02b2 */
[----:B------:R-:W-:Y:S02]  /*5fe0*/  ISETP.GE.U32.AND P3, PT, R11, 0x7fffff60, PT ;  /* 0x7fffff600b00780c */ /* 0x000fe40003f66070 */
[----:B------:R-:W-:Y:S01]  /*5ff0*/  ISETP.GE.U32.AND P0, PT, R6, 0x7fffff5e, PT ;  /* 0x7fffff5e0600780c */ /* 0x000fe20003f06070 */
[--C-:B--2---:R-:W-:Y:S01]  /*6000*/  IMAD.WIDE R4, R68, 0x4, R178.reuse ;  /* 0x0000000444047825 */ /* 0x104fe200078e02b2 */
[----:B------:R1:W-:Y:S03]  /*6010*/  STL.64 [R1+0x720], R18 ;  /* 0x0007201201007387 */ /* 0x0003e60000100a00 */
[----:B---3--:R-:W-:Y:S01]  /*6020*/  IMAD.WIDE R2, R69, 0x4, R178 ;  /* 0x0000000445027825 */ /* 0x008fe200078e02b2 */
[----:B------:R2:W-:Y:S03]  /*6030*/  STL.64 [R1+0x730], R4 ;  /* 0x0007300401007387 */ /* 0x0005e60000100a00 */
[C---:B------:R-:W-:Y:S01]  /*6040*/  IMAD.SHL.U32 R12, R182.reuse, 0x2, RZ ;  /* 0x00000002b60c7824 */ /* 0x040fe200078e00ff */
[----:B------:R3:W-:Y:S01]  /*6050*/  STL.64 [R1+0xbb0], R206 ;  /* 0x000bb0ce01007387 */ /* 0x0007e20000100a00 */
[----:B------:R-:W-:-:S02]  /*6060*/  IMAD R16, R182, 0x3, RZ ;  /* 0x00000003b6107824 */ /* 0x000fc400078e02ff */
[--C-:B------:R-:W-:Y:S01]  /*6070*/  IMAD.WIDE R6, R182, 0x4, R178.reuse ;  /* 0x00000004b6067825 */ /* 0x100fe200078e02b2 */
[----:B------:R4:W-:Y:S03]  /*6080*/  STL.64 [R1+0x740], R2 ;  /* 0x0007400201007387 */ /* 0x0009e60000100a00 */
[--C-:B-1----:R-:W-:Y:S01]  /*6090*/  IMAD.WIDE R18, R70, 0x4, R178.reuse ;  /* 0x0000000446127825 */ /* 0x102fe200078e02b2 */
[----:B------:R1:W-:Y:S03]  /*60a0*/  STL.64 [R1+0xbb8], R210 ;  /* 0x000bb8d201007387 */ /* 0x0003e60000100a00 */
[----:B--2---:R-:W-:Y:S01]  /*60b0*/  IMAD.WIDE R4, R71, 0x4, R178 ;  /* 0x0000000447047825 */ /* 0x004fe200078e02b2 */
[----:B------:R2:W-:Y:S03]  /*60c0*/  STL.64 [R1+0xbc0], R214 ;  /* 0x000bc0d601007387 */ /* 0x0005e60000100a00 */
[----:B---3--:R-:W-:Y:S01]  /*60d0*/  IMAD.WIDE R206, R69, 0x4, R180 ;  /* 0x0000000445ce7825 */ /* 0x008fe200078e02b4 */
[----:B------:R3:W-:Y:S03]  /*60e0*/  STL.64 [R1+0xbc8], R218 ;  /* 0x000bc8da01007387 */ /* 0x0007e60000100a00 */
[----:B----4-:R-:W-:Y:S01]  /*60f0*/  IMAD.WIDE R2, R72, 0x4, R178 ;  /* 0x0000000448027825 */ /* 0x010fe200078e02b2 */
[----:B------:R4:W-:Y:S03]  /*6100*/  STL.64 [R1+0x350], R18 ;  /* 0x0003501201007387 */ /* 0x0009e60000100a00 */
[--C-:B-1----:R-:W-:Y:S01]  /*6110*/  IMAD.WIDE R210, R68, 0x4, R180.reuse ;  /* 0x0000000444d27825 */ /* 0x102fe200078e02b4 */
[----:B------:R1:W-:Y:S03]  /*6120*/  STL.64 [R1+0x360], R4 ;  /* 0x0003600401007387 */ /* 0x0003e60000100a00 */
[--C-:B--2---:R-:W-:Y:S01]  /*6130*/  IMAD.WIDE R214, R67, 0x4, R180.reuse ;  /* 0x0000000443d67825 */ /* 0x104fe200078e02b4 */
[----:B------:R2:W-:Y:S03]  /*6140*/  STL.64 [R1+0x370], R2 ;  /* 0x0003700201007387 */ /* 0x0005e60000100a00 */
[----:B---3--:R-:W-:Y:S01]  /*6150*/  IMAD.WIDE R218, R66, 0x4, R180 ;  /* 0x0000000442da7825 */ /* 0x008fe200078e02b4 */
[----:B------:R-:W-:Y:S03]  /*6160*/  LDGSTS.E [R24+0x4], desc[UR4][R6.64], !P1 ;  /* 0x0000400006187fae */ /* 0x000fe6000c921844 */
[----:B----4-:R-:W-:-:S04]  /*6170*/  IMAD.WIDE R18, R73, 0x4, R178 ;  /* 0x0000000449127825 */ /* 0x010fc800078e02b2 */
[--C-:B-1----:R-:W-:Y:S01]  /*6180*/  IMAD.WIDE R4, R74, 0x4, R178.reuse ;  /* 0x000000044a047825 */ /* 0x102fe200078e02b2 */
[----:B------:R1:W-:Y:S03]  /*6190*/  STL.64 [R1+0x380], R18 ;  /* 0x0003801201007387 */ /* 0x0003e60000100a00 */
[--C-:B--2---:R-:W-:Y:S01]  /*61a0*/  IMAD.WIDE R2, R75, 0x4, R178.reuse ;  /* 0x000000044b027825 */ /* 0x104fe200078e02b2 */
[----:B------:R2:W-:Y:S03]  /*61b0*/  STL.64 [R1+0x550], R4 ;  /* 0x0005500401007387 */ /* 0x0005e60000100a00 */
[--C-:B------:R-:W-:Y:S01]  /*61c0*/  IMAD.WIDE R10, R12, 0x4, R178.reuse ;  /* 0x000000040c0a7825 */ /* 0x100fe200078e02b2 */
[----:B------:R3:W-:Y:S03]  /*61d0*/  STL.64 [R1+0x560], R2 ;  /* 0x0005600201007387 */ /* 0x0007e60000100a00 */
[----:B------:R-:W-:-:S04]  /*61e0*/  IMAD.WIDE R14, R16, 0x4, R178 ;  /* 0x00000004100e7825 */ /* 0x000fc800078e02b2 */
[----:B-1----:R-:W-:-:S04]  /*61f0*/  IMAD.WIDE R18, R76, 0x4, R178 ;  /* 0x000000044c127825 */ /* 0x002fc800078e02b2 */
[--C-:B--2---:R-:W-:Y:S01]  /*6200*/  IMAD.WIDE R4, R77, 0x4, R178.reuse ;  /* 0x000000044d047825 */ /* 0x104fe200078e02b2 */
[----:B------:R1:W-:Y:S03]  /*6210*/  STL.64 [R1+0x570], R18 ;  /* 0x0005701201007387 */ /* 0x0003e60000100a00 */
[----:B---3--:R-:W-:Y:S01]  /*6220*/  IMAD.WIDE R2, R78, 0x4, R178 ;  /* 0x000000044e027825 */ /* 0x008fe200078e02b2 */
        /* <DEDUP_REMOVED lines=9> */
[----:B------:R-:W-:Y:S01]  /*62c0*/  VIADD R13, R13, 0xfffffffd ;  /* 0xfffffffd0d0d7836 */ /* 0x000fe20000000000 */
[----:B------:R3:W-:Y:S01]  /*62d0*/  STL.64 [R1+0xb90], R222 ;  /* 0x000b90de01007387 */ /* 0x0007e20000100a00 */
[----:B------:R-:W-:-:S03]  /*62e0*/  IMAD.WIDE R16, R16, 0x4, R180 ;  /* 0x0000000410107825 */ /* 0x000fc600078e02b4 */
[----:B------:R4:W-:Y:S01]  /*62f0*/  STL.64 [R1+0x780], R2 ;  /* 0x0007800201007387 */ /* 0x0009e20000100a00 */
[--C-:B-1----:R-:W-:Y:S01]  /*6300*/  IMAD.WIDE R18, R82, 0x4, R178.reuse ;  /* 0x0000000452127825 */ /* 0x102fe200078e02b2 */
[----:B------:R-:W-:Y:S02]  /*6310*/  ISETP.GE.U32.AND P5, PT, R13, 0x7fffff7e, PT ;  /* 0x7fffff7e0d00780c */ /* 0x000fe40003fa6070 */
[----:B------:R1:W-:Y:S01]  /*6320*/  STL.64 [R1+0xb98], R226 ;  /* 0x000b98e201007387 */ /* 0x0003e20000100a00 */
[----:B--2---:R-:W-:-:S03]  /*6330*/  IMAD.WIDE R4, R83, 0x4, R178 ;  /* 0x0000000453047825 */ /* 0x004fc600078e02b2 */
[----:B------:R2:W-:Y:S01]  /*6340*/  STL.64 [R1+0xba0], R230 ;  /* 0x000ba0e601007387 */ /* 0x0005e20000100a00 */
[----:B---3--:R-:W-:-:S03]  /*6350*/  IMAD.WIDE R222, R81, 0x4, R180 ;  /* 0x0000000451de7825 */ /* 0x008fc600078e02b4 */
[----:B------:R3:W-:Y:S01]  /*6360*/  STL.64 [R1+0xba8], R234 ;  /* 0x000ba8ea01007387 */ /* 0x0007e20000100a00 */
[----:B----4-:R-:W-:-:S03]  /*6370*/  IMAD.WIDE R2, R84, 0x4, R178 ;  /* 0x0000000454027825 */ /* 0x010fc600078e02b2 */
[----:B------:R4:W-:Y:S01]  /*6380*/  STL.64 [R1+0x390], R18 ;  /* 0x0003901201007387 */ /* 0x0009e20000100a00 */
[----:B-1----:R-:W-:-:S03]  /*6390*/  IMAD.WIDE R226, R80, 0x4, R180 ;  /* 0x0000000450e27825 */ /* 0x002fc600078e02b4 */
[----:B------:R1:W-:Y:S01]  /*63a0*/  STL.64 [R1+0x3a0], R4 ;  /* 0x0003a00401007387 */ /* 0x0003e20000100a00 */
[----:B--2---:R-:W-:-:S03]  /*63b0*/  IMAD.WIDE R230, R79, 0x4, R180 ;  /* 0x000000044fe67825 */ /* 0x004fc600078e02b4 */
[----:B------:R2:W-:Y:S01]  /*63c0*/  STL.64 [R1+0x3b0], R2 ;  /* 0x0003b00201007387 */ /* 0x0005e20000100a00 */
[----:B---3--:R-:W-:-:S04]  /*63d0*/  IMAD.WIDE R234, R78, 0x4, R180 ;  /* 0x000000044eea7825 */ /* 0x008fc800078e02b4 */
[----:B----4-:R-:W-:-:S04]  /*63e0*/  IMAD.WIDE R18, R85, 0x4, R178 ;  /* 0x0000000455127825 */ /* 0x010fc800078e02b2 */
[--C-:B-1----:R-:W-:Y:S01]  /*63f0*/  IMAD.WIDE R4, R86, 0x4, R178.reuse ;  /* 0x0000000456047825 */ /* 0x102fe200078e02b2 */
[----:B------:R1:W-:Y:S03]  /*6400*/  STL.64 [R1+0x3c0], R18 ;  /* 0x0003c01201007387 */ /* 0x0003e60000100a00 */
[----:B--2---:R-:W-:Y:S01]  /*6410*/  IMAD.WIDE R2, R87, 0x4, R178 ;  /* 0x0000000457027825 */ /* 0x004fe200078e02b2 */
        /* <DEDUP_REMOVED lines=19> */
[----:B------:R-:W-:Y:S01]  /*6550*/  IMAD.WIDE R164, R164, 0x4, R180 ;  /* 0x00000004a4a47825 */ /* 0x000fe200078e02b4 */
[----:B------:R4:W-:Y:S03]  /*6560*/  STL.64 [R1+0x7c0], R2 ;  /* 0x0007c00201007387 */ /* 0x0009e60000100a00 */
[--C-:B-1----:R-:W-:Y:S01]  /*6570*/  IMAD.WIDE R18, R96, 0x4, R178.reuse ;  /* 0x0000000460127825 */ /* 0x102fe200078e02b2 */
[----:B------:R1:W-:Y:S03]  /*6580*/  STL.64 [R1+0xb78], R242 ;  /* 0x000b78f201007387 */ /* 0x0003e60000100a00 */
[----:B--2---:R-:W-:Y:S01]  /*6590*/  IMAD.WIDE R4, R97, 0x4, R178 ;  /* 0x0000000461047825 */ /* 0x004fe200078e02b2 */
[----:B------:R2:W-:Y:S03]  /*65a0*/  STL.64 [R1+0xb80], R246 ;  /* 0x000b80f601007387 */ /* 0x0005e60000100a00 */
[----:B---3--:R-:W-:Y:S01]  /*65b0*/  IMAD.WIDE R238, R93, 0x4, R180 ;  /* 0x000000045dee7825 */ /* 0x008fe200078e02b4 */
[----:B------:R3:W-:Y:S03]  /*65c0*/  STL.64 [R1+0xb88], R250 ;  /* 0x000b88fa01007387 */ /* 0x0007e60000100a00 */
[----:B----4-:R-:W-:-:S04]  /*65d0*/  IMAD.WIDE R2, R95, 0x4, R178 ;  /* 0x000000045f027825 */ /* 0x010fc800078e02b2 */
[--C-:B-1----:R-:W-:Y:S01]  /*65e0*/  IMAD.WIDE R242, R92, 0x4, R180.reuse ;  /* 0x000000045cf27825 */ /* 0x102fe200078e02b4 */
[----:B------:R1:W-:Y:S03]  /*65f0*/  STL.64 [R1+0x3d0], R2 ;  /* 0x0003d00201007387 */ /* 0x0003e60000100a00 */
[--C-:B--2---:R-:W-:Y:S01]  /*6600*/  IMAD.WIDE R246, R91, 0x4, R180.reuse ;  /* 0x000000045bf67825 */ /* 0x104fe200078e02b4 */
[----:B------:R2:W-:Y:S03]  /*6610*/  STL.64 [R1+0x3e0], R18 ;  /* 0x0003e01201007387 */ /* 0x0005e60000100a00 */
[--C-:B---3--:R-:W-:Y:S01]  /*6620*/  IMAD.WIDE R250, R90, 0x4, R180.reuse ;  /* 0x000000045afa7825 */ /* 0x108fe200078e02b4 */
        /* <DEDUP_REMOVED lines=67> */
[----:B-1----:R-:W-:-:S04]  /*6a60*/  IMAD.WIDE R2, R122, 0x4, R178 ;  /* 0x000000047a027825 */ /* 0x002fc800078e02b2 */
[--C-:B--2---:R-:W-:Y:S01]  /*6a70*/  IMAD.WIDE R18, R31, 0x4, R180.reuse ;  /* 0x000000041f127825 */ /* 0x104fe200078e02b4 */
[----:B------:R1:W-:Y:S01]  /*6a80*/  STL.64 [R1+0x840], R2 ;  /* 0x0008400201007387 */ /* 0x0003e20000100a00 */
[----:B------:R-:W2:Y:S02]  /*6a90*/  LDC R31, c[0x0][0x230] ;  /* 0x00008c00ff1f7b82 */ /* 0x000ea40000000800 */
[----:B---3--:R-:W-:-:S04]  /*6aa0*/  IMAD.WIDE R178, R116, 0x4, R180 ;  /* 0x0000000474b27825 */ /* 0x008fc800078e02b4 */
[----:B----4-:R-:W-:-:S04]  /*6ab0*/  IMAD.WIDE R4, R8, 0x4, R180 ;  /* 0x0000000408047825 */ /* 0x010fc800078e02b4 */
[--C-:B------:R-:W-:Y:S01]  /*6ac0*/  IMAD.WIDE R8, R9, 0x4, R180.reuse ;  /* 0x0000000409087825 */ /* 0x100fe200078e02b4 */
[----:B------:R3:W-:Y:S03]  /*6ad0*/  STL.64 [R1+0x50], R4 ;  /* 0x0000500401007387 */ /* 0x0007e60000100a00 */
[--C-:B-1----:R-:W-:Y:S01]  /*6ae0*/  IMAD.WIDE R2, R22, 0x4, R180.reuse ;  /* 0x0000000416027825 */ /* 0x102fe200078e02b4 */
[----:B------:R1:W-:Y:S04]  /*6af0*/  STL.64 [R1+0x60], R8 ;  /* 0x0000600801007387 */ /* 0x0003e80000100a00 */
[----:B------:R4:W-:Y:S01]  /*6b00*/  STL.64 [R1+0x70], R2 ;  /* 0x0000700201007387 */ /* 0x0009e20000100a00 */
[----:B---3--:R-:W-:-:S04]  /*6b10*/  IMAD.WIDE R4, R23, 0x4, R180 ;  /* 0x0000000417047825 */ /* 0x008fc800078e02b4 */
[--C-:B-1----:R-:W-:Y:S01]  /*6b20*/  IMAD.WIDE R8, R25, 0x4, R180.reuse ;  /* 0x0000000419087825 */ /* 0x102fe200078e02b4 */
[----:B------:R1:W-:Y:S03]  /*6b30*/  STL.64 [R1+0x80], R4 ;  /* 0x0000800401007387 */ /* 0x0003e60000100a00 */
[--C-:B----4-:R-:W-:Y:S01]  /*6b40*/  IMAD.WIDE R2, R26, 0x4, R180.reuse ;  /* 0x000000041a027825 */ /* 0x110fe200078e02b4 */
[----:B------:R3:W-:Y:S03]  /*6b50*/  STL.64 [R1+0x458], R8 ;  /* 0x0004580801007387 */ /* 0x0007e60000100a00 */
[--C-:B------:R-:W-:Y:S01]  /*6b60*/  IMAD.WIDE R22, R33, 0x4, R180.reuse ;  /* 0x0000000421167825 */ /* 0x100fe200078e02b4 */
[----:B------:R4:W-:Y:S03]  /*6b70*/  STL.64 [R1+0x468], R2 ;  /* 0x0004680201007387 */ /* 0x0009e60000100a00 */
[--C-:B-1----:R-:W-:Y:S01]  /*6b80*/  IMAD.WIDE R4, R27, 0x4, R180.reuse ;  /* 0x000000041b047825 */ /* 0x102fe200078e02b4 */
[----:B------:R-:W-:Y:S01]  /*6b90*/  IADD3 R26, R123, -0x24, RZ ;  /* 0xffffffdc7b1a7810 */ /* 0x000fe20007ffe0ff */
[----:B------:R-:W1:Y:S02]  /*6ba0*/  LDC R27, c[0x0][0x230] ;  /* 0x00008c00ff1b7b82 */ /* 0x000e640000000800 */
[--C-:B---3--:R-:W-:Y:S01]  /*6bb0*/  IMAD.WIDE R8, R36, 0x4, R180.reuse ;  /* 0x0000000424087825 */ /* 0x108fe200078e02b4 */
[----:B------:R-:W-:Y:S03]  /*6bc0*/  STL.64 [R1+0x478], R4 ;  /* 0x0004780401007387 */ /* 0x000fe60000100a00 */
[--C-:B----4-:R-:W-:Y:S01]  /*6bd0*/  IMAD.WIDE R2, R35, 0x4, R180.reuse ;  /* 0x0000000423027825 */ /* 0x110fe200078e02b4 */
[----:B------:R3:W-:Y:S01]  /*6be0*/  STL.64 [R1+0xc48], R4 ;  /* 0x000c480401007387 */ /* 0x0007e20000100a00 */
[----:B------:R-:W4:Y:S03]  /*6bf0*/  LDC R33, c[0x0][0x230] ;  /* 0x00008c00ff217b82 */ /* 0x000f260000000800 */
[----:B------:R-:W-:Y:S04]  /*6c00*/  STL.64 [R1+0x488], R156 ;  /* 0x0004889c01007387 */ /* 0x000fe80000100a00 */
[----:B------:R-:W-:Y:S01]  /*6c10*/  STL.64 [R1+0xc50], R156 ;  /* 0x000c509c01007387 */ /* 0x000fe20000100a00 */
[----:B------:R-:W-:Y:S01]  /*6c20*/  VIADD R25, R124, 0xffffffbf ;  /* 0xffffffbf7c197836 */ /* 0x000fe20000000000 */
[----:B------:R-:W4:Y:S02]  /*6c30*/  LDC R35, c[0x0][0x230] ;  /* 0x00008c00ff237b82 */ /* 0x000f240000000800 */
[----:B------:R-:W-:Y:S01]  /*6c40*/  STL.64 [R1+0x658], R152 ;  /* 0x0006589801007387 */ /* 0x000fe20000100a00 */
[----:B---3--:R-:W-:-:S03]  /*6c50*/  IMAD.WIDE R4, R34, 0x4, R180 ;  /* 0x0000000422047825 */ /* 0x008fc600078e02b4 */
[----:B------:R-:W-:Y:S02]  /*6c60*/  STL.64 [R1+0xc58], R152 ;  /* 0x000c589801007387 */ /* 0x000fe40000100a00 */
[----:B------:R-:W3:Y:S02]  /*6c70*/  LDC R34, c[0x0][0x230] ;  /* 0x00008c00ff227b82 */ /* 0x000ee40000000800 */
[----:B------:R-:W-:Y:S04]  /*6c80*/  STL.64 [R1+0xc60], R22 ;  /* 0x000c601601007387 */ /* 0x000fe80000100a00 */
[----:B------:R-:W-:Y:S02]  /*6c90*/  STL.64 [R1+0x668], R20 ;  /* 0x0006681401007387 */ /* 0x000fe40000100a00 */
[----:B------:R-:W3:Y:S02]  /*6ca0*/  LDC R36, c[0x0][0x230] ;  /* 0x00008c00ff247b82 */ /* 0x000ee40000000800 */
[----:B------:R-:W-:Y:S04]  /*6cb0*/  STL.64 [R1+0xc68], R20 ;  /* 0x000c681401007387 */ /* 0x000fe80000100a00 */
[----:B------:R-:W-:Y:S04]  /*6cc0*/  STL.64 [R1+0x678], R18 ;  /* 0x0006781201007387 */ /* 0x000fe80000100a00 */
[----:B------:R-:W-:Y:S04]  /*6cd0*/  STL.64 [R1+0x688], R186 ;  /* 0x000688ba01007387 */ /* 0x000fe80000100a00 */
[----:B------:R2:W-:Y:S04]  /*6ce0*/  STL.64 [R1+0x90], R4 ;  /* 0x0000900401007387 */ /* 0x0005e80000100a00 */
[----:B------:R1:W-:Y:S04]  /*6cf0*/  STL.64 [R1+0xa0], R2 ;  /* 0x0000a00201007387 */ /* 0x0003e80000100a00 */
[----:B------:R4:W-:Y:S01]  /*6d00*/  STL.64 [R1+0xb0], R8 ;  /* 0x0000b00801007387 */ /* 0x0009e20000100a00 */
[----:B--2---:R-:W-:-:S02]  /*6d10*/  IMAD.WIDE R4, R37, 0x4, R180 ;  /* 0x0000000425047825 */ /* 0x004fc400078e02b4 */
[----:B------:R-:W2:Y:S02]  /*6d20*/  LDC R37, c[0x0][0x230] ;  /* 0x00008c00ff257b82 */ /* 0x000ea40000000800 */
[--C-:B-1----:R-:W-:Y:S01]  /*6d30*/  IMAD.WIDE R2, R38, 0x4, R180.reuse ;  /* 0x0000000426027825 */ /* 0x102fe200078e02b4 */
[----:B------:R1:W-:Y:S03]  /*6d40*/  STL.64 [R1+0xc0], R4 ;  /* 0x0000c00401007387 */ /* 0x0003e60000100a00 */
[--C-:B----4-:R-:W-:Y:S01]  /*6d50*/  IMAD.WIDE R8, R39, 0x4, R180.reuse ;  /* 0x0000000427087825 */ /* 0x110fe200078e02b4 */
[----:B------:R4:W-:Y:S04]  /*6d60*/  STL.64 [R1+0x498], R2 ;  /* 0x0004980201007387 */ /* 0x0009e80000100a00 */
[----:B------:R3:W-:Y:S01]  /*6d70*/  STL.64 [R1+0x4a8], R8 ;  /* 0x0004a80801007387 */ /* 0x0007e20000100a00 */
[----:B-1----:R-:W-:-:S04]  /*6d80*/  IMAD.WIDE R4, R40, 0x4, R180 ;  /* 0x0000000428047825 */ /* 0x002fc800078e02b4 */
[--C-:B----4-:R-:W-:Y:S01]  /*6d90*/  IMAD.WIDE R2, R41, 0x4, R180.reuse ;  /* 0x0000000429027825 */ /* 0x110fe200078e02b4 */
[----:B------:R1:W-:Y:S03]  /*6da0*/  STL.64 [R1+0x4b8], R4 ;  /* 0x0004b80401007387 */ /* 0x0003e60000100a00 */
[--C-:B---3--:R-:W-:Y:S01]  /*6db0*/  IMAD.WIDE R8, R48, 0x4, R180.reuse ;  /* 0x0000000430087825 */ /* 0x108fe200078e02b4 */
[----:B------:R3:W-:Y:S04]  /*6dc0*/  STL.64 [R1+0x4c8], R2 ;  /* 0x0004c80201007387 */ /* 0x0007e80000100a00 */
[----:B------:R-:W-:Y:S01]  /*6dd0*/  STL.64 [R1+0x698], R192 ;  /* 0x000698c001007387 */ /* 0x000fe20000100a00 */
[----:B-1----:R-:W-:-:S03]  /*6de0*/  IMAD.WIDE R4, R46, 0x4, R180 ;  /* 0x000000042e047825 */ /* 0x002fc600078e02b4 */
[----:B------:R-:W-:Y:S01]  /*6df0*/  STL.64 [R1+0x6a8], R170 ;  /* 0x0006a8aa01007387 */ /* 0x000fe20000100a00 */
[----:B---3--:R-:W-:-:S03]  /*6e00*/  IMAD.WIDE R2, R47, 0x4, R180 ;  /* 0x000000042f027825 */ /* 0x008fc600078e02b4 */
[----:B------:R-:W-:Y:S04]  /*6e10*/  STL.64 [R1+0x6b8], R166 ;  /* 0x0006b8a601007387 */ /* 0x000fe80000100a00 */
[----:B------:R-:W-:Y:S04]  /*6e20*/  STL.64 [R1+0x6c8], R160 ;  /* 0x0006c8a001007387 */ /* 0x000fe80000100a00 */
[----:B------:R1:W-:Y:S04]  /*6e30*/  STL.64 [R1+0xd0], R4 ;  /* 0x0000d00401007387 */ /* 0x0003e80000100a00 */
[----:B------:R3:W-:Y:S04]  /*6e40*/  STL.64 [R1+0xe0], R2 ;  /* 0x0000e00201007387 */ /* 0x0007e80000100a00 */
[----:B------:R4:W-:Y:S01]  /*6e50*/  STL.64 [R1+0xf0], R8 ;  /* 0x0000f00801007387 */ /* 0x0009e20000100a00 */
[----:B-1----:R-:W-:-:S04]  /*6e60*/  IMAD.WIDE R4, R49, 0x4, R180 ;  /* 0x0000000431047825 */ /* 0x002fc800078e02b4 */
[--C-:B---3--:R-:W-:Y:S01]  /*6e70*/  IMAD.WIDE R2, R50, 0x4, R180.reuse ;  /* 0x0000000432027825 */ /* 0x108fe200078e02b4 */
[----:B------:R1:W-:Y:S03]  /*6e80*/  STL.64 [R1+0x100], R4 ;  /* 0x0001000401007387 */ /* 0x0003e60000100a00 */
[--C-:B----4-:R-:W-:Y:S01]  /*6e90*/  IMAD.WIDE R8, R51, 0x4, R180.reuse ;  /* 0x0000000433087825 */ /* 0x110fe200078e02b4 */
[----:B------:R3:W-:Y:S04]  /*6ea0*/  STL.64 [R1+0x4d8], R2 ;  /* 0x0004d80201007387 */ /* 0x0007e80000100a00 */
[----:B------:R4:W-:Y:S01]  /*6eb0*/  STL.64 [R1+0x4e8], R8 ;  /* 0x0004e80801007387 */ /* 0x0009e20000100a00 */
[----:B-1----:R-:W-:-:S04]  /*6ec0*/  IMAD.WIDE R4, R52, 0x4, R180 ;  /* 0x0000000434047825 */ /* 0x002fc800078e02b4 */
[--C-:B---3--:R-:W-:Y:S01]  /*6ed0*/  IMAD.WIDE R2, R53, 0x4, R180.reuse ;  /* 0x0000000435027825 */ /* 0x108fe200078e02b4 */
[----:B------:R1:W-:Y:S03]  /*6ee0*/  STL.64 [R1+0x4f8], R4 ;  /* 0x0004f80401007387 */ /* 0x0003e60000100a00 */
[--C-:B----4-:R-:W-:Y:S01]  /*6ef0*/  IMAD.WIDE R8, R60, 0x4, R180.reuse ;  /* 0x000000043c087825 */ /* 0x110fe200078e02b4 */
        /* <DEDUP_REMOVED lines=61> */
[----:B------:R-:W-:Y:S04]  /*72d0*/  STL.64 [R1+0x798], R250 ;  /* 0x000798fa01007387 */ /* 0x000fe80000100a00 */
[----:B------:R-:W-:Y:S01]  /*72e0*/  STL.64 [R1+0x7a8], R246 ;  /* 0x0007a8f601007387 */ /* 0x000fe20000100a00 */
[----:B-1----:R-:W-:-:S03]  /*72f0*/  IMAD.WIDE R4, R96, 0x4, R180 ;  /* 0x0000000460047825 */ /* 0x002fc600078e02b4 */
[----:B------:R-:W-:Y:S01]  /*7300*/  STL.64 [R1+0x7b8], R242 ;  /* 0x0007b8f201007387 */ /* 0x000fe20000100a00 */
[----:B---3--:R-:W-:-:S03]  /*7310*/  IMAD.WIDE R2, R94, 0x4, R180 ;  /* 0x000000045e027825 */ /* 0x008fc600078e02b4 */
[----:B------:R-:W-:Y:S04]  /*7320*/  STL.64 [R1+0x7c8], R238 ;  /* 0x0007c8ee01007387 */ /* 0x000fe80000100a00 */
[----:B------:R1:W-:Y:S04]  /*7330*/  STL.64 [R1], R2 ;  /* 0x0000000201007387 */ /* 0x0003e80000100a00 */
        /* <DEDUP_REMOVED lines=40> */
[----:B------:R-:W-:Y:S03]  /*75c0*/  STL.64 [R1+0x618], R2 ;  /* 0x0006180201007387 */ /* 0x000fe60000100a00 */
[----:B----4-:R-:W-:-:S05]  /*75d0*/  IMAD.WIDE R4, R118, 0x4, R180 ;  /* 0x0000000476047825 */ /* 0x010fca00078e02b4 */
[----:B------:R1:W-:Y:S04]  /*75e0*/  STL.64 [R1+0x648], R4 ;  /* 0x0006480401007387 */ /* 0x0003e80000100a00 */
[----:B------:R-:W-:Y:S04]  /*75f0*/  STL.64 [R1+0x628], R178 ;  /* 0x000628b201007387 */ /* 0x000fe80000100a00 */
[----:B------:R-:W-:Y:S01]  /*7600*/  STL.64 [R1+0x638], R176 ;  /* 0x000638b001007387 */ /* 0x000fe20000100a00 */
[----:B-1----:R-:W-:-:S05]  /*7610*/  IMAD.WIDE R4, R120, 0x4, R180 ;  /* 0x0000000478047825 */ /* 0x002fca00078e02b4 */
[----:B------:R1:W-:Y:S04]  /*7620*/  STL.64 [R1+0x828], R4 ;  /* 0x0008280401007387 */ /* 0x0003e80000100a00 */
[----:B------:R-:W3:Y:S04]  /*7630*/  LDL.64 R20, [R1+0x68] ;  /* 0x0000680001147983 */ /* 0x000ee80000100a00 */
[----:B------:R4:W-:Y:S01]  /*7640*/  STL.64 [R1+0x838], R8 ;  /* 0x0008380801007387 */ /* 0x0009e20000100a00 */
[----:B-1----:R-:W-:-:S03]  /*7650*/  IMAD.WIDE R4, R122, 0x4, R180 ;  /* 0x000000047a047825 */ /* 0x002fc600078e02b4 */
[----:B------:R-:W2:Y:S04]  /*7660*/  LDL.64 R22, [R1+0x70] ;  /* 0x0000700001167983 */ /* 0x000ea80000100a00 */
[----:B------:R1:W-:Y:S04]  /*7670*/  STL.64 [R1+0x848], R4 ;  /* 0x0008480401007387 */ /* 0x0003e80000100a00 */
[----:B------:R-:W2:Y:S01]  /*7680*/  LDL.64 R152, [R1+0x78] ;  /* 0x0000780001987983 */ /* 0x000ea20000100a00 */
[----:B----4-:R-:W-:-:S03]  /*7690*/  IMAD.WIDE R8, R182, 0x4, R180 ;  /* 0x00000004b6087825 */ /* 0x010fc600078e02b4 */
[----:B------:R-:W4:Y:S04]  /*76a0*/  LDL.64 R156, [R1+0x80] ;  /* 0x00008000019c7983 */ /* 0x000f280000100a00 */
[----:B-1----:R-:W4:Y:S04]  /*76b0*/  LDL.64 R4, [R1+0x450] ;  /* 0x0004500001047983 */ /* 0x002f280000100a00 */
[----:B------:R-:W-:Y:S04]  /*76c0*/  STL.64 [R1+0x818], R188 ;  /* 0x000818bc01007387 */ /* 0x000fe80000100a00 */
[----:B------:R1:W-:Y:S04]  /*76d0*/  STL.64 [R1+0xab8], R182 ;  /* 0x000ab8b601007387 */ /* 0x0003e80000100a00 */
[----:B------:R-:W-:Y:S04]  /*76e0*/  LDGSTS.E [R24+0x4004], desc[UR4][R8.64], !P1 ;  /* 0x0400400008187fae */ /* 0x000fe8000c921844 */
[----:B-1----:R-:W3:Y:S04]  /*76f0*/  LDL.64 R182, [R1+0x60] ;  /* 0x0000600001b67983 */ /* 0x002ee80000100a00 */
[----:B------:R1:W-:Y:S01]  /*7700*/  STL.64 [R1+0xab0], R180 ;  /* 0x000ab0b401007387 */ /* 0x0003e20000100a00 */
[----:B------:R-:W-:-:S03]  /*7710*/  ISETP.GE.U32.AND P1, PT, R26, 0x7fffff5d, PT ;  /* 0x7fffff5d1a00780c */ /* 0x000fc60003f26070 */
[----:B------:R-:W-:Y:S04]  /*7720*/  LDGSTS.E [R24+0x8], desc[UR4][R10.64], !P5 ;  /* 0x000080000a187fae */ /* 0x000fe8000e921844 */
[----:B------:R-:W-:Y:S04]  /*7730*/  LDGSTS.E [R24+0x4008], desc[UR4][R12.64], !P5 ;  /* 0x040080000c187fae */ /* 0x000fe8000e921844 */
[----:B-1----:R-:W2:Y:S04]  /*7740*/  LDL.64 R180, [R1+0x58] ;  /* 0x0000580001b47983 */ /* 0x002ea80000100a00 */
[----:B------:R1:W-:Y:S01]  /*7750*/  STL.64 [R1+0xac0], R6 ;  /* 0x000ac00601007387 */ /* 0x0003e20000100a00 */
[----:B------:R-:W-:-:S03]  /*7760*/  ISETP.GE.U32.AND P5, PT, R25, 0x7fffff40, PT ;  /* 0x7fffff401900780c */ /* 0x000fc60003fa6070 */
[----:B------:R-:W-:Y:S04]  /*7770*/  LDGSTS.E [R24+0xc], desc[UR4][R14.64], !P4 ;  /* 0x0000c0000e187fae */ /* 0x000fe8000e121844 */
[----:B------:R-:W-:Y:S04]  /*7780*/  LDGSTS.E [R24+0x400c], desc[UR4][R16.64], !P4 ;  /* 0x0400c00010187fae */ /* 0x000fe8000e121844 */
[----:B-1----:R-:W4:Y:S04]  /*7790*/  LDL.64 R6, [R1+0x50] ;  /* 0x0000500001067983 */ /* 0x002f280000100a00 */
[----:B------:R1:W-:Y:S04]  /*77a0*/  STL.64 [R1+0xac8], R8 ;  /* 0x000ac80801007387 */ /* 0x0003e80000100a00 */
[----:B-1----:R-:W3:Y:S04]  /*77b0*/  LDL.64 R8, [R1+0x48] ;  /* 0x0000480001087983 */ /* 0x002ee80000100a00 */
[----:B------:R-:W-:Y:S04]  /*77c0*/  STL.64 [R1+0xad0], R10 ;  /* 0x000ad00a01007387 */ /* 0x000fe80000100a00 */
[----:B------:R1:W-:Y:S04]  /*77d0*/  STL.64 [R1+0xad8], R12 ;  /* 0x000ad80c01007387 */ /* 0x0003e80000100a00 */
[----:B-1----:R-:W2:Y:S04]  /*77e0*/  LDL.64 R12, [R1+0x468] ;  /* 0x00046800010c7983 */ /* 0x002ea80000100a00 */
[----:B------:R1:W-:Y:S04]  /*77f0*/  STL.64 [R1+0xae0], R14 ;  /* 0x000ae00e01007387 */ /* 0x0003e80000100a00 */
[----:B-1----:R-:W2:Y:S04]  /*7800*/  LDL.64 R14, [R1+0x460] ;  /* 0x00046000010e7983 */ /* 0x002ea80000100a00 */
[----:B------:R1:W-:Y:S04]  /*7810*/  STL.64 [R1+0xae8], R16 ;  /* 0x000ae81001007387 */ /* 0x0003e80000100a00 */
[----:B------:R-:W2:Y:S04]  /*7820*/  LDL.64 R10, [R1+0x470] ;  /* 0x00047000010a7983 */ /* 0x000ea80000100a00 */
[----:B-1----:R-:W2:Y:S04]  /*7830*/  LDL.64 R16, [R1+0x458] ;  /* 0x0004580001107983 */ /* 0x002ea80000100a00 */
[----:B---3--:R-:W-:Y:S04]  /*7840*/  LDGSTS.E [R24+0x8000], desc[UR4][R8.64], !P3 ;  /* 0x0800000008187fae */ /* 0x008fe8000d921844 */
[----:B----4-:R-:W-:Y:S04]  /*7850*/  LDGSTS.E [R24+0xc000], desc[UR4][R6.64], !P3 ;  /* 0x0c00000006187fae */ /* 0x010fe8000d921844 */
[----:B--2---:R-:W-:Y:S04]  /*7860*/  LDGSTS.E [R24+0x8004], desc[UR4][R180.64], !P2 ;  /* 0x08004000b4187fae */ /* 0x004fe8000d121844 */
[----:B------:R-:W-:Y:S04]  /*7870*/  LDGSTS.E [R24+0xc004], desc[UR4][R182.64], !P2 ;  /* 0x0c004000b6187fae */ /* 0x000fe8000d121844 */
[----:B------:R-:W2:Y:S04]  /*7880*/  LDL.64 R8, [R1+0x480] ;  /* 0x0004800001087983 */ /* 0x000ea80000100a00 */
[----:B------:R-:W3:Y:S04]  /*7890*/  LDL.64 R6, [R1+0x650] ;  /* 0x0006500001067983 */ /* 0x000ee80000100a00 */
[----:B------:R-:W4:Y:S04]  /*78a0*/  LDL.64 R180, [R1+0x660] ;  /* 0x0006600001b47983 */ /* 0x000f280000100a00 */
[----:B------:R-:W4:Y:S04]  /*78b0*/  LDL.64 R182, [R1+0x670] ;  /* 0x0006700001b67983 */ /* 0x000f280000100a00 */
[----:B------:R-:W-:Y:S04]  /*78c0*/  LDGSTS.E [R24+0x8008], desc[UR4][R20.64], !P0 ;  /* 0x0800800014187fae */ /* 0x000fe8000c121844 */
[----:B------:R-:W-:Y:S04]  /*78d0*/  LDGSTS.E [R24+0xc008], desc[UR4][R22.64], !P0 ;  /* 0x0c00800016187fae */ /* 0x000fe8000c121844 */
[----:B------:R-:W-:Y:S04]  /*78e0*/  LDGSTS.E [R24+0x800c], desc[UR4][R152.64], !P1 ;  /* 0x0800c00098187fae */ /* 0x000fe8000c921844 */
[----:B------:R-:W4:Y:S04]  /*78f0*/  LDL.LU.64 R20, [R1+0xc68] ;  /* 0x000c680001147983 */ /* 0x000f280000300a00 */
[----:B------:R-:W4:Y:S04]  /*7900*/  LDL.LU.64 R22, [R1+0xc60] ;  /* 0x000c600001167983 */ /* 0x000f280000300a00 */
[----:B------:R-:W4:Y:S04]  /*7910*/  LDL.LU.64 R152, [R1+0xc58] ;  /* 0x000c580001987983 */ /* 0x000f280000300a00 */
[----:B------:R-:W-:Y:S04]  /*7920*/  LDGSTS.E [R24+0xc00c], desc[UR4][R156.64], !P1 ;  /* 0x0c00c0009c187fae */ /* 0x000fe8000c921844 */
[----:B------:R-:W-:Y:S01]  /*7930*/  LDGSTS.E [R24+0x10000], desc[UR4][R4.64], !P5 ;  /* 0x1000000004187fae */ /* 0x000fe2000e921844 */
[----:B------:R-:W-:-:S02]  /*7940*/  VIADD R26, R125, 0xffffffbe ;  /* 0xffffffbe7d1a7836 */ /* 0x000fc40000000000 */
[----:B------:R-:W-:Y:S01]  /*7950*/  VIADD R25, R126, 0xffffffbd ;  /* 0xffffffbd7e197836 */ /* 0x000fe20000000000 */
[----:B------:R-:W-:Y:S04]  /*7960*/  LDGSTS.E [R24+0x14000], desc[UR4][R16.64], !P5 ;  /* 0x1400000010187fae */ /* 0x000fe8000e921844 */
[----:B------:R-:W3:Y:S04]  /*7970*/  LDL.LU.64 R156, [R1+0xc50] ;  /* 0x000c5000019c7983 */ /* 0x000ee80000300a00 */
[----:B------:R-:W2:Y:S01]  /*7980*/  LDL.LU.64 R4, [R1+0xc48] ;  /* 0x000c480001047983 */ /* 0x000ea20000300a00 */
[----:B------:R-:W-:-:S02]  /*7990*/  ISETP.GE.U32.AND P4, PT, R26, 0x7fffff3f, PT ;  /* 0x7fffff3f1a00780c */ /* 0x000fc40003f86070 */
[----:B------:R-:W-:-:S11]  /*79a0*/  ISETP.GE.U32.AND P3, PT, R25, 0x7fffff3e, PT ;  /* 0x7fffff3e1900780c */ /* 0x000fd60003f66070 */
[----:B------:R-:W-:Y:S04]  /*79b0*/  LDGSTS.E [R24+0x10004], desc[UR4][R14.64], !P4 ;  /* 0x100040000e187fae */ /* 0x000fe8000e121844 */
[----:B------:R-:W-:Y:S04]  /*79c0*/  LDGSTS.E [R24+0x14004], desc[UR4][R12.64], !P4 ;  /* 0x140040000c187fae */ /* 0x000fe8000e121844 */
[----:B------:R-:W-:Y:S01]  /*79d0*/  LDGSTS.E [R24+0x10008], desc[UR4][R10.64], !P3 ;  /* 0x100080000a187fae */ /* 0x000fe2000d921844 */
[----:B------:R-:W-:Y:S01]  /*79e0*/  IADD3 R25, R128, -0x61, RZ ;  /* 0xffffff9f80197810 */ /* 0x000fe20007ffe0ff */
[----:B------:R-:W-:-:S02]  /*79f0*/  VIADD R26, R127, 0xffffffbc ;  /* 0xffffffbc7f1a7836 */ /* 0x000fc40000000000 */
[----:B--2---:R-:W-:Y:S04]  /*7a00*/  LDGSTS.E [R24+0x14008], desc[UR4][R4.64], !P3 ;  /* 0x1400800004187fae */ /* 0x004fe8000d921844 */
[----:B------:R-:W2:Y:S01]  /*7a10*/  LDL.LU.64 R4, [R1+0xc40] ;  /* 0x000c400001047983 */ /* 0x000ea20000300a00 */
[----:B------:R-:W-:Y:S01]  /*7a20*/  ISETP.GE.U32.AND P0, PT, R25, 0x7fffff20, PT ;  /* 0x7fffff201900780c */ /* 0x000fe20003f06070 */
[----:B------:R-:W-:Y:S01]  /*7a30*/  VIADD R25, R27, 0xffffff9d ;  /* 0xffffff9d1b197836 */ /* 0x000fe20000000000 */
[----:B------:R-:W-:Y:S01]  /*7a40*/  ISETP.GE.U32.AND P2, PT, R26, 0x7fffff3d, PT ;  /* 0x7fffff3d1a00780c */ /* 0x000fe20003f46070 */
[----:B------:R-:W-:Y:S01]  /*7a50*/  VIADD R26, R129, 0xffffff9e ;  /* 0xffffff9e811a7836 */ /* 0x000fe20000000000 */
[----:B------:R-:W1:Y:S02]  /*7a60*/  LDC R27, c[0x0][0x230] ;  /* 0x00008c00ff1b7b82 */ /* 0x000e640000000800 */
[----:B------:R-:W-:Y:S01]  /*7a70*/  ISETP.GE.U32.AND P5, PT, R25, 0x7fffff1e, PT ;  /* 0x7fffff1e1900780c */ /* 0x000fe20003fa6070 */
[----:B------:R-:W-:Y:S01]  /*7a80*/  VIADD R25, R29, 0xffffff9c ;  /* 0xffffff9c1d197836 */ /* 0x000fe20000000000 */
[----:B------:R-:W-:-:S04]  /*7a90*/  ISETP.GE.U32.AND P1, PT, R26, 0x7fffff1f, PT ;  /* 0x7fffff1f1a00780c */ /* 0x000fc80003f26070 */
[----:B------:R-:W-:Y:S01]  /*7aa0*/  ISETP.GE.U32.AND P4, PT, R25, 0x7fffff1d, PT ;  /* 0x7fffff1d1900780c */ /* 0x000fe20003f86070 */
[----:B------:R-:W1:Y:S02]  /*7ab0*/  LDC R29, c[0x0][0x230] ;  /* 0x00008c00ff1d7b82 */ /* 0x000e640000000800 */
[----:B------:R-:W-:Y:S04]  /*7ac0*/  LDGSTS.E [R24+0x1000c], desc[UR4][R8.64], !P2 ;  /* 0x1000c00008187fae */ /* 0x000fe8000d121844 */
[----:B---3--:R-:W-:Y:S02]  /*7ad0*/  LDGSTS.E [R24+0x1400c], desc[UR4][R156.64], !P2 ;  /* 0x1400c0009c187fae */ /* 0x008fe4000d121844 */
[----:B------:R-:W3:Y:S02]  /*7ae0*/  LDC R26, c[0x0][0x230] ;  /* 0x00008c00ff1a7b82 */ /* 0x000ee40000000800 */
[----:B------:R-:W-:Y:S04]  /*7af0*/  LDGSTS.E [R24+0x18000], desc[UR4][R6.64], !P0 ;  /* 0x1800000006187fae */ /* 0x000fe8000c121844 */
[----:B----4-:R-:W-:Y:S04]  /*7b00*/  LDGSTS.E [R24+0x1c000], desc[UR4][R152.64], !P0 ;  /* 0x1c00000098187fae */ /* 0x010fe8000c121844 */
[----:B------:R-:W-:Y:S04]  /*7b10*/  LDGSTS.E [R24+0x18004], desc[UR4][R180.64], !P1 ;  /* 0x18004000b4187fae */ /* 0x000fe8000c921844 */
[----:B------:R-:W4:Y:S04]  /*7b20*/  LDL.LU.64 R156, [R1+0xc38] ;  /* 0x000c3800019c7983 */ /* 0x000f280000300a00 */
[----:B------:R-:W-:Y:S04]  /*7b30*/  LDGSTS.E [R24+0x1c004], desc[UR4][R20.64], !P1 ;  /* 0x1c00400014187fae */ /* 0x000fe8000c921844 */
[----:B------:R-:W4:Y:S04]  /*7b40*/  LDL.LU.64 R152, [R1+0xc30] ;  /* 0x000c300001987983 */ /* 0x000f280000300a00 */
[----:B------:R-:W-:Y:S04]  /*7b50*/  LDGSTS.E [R24+0x18008], desc[UR4][R182.64], !P5 ;  /* 0x18008000b6187fae */ /* 0x000fe8000e921844 */
[----:B------:R-:W4:Y:S04]  /*7b60*/  LDL.LU.64 R20, [R1+0xc28] ;  /* 0x000c280001147983 */ /* 0x000f280000300a00 */
[----:B------:R-:W-:Y:S04]  /*7b70*/  LDGSTS.E [R24+0x1c008], desc[UR4][R18.64], !P5 ;  /* 0x1c00800012187fae */ /* 0x000fe8000e921844 */
[----:B------:R-:W4:Y:S04]  /*7b80*/  LDL.LU.64 R18, [R1+0xc20] ;  /* 0x000c200001127983 */ /* 0x000f280000300a00 */
[----:B--2---:R-:W-:Y:S04]  /*7b90*/  LDGSTS.E [R24+0x1800c], desc[UR4][R4.64], !P4 ;  /* 0x1800c00004187fae */ /* 0x004fe8000e121844 */
[----:B------:R1:W-:Y:S04]  /*7ba0*/  LDGSTS.E [R24+0x1c00c], desc[UR4][R186.64], !P4 ;  /* 0x1c00c000ba187fae */ /* 0x0003e8000e121844 */
[----:B------:R-:W2:Y:S01]  /*7bb0*/  LDL.LU.64 R4, [R1+0xc18] ;  /* 0x000c180001047983 */ /* 0x000ea20000300a00 */
[----:B-1----:R-:W-:-:S03]  /*7bc0*/  VIADD R24, R29, 0xfffffff8 ;  /* 0xfffffff81d187836 */ /* 0x002fc60000000000 */
[----:B------:R-:W4:Y:S01]  /*7bd0*/  LDL.LU R186, [R1+0xc10] ;  /* 0x000c100001ba7983 */ /* 0x000f220000300800 */
[----:B------:R-:W-:Y:S01]  /*7be0*/  VIADD R27, R27, 0xfffffffb ;  /* 0xfffffffb1b1b7836 */ /* 0x000fe20000000000 */
[----:B---3--:R-:W-:Y:S01]  /*7bf0*/  IADD3 R26, R26, -0x6, RZ ;  /* 0xfffffffa1a1a7810 */ /* 0x008fe20007ffe0ff */
[----:B------:R-:W-:Y:S01]  /*7c00*/  VIADD R25, R28, 0xfffffff9 ;  /* 0xfffffff91c197836 */ /* 0x000fe20000000000 */
[----:B------:R-:W3:Y:S01]  /*7c10*/  LDL.64 R12, [R1+0x88] ;  /* 0x00008800010c7983 */ /* 0x000ee20000100a00 */
[----:B------:R-:W-:Y:S01]  /*7c20*/  ISETP.GE.U32.AND P0, PT, R24, 0x7fffff79, PT ;  /* 0x7fffff791800780c */ /* 0x000fe20003f06070 */
[----:B------:R-:W1:Y:S02]  /*7c30*/  LDC R29, c[0x0][0x230] ;  /* 0x00008c00ff1d7b82 */ /* 0x000e640000000800 */
[----:B------:R-:W3:Y:S04]  /*7c40*/  LDL.64 R10, [R1+0x90] ;  /* 0x00009000010a7983 */ /* 0x000ee80000100a00 */
[----:B------:R-:W3:Y:S02]  /*7c50*/  LDL.64 R8, [R1+0x98] ;  /* 0x0000980001087983 */ /* 0x000ee40000100a00 */
[----:B------:R-:W1:Y:S02]  /*7c60*/  LDC R187, c[0x0][0x230] ;  /* 0x00008c00ffbb7b82 */ /* 0x000e640000000800 */
[----:B------:R-:W3:Y:S04]  /*7c70*/  LDL.64 R180, [R1+0xa8] ;  /* 0x0000a80001b47983 */ /* 0x000ee80000100a00 */
[----:B------:R-:W3:Y:S01]  /*7c80*/  LDL.64 R182, [R1+0xb0] ;  /* 0x0000b00001b67983 */ /* 0x000ee20000100a00 */
[----:B------:R-:W-:Y:S01]  /*7c90*/  ISETP.GE.U32.AND P2, PT, R27, 0x7fffff7c, PT ;  /* 0x7fffff7c1b00780c */ /* 0x000fe20003f46070 */
[----:B------:R-:W1:Y:S01]  /*7ca0*/  LDC R28, c[0x0][0x230] ;  /* 0x00008c00ff1c7b82 */ /* 0x000e620000000800 */
[----:B------:R-:W-:-:S02]  /*7cb0*/  ISETP.GE.U32.AND P6, PT, R26, 0x7fffff7b, PT ;  /* 0x7fffff7b1a00780c */ /* 0x000fc40003fc6070 */
[----:B--2---:R-:W-:-:S05]  /*7cc0*/  LOP3.LUT R6, R4, 0x10, RZ, 0x3c, !PT ;  /* 0x0000001004067812 */ /* 0x004fca00078e3cff */
[----:B------:R-:W2:Y:S01]  /*7cd0*/  LDC R27, c[0x0][0x230] ;  /* 0x00008c00ff1b7b82 */ /* 0x000ea20000000800 */
[----:B------:R-:W-:Y:S02]  /*7ce0*/  IADD3 R24, R6, UR6, RZ ;  /* 0x0000000606187c10 */ /* 0x000fe4000fffe0ff */
[----:B------:R-:W2:Y:S01]  /*7cf0*/  LDL.64 R6, [R1+0xa0] ;  /* 0x0000a00001067983 */ /* 0x000ea20000100a00 */
[----:B------:R-:W-:Y:S01]  /*7d00*/  ISETP.GE.U32.AND P1, PT, R25, 0x7fffff7a, PT ;  /* 0x7fffff7a1900780c */ /* 0x000fe20003f26070 */
[----:B------:R-:W-:Y:S02]  /*7d10*/  VIADD R25, R30, 0xffffffdb ;  /* 0xffffffdb1e197836 */ /* 0x000fe40000000000 */
[----:B----4-:R-:W-:Y:S01]  /*7d20*/  LDGSTS.E [R24], desc[UR4][R18.64], !P2 ;  /* 0x0000000012187fae */ /* 0x010fe2000d121844 */
[----:B------:R-:W-:Y:S01]  /*7d30*/  VIADD R26, R31, 0xffffffda ;  /* 0xffffffda1f1a7836 */ /* 0x000fe20000000000 */
[----:B------:R-:W4:Y:S02]  /*7d40*/  LDC R30, c[0x0][0x230] ;  /* 0x00008c00ff1e7b82 */ /* 0x000f240000000800 */
[----:B------:R-:W-:Y:S04]  /*7d50*/  STL.64 [R1+0xaf0], R18 ;  /* 0x000af01201007387 */ /* 0x000fe80000100a00 */
[----:B------:R-:W-:Y:S01]  /*7d60*/  LDGSTS.E [R24+0x4000], desc[UR4][R22.64], !P2 ;  /* 0x0400000016187fae */ /* 0x000fe2000d121844 */
[----:B------:R-:W-:Y:S01]  /*7d70*/  ISETP.GE.U32.AND P5, PT, R25, 0x7fffff5c, PT ;  /* 0x7fffff5c1900780c */ /* 0x000fe20003fa6070 */
[----:B------:R-:W1:Y:S02]  /*7d80*/  LDC R31, c[0x0][0x230] ;  /* 0x00008c00ff1f7b82 */ /* 0x000e640000000800 */
[----:B------:R-:W-:Y:S04]  /*7d90*/  STL.64 [R1+0xaf8], R22 ;  /* 0x000af81601007387 */ /* 0x000fe80000100a00 */
[----:B------:R-:W-:Y:S04]  /*7da0*/  LDGSTS.E [R24+0x4], desc[UR4][R20.64], !P6 ;  /* 0x0000400014187fae */ /* 0x000fe8000f121844 */
[----:B------:R3:W-:Y:S04]  /*7db0*/  STL.64 [R1+0xb00], R20 ;  /* 0x000b001401007387 */ /* 0x0007e80000100a00 */
[----:B------:R-:W-:Y:S01]  /*7dc0*/  LDGSTS.E [R24+0x4004], desc[UR4][R154.64], !P6 ;  /* 0x040040009a187fae */ /* 0x000fe2000f121844 */
[----:B------:R-:W-:Y:S01]  /*7dd0*/  VIADD R25, R33, 0xffffffd9 ;  /* 0xffffffd921197836 */ /* 0x000fe20000000000 */
[----:B------:R-:W-:Y:S01]  /*7de0*/  ISETP.GE.U32.AND P4, PT, R26, 0x7fffff5b, PT ;  /* 0x7fffff5b1a00780c */ /* 0x000fe20003f86070 */
[----:B------:R-:W4:Y:S01]  /*7df0*/  LDC R33, c[0x0][0x230] ;  /* 0x00008c00ff217b82 */ /* 0x000f220000000800 */
[----:B------:R-:W-:Y:S04]  /*7e00*/  LDGSTS.E [R24+0x8], desc[UR4][R152.64], !P1 ;  /* 0x0000800098187fae */ /* 0x000fe8000c921844 */
[----:B---3--:R-:W3:Y:S04]  /*7e10*/  LDL.64 R20, [R1+0x498] ;  /* 0x0004980001147983 */ /* 0x008ee80000100a00 */
[----:B------:R1:W-:Y:S04]  /*7e20*/  STL.64 [R1+0xb08], R154 ;  /* 0x000b089a01007387 */ /* 0x0003e80000100a00 */
[----:B------:R-:W-:Y:S01]  /*7e30*/  LDGSTS.E [R24+0x4008], desc[UR4][R158.64], !P1 ;  /* 0x040080009e187fae */ /* 0x000fe2000c921844 */
[----:B------:R-:W-:-:S03]  /*7e40*/  ISETP.GE.U32.AND P3, PT, R25, 0x7fffff5a, PT ;  /* 0x7fffff5a1900780c */ /* 0x000fc60003f66070 */
[----:B------:R-:W-:Y:S04]  /*7e50*/  LDGSTS.E [R24+0xc], desc[UR4][R156.64], !P0 ;  /* 0x0000c0009c187fae */ /* 0x000fe8000c121844 */
[----:B-1----:R-:W3:Y:S04]  /*7e60*/  LDL.64 R154, [R1+0x490] ;  /* 0x00049000019a7983 */ /* 0x002ee80000100a00 */
[----:B------:R1:W-:Y:S04]  /*7e70*/  STL.64 [R1+0xb10], R152 ;  /* 0x000b109801007387 */ /* 0x0003e80000100a00 */
[----:B------:R-:W-:Y:S04]  /*7e80*/  LDGSTS.E [R24+0x400c], desc[UR4][R174.64], !P0 ;  /* 0x0400c000ae187fae */ /* 0x000fe8000c121844 */
[----:B------:R-:W-:Y:S04]  /*7e90*/  LDGSTS.E [R24+0x8000], desc[UR4][R12.64], !P5 ;  /* 0x080000000c187fae */ /* 0x000fe8000e921844 */
[----:B-1----:R-:W3:Y:S04]  /*7ea0*/  LDL.64 R152, [R1+0xc0] ;  /* 0x0000c00001987983 */ /* 0x002ee80000100a00 */
[----:B------:R1:W-:Y:S04]  /*7eb0*/  STL.64 [R1+0xb18], R158 ;  /* 0x000b189e01007387 */ /* 0x0003e80000100a00 */
[----:B------:R-:W-:Y:S04]  /*7ec0*/  LDGSTS.E [R24+0xc000], desc[UR4][R10.64], !P5 ;  /* 0x0c0000000a187fae */ /* 0x000fe8000e921844 */
[----:B------:R-:W-:Y:S04]  /*7ed0*/  LDGSTS.E [R24+0x8004], desc[UR4][R8.64], !P4 ;  /* 0x0800400008187fae */ /* 0x000fe8000e121844 */
[----:B-1----:R-:W3:Y:S04]  /*7ee0*/  LDL.64 R158, [R1+0xb8] ;  /* 0x0000b800019e7983 */ /* 0x002ee80000100a00 */
[----:B------:R-:W-:Y:S04]  /*7ef0*/  STL.64 [R1+0xb20], R156 ;  /* 0x000b209c01007387 */ /* 0x000fe80000100a00 */
[----:B------:R-:W-:Y:S04]  /*7f00*/  STL.64 [R1+0xb28], R174 ;  /* 0x000b28ae01007387 */ /* 0x000fe80000100a00 */
[----:B------:R-:W3:Y:S04]  /*7f10*/  LDL.64 R22, [R1+0x4a0] ;  /* 0x0004a00001167983 */ /* 0x000ee80000100a00 */
[----:B------:R-:W3:Y:S04]  /*7f20*/  LDL.64 R18, [R1+0x4a8] ;  /* 0x0004a80001127983 */ /* 0x000ee80000100a00 */
[----:B------:R-:W3:Y:S04]  /*7f30*/  LDL.64 R16, [R1+0x4b0] ;  /* 0x0004b00001107983 */ /* 0x000ee80000100a00 */
[----:B------:R-:W3:Y:S04]  /*7f40*/  LDL.64 R14, [R1+0x4b8] ;  /* 0x0004b800010e7983 */ /* 0x000ee80000100a00 */
[----:B------:R-:W3:Y:S04]  /*7f50*/  LDL.64 R12, [R1+0x4c0] ;  /* 0x0004c000010c7983 */ /* 0x000ee80000100a00 */
[----:B------:R-:W3:Y:S04]  /*7f60*/  LDL.64 R10, [R1+0x4c8] ;  /* 0x0004c800010a7983 */ /* 0x000ee80000100a00 */
[----:B------:R-:W3:Y:S04]  /*7f70*/  LDL.64 R8, [R1+0x690] ;  /* 0x0006900001087983 */ /* 0x000ee80000100a00 */
[----:B--2---:R-:W-:Y:S04]  /*7f80*/  LDGSTS.E [R24+0xc004], desc[UR4][R6.64], !P4 ;  /* 0x0c00400006187fae */ /* 0x004fe8000e121844 */
[----:B------:R-:W-:Y:S04]  /*7f90*/  LDGSTS.E [R24+0x8008], desc[UR4][R180.64], !P3 ;  /* 0x08008000b4187fae */ /* 0x000fe8000d921844 */
[----:B------:R-:W-:Y:S04]  /*7fa0*/  LDGSTS.E [R24+0xc008], desc[UR4][R182.64], !P3 ;  /* 0x0c008000b6187fae */ /* 0x000fe8000d921844 */
[----:B------:R-:W2:Y:S04]  /*7fb0*/  LDL.64 R6, [R1+0x6a0] ;  /* 0x0006a00001067983 */ /* 0x000ea80000100a00 */
[----:B------:R-:W2:Y:S04]  /*7fc0*/  LDL.64 R180, [R1+0x6b0] ;  /* 0x0006b00001b47983 */ /* 0x000ea80000100a00 */
[----:B------:R-:W2:Y:S01]  /*7fd0*/  LDL.64 R182, [R1+0x6c0] ;  /* 0x0006c00001b67983 */ /* 0x000ea20000100a00 */
[----:B------:R-:W-:-:S02]  /*7fe0*/  VIADD R25, R35, 0xffffffbb ;  /* 0xffffffbb23197836 */ /* 0x000fc40000000000 */
[----:B------:R-:W-:Y:S01]  /*7ff0*/  VIADD R26, R34, 0xffffffd8 ;  /* 0xffffffd8221a7836 */ /* 0x000fe20000000000 */
[----:B------:R-:W1:Y:S02]  /*8000*/  LDC R35, c[0x0][0x230] ;  /* 0x00008c00ff237b82 */ /* 0x000e640000000800 */
[----:B------:R-:W-:Y:S01]  /*8010*/  ISETP.GE.U32.AND P1, PT, R25, 0x7fffff3c, PT ;  /* 0x7fffff3c1900780c */ /* 0x000fe20003f26070 */
[----:B------:R-:W-:-:S05]  /*8020*/  VIADD R25, R27, 0xffffffba ;  /* 0xffffffba1b197836 */ /* 0x000fca0000000000 */
[----:B------:R-:W1:Y:S01]  /*8030*/  LDC R27, c[0x0][0x230] ;  /* 0x00008c00ff1b7b82 */ /* 0x000e620000000800 */
[----:B------:R-:W-:Y:S02]  /*8040*/  ISETP.GE.U32.AND P2, PT, R26, 0x7fffff59, PT ;  /* 0x7fffff591a00780c */ /* 0x000fe40003f46070 */
[----:B------:R-:W-:Y:S02]  /*8050*/  IADD3 R26, R32, -0x47, RZ ;  /* 0xffffffb9201a7810 */ /* 0x000fe40007ffe0ff */
[----:B------:R-:W-:Y:S01]  /*8060*/  ISETP.GE.U32.AND P0, PT, R25, 0x7fffff3b, PT ;  /* 0x7fffff3b1900780c */ /* 0x000fe20003f06070 */
[----:B------:R-:W-:Y:S01]  /*8070*/  VIADD R25, R31, 0xffffffb8 ;  /* 0xffffffb81f197836 */ /* 0x000fe20000000000 */
[----:B------:R-:W-:Y:S01]  /*8080*/  ISETP.GE.U32.AND P5, PT, R26, 0x7fffff3a, PT ;  /* 0x7fffff3a1a00780c */ /* 0x000fe20003fa6070 */
[----:B------:R-:W-:Y:S01]  /*8090*/  VIADD R26, R29, 0xffffff9b ;  /* 0xffffff9b1d1a7836 */ /* 0x000fe20000000000 */
[----:B------:R-:W2:Y:S02]  /*80a0*/  LDC R31, c[0x0][0x230] ;  /* 0x00008c00ff1f7b82 */ /* 0x000ea40000000800 */
[----:B------:R-:W-:Y:S01]  /*80b0*/  ISETP.GE.U32.AND P4, PT, R25, 0x7fffff39, PT ;  /* 0x7fffff391900780c */ /* 0x000fe20003f86070 */
[----:B----4-:R-:W-:Y:S01]  /*80c0*/  VIADD R25, R30, 0xffffff9a ;  /* 0xffffff9a1e197836 */ /* 0x010fe20000000000 */
[----:B------:R-:W-:Y:S01]  /*80d0*/  ISETP.GE.U32.AND P3, PT, R26, 0x7fffff1c, PT ;  /* 0x7fffff1c1a00780c */ /* 0x000fe20003f66070 */
[----:B------:R-:W-:-:S03]  /*80e0*/  VIADD R26, R28, 0xffffff99 ;  /* 0xffffff991c1a7836 */ /* 0x000fc60000000000 */
[----:B------:R-:W4:Y:S08]  /*80f0*/  LDC R29, c[0x0][0x230] ;  /* 0x00008c00ff1d7b82 */ /* 0x000f300000000800 */
[----:B------:R-:W4:Y:S08]  /*8100*/  LDC R34, c[0x0][0x230] ;  /* 0x00008c00ff227b82 */ /* 0x000f300000000800 */
[----:B------:R-:W4:Y:S08]  /*8110*/  LDC R28, c[0x0][0x230] ;  /* 0x00008c00ff1c7b82 */ /* 0x000f300000000800 */
[----:B------:R-:W4:Y:S08]  /*8120*/  LDC R30, c[0x0][0x230] ;  /* 0x00008c00ff1e7b82 */ /* 0x000f300000000800 */
[----:B------:R-:W4:Y:S01]  /*8130*/  LDC R32, c[0x0][0x230] ;  /* 0x00008c00ff207b82 */ /* 0x000f220000000800 */
[----:B---3--:R-:W-:Y:S04]  /*8140*/  LDGSTS.E [R24+0x800c], desc[UR4][R158.64], !P2 ;  /* 0x0800c0009e187fae */ /* 0x008fe8000d121844 */
[----:B------:R-:W-:Y:S01]  /*8150*/  LDGSTS.E [R24+0xc00c], desc[UR4][R152.64], !P2 ;  /* 0x0c00c00098187fae */ /* 0x000fe2000d121844 */
[----:B------:R-:W-:-:S02]  /*8160*/  ISETP.GE.U32.AND P2, PT, R25, 0x7fffff1b, PT ;  /* 0x7fffff1b1900780c */ /* 0x000fc40003f46070 */
[----:B-1----:R-:W-:Y:S01]  /*8170*/  IADD3 R25, R27, -0x68, RZ ;  /* 0xffffff981b197810 */ /* 0x002fe20007ffe0ff */
[----:B------:R-:W-:Y:S04]  /*8180*/  LDGSTS.E [R24+0x10000], desc[UR4][R154.64], !P1 ;  /* 0x100000009a187fae */ /* 0x000fe8000c921844 */
[----:B------:R-:W-:Y:S01]  /*8190*/  LDGSTS.E [R24+0x14000], desc[UR4][R20.64], !P1 ;  /* 0x1400000014187fae */ /* 0x000fe2000c921844 */
[----:B------:R-:W-:-:S03]  /*81a0*/  ISETP.GE.U32.AND P1, PT, R26, 0x7fffff1a, PT ;  /* 0x7fffff1a1a00780c */ /* 0x000fc60003f26070 */
[----:B------:R-:W-:Y:S04]  /*81b0*/  LDGSTS.E [R24+0x10004], desc[UR4][R22.64], !P0 ;  /* 0x1000400016187fae */ /* 0x000fe8000c121844 */
[----:B------:R-:W-:Y:S01]  /*81c0*/  LDGSTS.E [R24+0x14004], desc[UR4][R18.64], !P0 ;  /* 0x1400400012187fae */ /* 0x000fe2000c121844 */
[----:B------:R-:W-:-:S03]  /*81d0*/  ISETP.GE.U32.AND P0, PT, R25, 0x7fffff19, PT ;  /* 0x7fffff191900780c */ /* 0x000fc60003f06070 */
[----:B------:R-:W-:Y:S04]  /*81e0*/  LDGSTS.E [R24+0x10008], desc[UR4][R16.64], !P5 ;  /* 0x1000800010187fae */ /* 0x000fe8000e921844 */
[----:B------:R-:W-:Y:S04]  /*81f0*/  LDGSTS.E [R24+0x14008], desc[UR4][R14.64], !P5 ;  /* 0x140080000e187fae */ /* 0x000fe8000e921844 */
[----:B------:R-:W-:Y:S04]  /*8200*/  LDGSTS.E [R24+0x1000c], desc[UR4][R12.64], !P4 ;  /* 0x1000c0000c187fae */ /* 0x000fe8000e121844 */
[----:B------:R-:W-:Y:S04]  /*8210*/  LDGSTS.E [R24+0x1400c], desc[UR4][R10.64], !P4 ;  /* 0x1400c0000a187fae */ /* 0x000fe8000e121844 */
[----:B------:R-:W-:Y:S04]  /*8220*/  LDGSTS.E [R24+0x18000], desc[UR4][R8.64], !P3 ;  /* 0x1800000008187fae */ /* 0x000fe8000d921844 */
[----:B------:R-:W-:Y:S04]  /*8230*/  LDGSTS.E [R24+0x1c000], desc[UR4][R192.64], !P3 ;  /* 0x1c000000c0187fae */ /* 0x000fe8000d921844 */
[----:B------:R-:W3:Y:S04]  /*8240*/  LDL.LU.64 R192, [R1+0xc08] ;  /* 0x000c080001c07983 */ /* 0x000ee80000300a00 */
[----:B--2---:R1:W-:Y:S04]  /*8250*/  LDGSTS.E [R24+0x18004], desc[UR4][R6.64], !P2 ;  /* 0x1800400006187fae */ /* 0x0043e8000d121844 */
[----:B------:R-:W-:Y:S04]  /*8260*/  LDGSTS.E [R24+0x1c004], desc[UR4][R170.64], !P2 ;  /* 0x1c004000aa187fae */ /* 0x000fe8000d121844 */
[----:B------:R-:W-:Y:S04]  /*8270*/  LDGSTS.E [R24+0x18008], desc[UR4][R180.64], !P1 ;  /* 0x18008000b4187fae */ /* 0x000fe8000c921844 */
[----:B------:R-:W-:Y:S04]  /*8280*/  LDGSTS.E [R24+0x1c008], desc[UR4][R166.64], !P1 ;  /* 0x1c008000a6187fae */ /* 0x000fe8000c921844 */
[----:B------:R-:W2:Y:S04]  /*8290*/  LDL.LU.64 R170, [R1+0xc00] ;  /* 0x000c000001aa7983 */ /* 0x000ea80000300a00 */
[----:B------:R-:W-:Y:S04]  /*82a0*/  LDGSTS.E [R24+0x1800c], desc[UR4][R182.64], !P0 ;  /* 0x1800c000b6187fae */ /* 0x000fe8000c121844 */
[----:B------:R-:W3:Y:S04]  /*82b0*/  LDL.LU.64 R166, [R1+0xbf8] ;  /* 0x000bf80001a67983 */ /* 0x000ee80000300a00 */
[----:B------:R4:W-:Y:S01]  /*82c0*/  LDGSTS.E [R24+0x1c00c], desc[UR4][R160.64], !P0 ;  /* 0x1c00c000a0187fae */ /* 0x0009e2000c121844 */
[----:B-1----:R-:W-:-:S03]  /*82d0*/  LOP3.LUT R6, R4, 0x20, RZ, 0x3c, !PT ;  /* 0x0000002004067812 */ /* 0x002fc600078e3cff */
[----:B------:R-:W2:Y:S01]  /*82e0*/  LDL.LU.64 R160, [R1+0xbf0] ;  /* 0x000bf00001a07983 */ /* 0x000ea20000300a00 */
[----:B----4-:R-:W-:Y:S01]  /*82f0*/  IADD3 R24, R29, -0x29, RZ ;  /* 0xffffffd71d187810 */ /* 0x010fe20007ffe0ff */
[----:B------:R-:W-:Y:S01]  /*8300*/  VIADD R27, R31, 0xfffffff7 ;  /* 0xfffffff71f1b7836 */ /* 0x000fe20000000000 */
[----:B------:R-:W1:Y:S01]  /*8310*/  LDC R29, c[0x0][0x230] ;  /* 0x00008c00ff1d7b82 */ /* 0x000e620000000800 */
[----:B------:R-:W4:Y:S01]  /*8320*/  LDL.64 R12, [R1+0xc8] ;  /* 0x0000c800010c7983 */ /* 0x000f220000100a00 */
[----:B------:R-:W-:Y:S01]  /*8330*/  ISETP.GE.U32.AND P5, PT, R24, 0x7fffff58, PT ;  /* 0x7fffff581800780c */ /* 0x000fe20003fa6070 */
[----:B------:R-:W-:Y:S02]  /*8340*/  VIADD R24, R6, UR6 ;  /* 0x0000000606187c36 */ /* 0x000fe40008000000 */
[----:B------:R-:W4:Y:S01]  /*8350*/  LDL.64 R10, [R1+0xd0] ;  /* 0x0000d000010a7983 */ /* 0x000f220000100a00 */
[----:B------:R-:W-:-:S03]  /*8360*/  VIADD R25, R34, 0xfffffff5 ;  /* 0xfffffff522197836 */ /* 0x000fc60000000000 */
[----:B------:R-:W4:Y:S04]  /*8370*/  LDL.64 R8, [R1+0xd8] ;  /* 0x0000d80001087983 */ /* 0x000f280000100a00 */
[----:B------:R-:W4:Y:S01]  /*8380*/  LDL.64 R180, [R1+0xe8] ;  /* 0x0000e80001b47983 */ /* 0x000f220000100a00 */
[----:B------:R-:W-:Y:S01]  /*8390*/  VIADD R26, R33, 0xfffffff6 ;  /* 0xfffffff6211a7836 */ /* 0x000fe20000000000 */
[----:B------:R-:W1:Y:S02]  /*83a0*/  LDC R31, c[0x0][0x230] ;  /* 0x00008c00ff1f7b82 */ /* 0x000e640000000800 */
[----:B------:R-:W4:Y:S04]  /*83b0*/  LDL.64 R6, [R1+0xe0] ;  /* 0x0000e00001067983 */ /* 0x000f280000100a00 */
[----:B------:R-:W4:Y:S01]  /*83c0*/  LDL.64 R182, [R1+0xf0] ;  /* 0x0000f00001b67983 */ /* 0x000f220000100a00 */
[----:B------:R-:W-:Y:S01]  /*83d0*/  ISETP.GE.U32.AND P2, PT, R27, 0x7fffff78, PT ;  /* 0x7fffff781b00780c */ /* 0x000fe20003f46070 */
[----:B------:R-:W1:Y:S01]  /*83e0*/  LDC R34, c[0x0][0x230] ;  /* 0x00008c00ff227b82 */ /* 0x000e620000000800 */
[----:B------:R-:W-:Y:S01]  /*83f0*/  ISETP.GE.U32.AND P1, PT, R25, 0x7fffff76, PT ;  /* 0x7fffff761900780c */ /* 0x000fe20003f26070 */
[----:B------:R-:W-:Y:S01]  /*8400*/  VIADD R25, R28, 0xfffffff4 ;  /* 0xfffffff41c197836 */ /* 0x000fe20000000000 */
[----:B------:R-:W-:Y:S01]  /*8410*/  ISETP.GE.U32.AND P6, PT, R26, 0x7fffff77, PT ;  /* 0x7fffff771a00780c */ /* 0x000fe20003fc6070 */
[----:B------:R-:W-:Y:S01]  /*8420*/  VIADD R26, R30, 0xffffffd6 ;  /* 0xffffffd61e1a7836 */ /* 0x000fe20000000000 */
[----:B------:R-:W4:Y:S02]  /*8430*/  LDL.64 R158, [R1+0xf8] ;  /* 0x0000f800019e7983 */ /* 0x000f240000100a00 */
[----:B------:R-:W-:-:S02]  /*8440*/  ISETP.GE.U32.AND P0, PT, R25, 0x7fffff75, PT ;  /* 0x7fffff751900780c */ /* 0x000fc40003f06070 */
[----:B------:R-:W4:Y:S01]  /*8450*/  LDL.64 R152, [R1+0x100] ;  /* 0x0001000001987983 */ /* 0x000f220000100a00 */
[----:B------:R-:W-:-:S03]  /*8460*/  VIADD R25, R32, 0xffffffd5 ;  /* 0xffffffd520197836 */ /* 0x000fc60000000000 */
[----:B------:R-:W4:Y:S01]  /*8470*/  LDL.64 R154, [R1+0x4d0] ;  /* 0x0004d000019a7983 */ /* 0x000f220000100a00 */
[----:B------:R-:W-:Y:S01]  /*8480*/  ISETP.GE.U32.AND P4, PT, R26, 0x7fffff57, PT ;  /* 0x7fffff571a00780c */ /* 0x000fe20003f86070 */
[----:B------:R-:W1:Y:S02]  /*8490*/  LDC R33, c[0x0][0x230] ;  /* 0x00008c00ff217b82 */ /* 0x000e640000000800 */
[----:B------:R-:W4:Y:S01]  /*84a0*/  LDL.64 R20, [R1+0x4d8] ;  /* 0x0004d80001147983 */ /* 0x000f220000100a00 */
[----:B------:R-:W-:-:S05]  /*84b0*/  ISETP.GE.U32.AND P3, PT, R25, 0x7fffff56, PT ;  /* 0x7fffff561900780c */ /* 0x000fca0003f66070 */
[----:B------:R-:W1:Y:S08]  /*84c0*/  LDC R27, c[0x0][0x230] ;  /* 0x00008c00ff1b7b82 */ /* 0x000e700000000800 */
[----:B------:R-:W1:Y:S08]  /*84d0*/  LDC R30, c[0x0][0x230] ;  /* 0x00008c00ff1e7b82 */ /* 0x000e700000000800 */
[----:B------:R-:W1:Y:S08]  /*84e0*/  LDC R28, c[0x0][0x230] ;  /* 0x00008c00ff1c7b82 */ /* 0x000e700000000800 */
[----:B------:R-:W1:Y:S01]  /*84f0*/  LDC R32, c[0x0][0x230] ;  /* 0x00008c00ff207b82 */ /* 0x000e620000000800 */
[----:B--2---:R-:W-:Y:S04]  /*8500*/  STL.64 [R1+0xb30], R160 ;  /* 0x000b30a001007387 */ /* 0x004fe80000100a00 */
[----:B------:R2:W-:Y:S04]  /*8510*/  STL.64 [R1+0xb38], R162 ;  /* 0x000b38a201007387 */ /* 0x0005e80000100a00 */
[----:B---3--:R3:W-:Y:S04]  /*8520*/  STL.64 [R1+0xb40], R166 ;  /* 0x000b40a601007387 */ /* 0x0087e80000100a00 */
[----:B------:R-:W-:Y:S04]  /*8530*/  STL.64 [R1+0xb48], R164 ;  /* 0x000b48a401007387 */ /* 0x000fe80000100a00 */
[----:B------:R-:W-:Y:S04]  /*8540*/  STL.64 [R1+0xb50], R170 ;  /* 0x000b50aa01007387 */ /* 0x000fe80000100a00 */
[----:B------:R-:W-:Y:S04]  /*8550*/  LDGSTS.E [R24], desc[UR4][R160.64], !P2 ;  /* 0x00000000a0187fae */ /* 0x000fe8000d121844 */
[----:B------:R-:W-:Y:S04]  /*8560*/  STL.64 [R1+0xb58], R168 ;  /* 0x000b58a801007387 */ /* 0x000fe80000100a00 */
[----:B------:R-:W-:Y:S04]  /*8570*/  LDGSTS.E [R24+0x4000], desc[UR4][R162.64], !P2 ;  /* 0x04000000a2187fae */ /* 0x000fe8000d121844 */
[----:B------:R3:W-:Y:S04]  /*8580*/  STL.64 [R1+0xb60], R192 ;  /* 0x000b60c001007387 */ /* 0x0007e80000100a00 */
[----:B------:R-:W-:Y:S04]  /*8590*/  LDGSTS.E [R24+0x4], desc[UR4][R166.64], !P6 ;  /* 0x00004000a6187fae */ /* 0x000fe8000f121844 */
[----:B------:R-:W2:Y:S04]  /*85a0*/  LDL.64 R22, [R1+0x4e0] ;  /* 0x0004e00001167983 */ /* 0x000ea80000100a00 */
[----:B------:R-:W-:Y:S04]  /*85b0*/  LDGSTS.E [R24+0x4004], desc[UR4][R164.64], !P6 ;  /* 0x04004000a4187fae */ /* 0x000fe8000f121844 */
[----:B------:R-:W3:Y:S04]  /*85c0*/  LDL.64 R18, [R1+0x4e8] ;  /* 0x0004e80001127983 */ /* 0x000ee80000100a00 */
[----:B------:R-:W-:Y:S04]  /*85d0*/  LDGSTS.E [R24+0x8], desc[UR4][R170.64], !P1 ;  /* 0x00008000aa187fae */ /* 0x000fe8000c921844 */
[----:B------:R-:W-:Y:S04]  /*85e0*/  LDGSTS.E [R24+0x4008], desc[UR4][R168.64], !P1 ;  /* 0x04008000a8187fae */ /* 0x000fe8000c921844 */
[----:B------:R-:W-:Y:S04]  /*85f0*/  LDGSTS.E [R24+0xc], desc[UR4][R192.64], !P0 ;  /* 0x0000c000c0187fae */ /* 0x000fe8000c121844 */
[----:B------:R-:W-:Y:S04]  /*8600*/  LDGSTS.E [R24+0x400c], desc[UR4][R172.64], !P0 ;  /* 0x0400c000ac187fae */ /* 0x000fe8000c121844 */
[----:B------:R-:W3:Y:S04]  /*8610*/  LDL.64 R16, [R1+0x4f0] ;  /* 0x0004f00001107983 */ /* 0x000ee80000100a00 */
[----:B----4-:R-:W-:Y:S04]  /*8620*/  LDGSTS.E [R24+0x8000], desc[UR4][R12.64], !P5 ;  /* 0x080000000c187fae */ /* 0x010fe8000e921844 */
[----:B------:R-:W4:Y:S04]  /*8630*/  LDL.64 R14, [R1+0x4f8] ;  /* 0x0004f800010e7983 */ /* 0x000f280000100a00 */
[----:B------:R-:W-:Y:S04]  /*8640*/  LDGSTS.E [R24+0xc000], desc[UR4][R10.64], !P5 ;  /* 0x0c0000000a187fae */ /* 0x000fe8000e921844 */
        /* <DEDUP_REMOVED lines=9> */
[----:B------:R-:W4:Y:S01]  /*86e0*/  LDL.64 R182, [R1+0x700] ;  /* 0x0007000001b67983 */ /* 0x000f220000100a00 */
[----:B------:R-:W-:Y:S01]  /*86f0*/  VIADD R26, R35, 0xffffffd4 ;  /* 0xffffffd4231a7836 */ /* 0x000fe20000000000 */
[----:B------:R-:W-:Y:S01]  /*8700*/  IADD3 R25, R36, -0x49, RZ ;  /* 0xffffffb724197810 */ /* 0x000fe20007ffe0ff */
[----:B------:R-:W4:Y:S03]  /*8710*/  LDC R35, c[0x0][0x230] ;  /* 0x00008c00ff237b82 */ /* 0x000f260000000800 */
[----:B------:R-:W-:Y:S01]  /*8720*/  ISETP.GE.U32.AND P1, PT, R25, 0x7fffff38, PT ;  /* 0x7fffff381900780c */ /* 0x000fe20003f26070 */
[----:B-1----:R-:W-:Y:S01]  /*8730*/  VIADD R25, R34, 0xffffffb5 ;  /* 0xffffffb522197836 */ /* 0x002fe20000000000 */
[----:B------:R-:W-:Y:S01]  /*8740*/  ISETP.GE.U32.AND P2, PT, R26, 0x7fffff55, PT ;  /* 0x7fffff551a00780c */ /* 0x000fe20003f46070 */
[----:B------:R-:W-:-:S02]  /*8750*/  VIADD R26, R33, 0xffffffb6 ;  /* 0xffffffb6211a7836 */ /* 0x000fc40000000000 */
[----:B------:R-:W1:Y:S01]  /*8760*/  LDC R33, c[0x0][0x230] ;  /* 0x00008c00ff217b82 */ /* 0x000e620000000800 */
[----:B------:R-:W-:Y:S01]  /*8770*/  ISETP.GE.U32.AND P5, PT, R25, 0x7fffff36, PT ;  /* 0x7fffff361900780c */ /* 0x000fe20003fa6070 */
[----:B------:R-:W-:Y:S01]  /*8780*/  VIADD R25, R29, 0xffffff97 ;  /* 0xffffff971d197836 */ /* 0x000fe20000000000 */
[----:B------:R-:W-:Y:S01]  /*8790*/  ISETP.GE.U32.AND P0, PT, R26, 0x7fffff37, PT ;  /* 0x7fffff371a00780c */ /* 0x000fe20003f06070 */
[----:B------:R-:W-:-:S03]  /*87a0*/  VIADD R26, R27, 0xffffffb4 ;  /* 0xffffffb41b1a7836 */ /* 0x000fc60000000000 */
[----:B------:R-:W-:Y:S01]  /*87b0*/  ISETP.GE.U32.AND P3, PT, R25, 0x7fffff18, PT ;  /* 0x7fffff181900780c */ /* 0x000fe20003f66070 */
[----:B------:R-:W-:Y:S01]  /*87c0*/  VIADD R25, R30, 0xffffff95 ;  /* 0xffffff951e197836 */ /* 0x000fe20000000000 */
[----:B------:R-:W-:Y:S01]  /*87d0*/  ISETP.GE.U32.AND P4, PT, R26, 0x7fffff35, PT ;  /* 0x7fffff351a00780c */ /* 0x000fe20003f86070 */
[----:B------:R-:W-:Y:S01]  /*87e0*/  LDGSTS.E [R24+0x800c], desc[UR4][R158.64], !P2 ;  /* 0x0800c0009e187fae */ /* 0x000fe2000d121844 */
[----:B------:R-:W-:Y:S01]  /*87f0*/  IADD3 R26, R28, -0x6a, RZ ;  /* 0xffffff961c1a7810 */ /* 0x000fe20007ffe0ff */
[----:B------:R-:W1:Y:S02]  /*8800*/  LDC R29, c[0x0][0x230] ;  /* 0x00008c00ff1d7b82 */ /* 0x000e640000000800 */
[----:B------:R-:W-:Y:S04]  /*8810*/  LDGSTS.E [R24+0xc00c], desc[UR4][R152.64], !P2 ;  /* 0x0c00c00098187fae */ /* 0x000fe8000d121844 */
[----:B------:R-:W-:Y:S01]  /*8820*/  LDGSTS.E [R24+0x10000], desc[UR4][R154.64], !P1 ;  /* 0x100000009a187fae */ /* 0x000fe2000c921844 */
[----:B------:R-:W-:Y:S01]  /*8830*/  ISETP.GE.U32.AND P2, PT, R26, 0x7fffff17, PT ;  /* 0x7fffff171a00780c */ /* 0x000fe20003f46070 */
[----:B------:R-:W1:Y:S02]  /*8840*/  LDC R27, c[0x0][0x230] ;  /* 0x00008c00ff1b7b82 */ /* 0x000e640000000800 */
[----:B------:R-:W-:Y:S01]  /*8850*/  LDGSTS.E [R24+0x14000], desc[UR4][R20.64], !P1 ;  /* 0x1400000014187fae */ /* 0x000fe2000c921844 */
[----:B------:R-:W-:Y:S01]  /*8860*/  ISETP.GE.U32.AND P1, PT, R25, 0x7fffff16, PT ;  /* 0x7fffff161900780c */ /* 0x000fe20003f26070 */
[----:B------:R-:W-:-:S04]  /*8870*/  VIADD R25, R31, 0xffffff94 ;  /* 0xffffff941f197836 */ /* 0x000fc80000000000 */
[----:B------:R-:W1:Y:S08]  /*8880*/  LDC R26, c[0x0][0x230] ;  /* 0x00008c00ff1a7b82 */ /* 0x000e700000000800 */
[----:B------:R-:W1:Y:S08]  /*8890*/  LDC R28, c[0x0][0x230] ;  /* 0x00008c00ff1c7b82 */ /* 0x000e700000000800 */
[----:B------:R-:W1:Y:S08]  /*88a0*/  LDC R30, c[0x0][0x230] ;  /* 0x00008c00ff1e7b82 */ /* 0x000e700000000800 */
[----:B------:R-:W1:Y:S08]  /*88b0*/  LDC R31, c[0x0][0x230] ;  /* 0x00008c00ff1f7b82 */ /* 0x000e700000000800 */
[----:B------:R-:W1:Y:S08]  /*88c0*/  LDC R34, c[0x0][0x230] ;  /* 0x00008c00ff227b82 */ /* 0x000e700000000800 */
[----:B------:R-:W1:Y:S01]  /*88d0*/  LDC R36, c[0x0][0x230] ;  /* 0x00008c00ff247b82 */ /* 0x000e620000000800 */
[----:B--2---:R-:W-:Y:S04]  /*88e0*/  LDGSTS.E [R24+0x10004], desc[UR4][R22.64], !P0 ;  /* 0x1000400016187fae */ /* 0x004fe8000c121844 */
[----:B---3--:R-:W-:Y:S01]  /*88f0*/  LDGSTS.E [R24+0x14004], desc[UR4][R18.64], !P0 ;  /* 0x1400400012187fae */ /* 0x008fe2000c121844 */
[----:B------:R-:W-:-:S03]  /*8900*/  ISETP.GE.U32.AND P0, PT, R25, 0x7fffff15, PT ;  /* 0x7fffff151900780c */ /* 0x000fc60003f06070 */
[----:B------:R-:W-:Y:S04]  /*8910*/  LDGSTS.E [R24+0x10008], desc[UR4][R16.64], !P5 ;  /* 0x1000800010187fae */ /* 0x000fe8000e921844 */
[----:B----4-:R-:W-:Y:S04]  /*8920*/  LDGSTS.E [R24+0x14008], desc[UR4][R14.64], !P5 ;  /* 0x140080000e187fae */ /* 0x010fe8000e921844 */
[----:B------:R-:W-:Y:S04]  /*8930*/  LDGSTS.E [R24+0x1000c], desc[UR4][R12.64], !P4 ;  /* 0x1000c0000c187fae */ /* 0x000fe8000e121844 */
[----:B------:R-:W-:Y:S04]  /*8940*/  LDGSTS.E [R24+0x1400c], desc[UR4][R10.64], !P4 ;  /* 0x1400c0000a187fae */ /* 0x000fe8000e121844 */
[----:B------:R-:W-:Y:S04]  /*8950*/  LDGSTS.E [R24+0x18000], desc[UR4][R8.64], !P3 ;  /* 0x1800000008187fae */ /* 0x000fe8000d921844 */
[----:B------:R-:W-:Y:S04]  /*8960*/  LDGSTS.E [R24+0x1c000], desc[UR4][R202.64], !P3 ;  /* 0x1c000000ca187fae */ /* 0x000fe8000d921844 */
[----:B------:R2:W-:Y:S04]  /*8970*/  LDGSTS.E [R24+0x18004], desc[UR4][R6.64], !P2 ;  /* 0x1800400006187fae */ /* 0x0005e8000d121844 */
[----:B------:R-:W-:Y:S04]  /*8980*/  LDGSTS.E [R24+0x1c004], desc[UR4][R190.64], !P2 ;  /* 0x1c004000be187fae */ /* 0x000fe8000d121844 */
[----:B------:R-:W-:Y:S04]  /*8990*/  LDGSTS.E [R24+0x18008], desc[UR4][R180.64], !P1 ;  /* 0x18008000b4187fae */ /* 0x000fe8000c921844 */
[----:B------:R-:W3:Y:S04]  /*89a0*/  LDL.LU.64 R202, [R1+0xbe8] ;  /* 0x000be80001ca7983 */ /* 0x000ee80000300a00 */
[----:B------:R-:W-:Y:S04]  /*89b0*/  LDGSTS.E [R24+0x1c008], desc[UR4][R198.64], !P1 ;  /* 0x1c008000c6187fae */ /* 0x000fe8000c921844 */
[----:B------:R-:W4:Y:S04]  /*89c0*/  LDL.LU.64 R190, [R1+0xbe0] ;  /* 0x000be00001be7983 */ /* 0x000f280000300a00 */
[----:B------:R-:W-:Y:S04]  /*89d0*/  LDGSTS.E [R24+0x1800c], desc[UR4][R182.64], !P0 ;  /* 0x1800c000b6187fae */ /* 0x000fe8000c121844 */
[----:B------:R-:W3:Y:S04]  /*89e0*/  LDL.LU.64 R198, [R1+0xbd8] ;  /* 0x000bd80001c67983 */ /* 0x000ee80000300a00 */
[----:B------:R1:W-:Y:S01]  /*89f0*/  LDGSTS.E [R24+0x1c00c], desc[UR4][R194.64], !P0 ;  /* 0x1c00c000c2187fae */ /* 0x0003e2000c121844 */
[----:B--2---:R-:W-:-:S03]  /*8a00*/  LOP3.LUT R6, R4, 0x30, RZ, 0x3c, !PT ;  /* 0x0000003004067812 */ /* 0x004fc600078e3cff */
[----:B------:R-:W2:Y:S01]  /*8a10*/  LDL.LU.64 R194, [R1+0xbd0] ;  /* 0x000bd00001c27983 */ /* 0x000ea20000300a00 */
[----:B-1----:R-:W-:Y:S02]  /*8a20*/  VIADD R24, R29, 0xfffffff0 ;  /* 0xfffffff01d187836 */ /* 0x002fe40000000000 */
[----:B------:R-:W-:Y:S01]  /*8a30*/  VIADD R27, R27, 0xfffffff3 ;  /* 0xfffffff31b1b7836 */ /* 0x000fe20000000000 */
[----:B------:R-:W4:Y:S01]  /*8a40*/  LDL.64 R12, [R1+0x108] ;  /* 0x00010800010c7983 */ /* 0x000f220000100a00 */
[----:B------:R-:W-:Y:S01]  /*8a50*/  VIADD R26, R26, 0xfffffff2 ;  /* 0xfffffff21a1a7836 */ /* 0x000fe20000000000 */
[----:B------:R-:W-:Y:S02]  /*8a60*/  ISETP.GE.U32.AND P0, PT, R24, 0x7fffff71, PT ;  /* 0x7fffff711800780c */ /* 0x000fe40003f06070 */
[----:B------:R-:W4:Y:S01]  /*8a70*/  LDL.64 R10, [R1+0x110] ;  /* 0x00011000010a7983 */ /* 0x000f220000100a00 */
[----:B------:R-:W-:Y:S01]  /*8a80*/  VIADD R24, R6, UR6 ;  /* 0x0000000606187c36 */ /* 0x000fe20008000000 */
[----:B------:R-:W-:Y:S01]  /*8a90*/  IADD3 R25, R28, -0xf, RZ ;  /* 0xfffffff11c197810 */ /* 0x000fe20007ffe0ff */
[----:B------:R-:W1:Y:S01]  /*8aa0*/  LDC R29, c[0x0][0x230] ;  /* 0x00008c00ff1d7b82 */ /* 0x000e620000000800 */
[----:B------:R-:W4:Y:S04]  /*8ab0*/  LDL.64 R8, [R1+0x118] ;  /* 0x0001180001087983 */ /* 0x000f280000100a00 */
[----:B------:R-:W4:Y:S04]  /*8ac0*/  LDL.64 R6, [R1+0x120] ;  /* 0x0001200001067983 */ /* 0x000f280000100a00 */
[----:B------:R-:W4:Y:S04]  /*8ad0*/  LDL.64 R180, [R1+0x330] ;  /* 0x0003300001b47983 */ /* 0x000f280000100a00 */
[----:B------:R-:W4:Y:S01]  /*8ae0*/  LDL.64 R182, [R1+0x338] ;  /* 0x0003380001b67983 */ /* 0x000f220000100a00 */
[----:B------:R-:W-:Y:S01]  /*8af0*/  ISETP.GE.U32.AND P2, PT, R27, 0x7fffff74, PT ;  /* 0x7fffff741b00780c */ /* 0x000fe20003f46070 */
[----:B------:R-:W1:Y:S01]  /*8b00*/  LDC R28, c[0x0][0x230] ;  /* 0x00008c00ff1c7b82 */ /* 0x000e620000000800 */
[----:B------:R-:W-:Y:S01]  /*8b10*/  ISETP.GE.U32.AND P6, PT, R26, 0x7fffff73, PT ;  /* 0x7fffff731a00780c */ /* 0x000fe20003fc6070 */
[----:B------:R-:W4:Y:S01]  /*8b20*/  LDL.64 R158, [R1+0x340] ;  /* 0x00034000019e7983 */ /* 0x000f220000100a00 */
[----:B------:R-:W-:Y:S01]  /*8b30*/  ISETP.GE.U32.AND P1, PT, R25, 0x7fffff72, PT ;  /* 0x7fffff721900780c */ /* 0x000fe20003f26070 */
[----:B------:R-:W-:-:S02]  /*8b40*/  VIADD R25, R30, 0xffffffd3 ;  /* 0xffffffd31e197836 */ /* 0x000fc40000000000 */
[----:B------:R-:W-:Y:S01]  /*8b50*/  VIADD R26, R31, 0xffffffd2 ;  /* 0xffffffd21f1a7836 */ /* 0x000fe20000000000 */
[----:B------:R-:W4:Y:S01]  /*8b60*/  LDL.64 R152, [R1+0x348] ;  /* 0x0003480001987983 */ /* 0x000f220000100a00 */
[----:B------:R-:W1:Y:S01]  /*8b70*/  LDC R27, c[0x0][0x230] ;  /* 0x00008c00ff1b7b82 */ /* 0x000e620000000800 */
[----:B------:R-:W-:Y:S02]  /*8b80*/  ISETP.GE.U32.AND P5, PT, R25, 0x7fffff54, PT ;  /* 0x7fffff541900780c */ /* 0x000fe40003fa6070 */
[----:B------:R-:W-:Y:S01]  /*8b90*/  IADD3 R25, R33, -0x2f, RZ ;  /* 0xffffffd121197810 */ /* 0x000fe20007ffe0ff */
[----:B------:R-:W4:Y:S01]  /*8ba0*/  LDL.64 R154, [R1+0x510] ;  /* 0x00051000019a7983 */ /* 0x000f220000100a00 */
[----:B------:R-:W-:Y:S02]  /*8bb0*/  ISETP.GE.U32.AND P4, PT, R26, 0x7fffff53, PT ;  /* 0x7fffff531a00780c */ /* 0x000fe40003f86070 */
[----:B------:R-:W-:Y:S01]  /*8bc0*/  ISETP.GE.U32.AND P3, PT, R25, 0x7fffff52, PT ;  /* 0x7fffff521900780c */ /* 0x000fe20003f66070 */
[----:B------:R-:W4:Y:S01]  /*8bd0*/  LDL.64 R20, [R1+0x518] ;  /* 0x0005180001147983 */ /* 0x000f220000100a00 */
[----:B------:R-:W1:Y:S03]  /*8be0*/  LDC R31, c[0x0][0x230] ;  /* 0x00008c00ff1f7b82 */ /* 0x000e660000000800 */
[----:B------:R-:W4:Y:S04]  /*8bf0*/  LDL.64 R22, [R1+0x520] ;  /* 0x0005200001167983 */ /* 0x000f280000100a00 */
[----:B------:R-:W4:Y:S04]  /*8c00*/  LDL.64 R18, [R1+0x528] ;  /* 0x0005280001127983 */ /* 0x000f280000100a00 */
[----:B------:R-:W4:Y:S04]  /*8c10*/  LDL.64 R16, [R1+0x530] ;  /* 0x0005300001107983 */ /* 0x000f280000100a00 */
[----:B------:R-:W4:Y:S04]  /*8c20*/  LDL.64 R14, [R1+0x538] ;  /* 0x00053800010e7983 */ /* 0x000f280000100a00 */
[----:B--2---:R-:W-:Y:S01]  /*8c30*/  LDGSTS.E [R24], desc[UR4][R194.64], !P2 ;  /* 0x00000000c2187fae */ /* 0x004fe2000d121844 */
[----:B------:R-:W2:Y:S03]  /*8c40*/  LDC R30, c[0x0][0x230] ;  /* 0x00008c00ff1e7b82 */ /* 0x000ea60000000800 */
[----:B------:R-:W-:Y:S04]  /*8c50*/  LDGSTS.E [R24+0x4000], desc[UR4][R196.64], !P2 ;  /* 0x04000000c4187fae */ /* 0x000fe8000d121844 */
[----:B---3--:R-:W-:Y:S01]  /*8c60*/  LDGSTS.E [R24+0x4], desc[UR4][R198.64], !P6 ;  /* 0x00004000c6187fae */ /* 0x008fe2000f121844 */
[----:B------:R-:W3:Y:S03]  /*8c70*/  LDC R33, c[0x0][0x230] ;  /* 0x00008c00ff217b82 */ /* 0x000ee60000000800 */
[----:B------:R-:W-:Y:S04]  /*8c80*/  LDGSTS.E [R24+0x4004], desc[UR4][R184.64], !P6 ;  /* 0x04004000b8187fae */ /* 0x000fe8000f121844 */
[----:B----4-:R-:W-:Y:S04]  /*8c90*/  LDGSTS.E [R24+0x8], desc[UR4][R190.64], !P1 ;  /* 0x00008000be187fae */ /* 0x010fe8000c921844 */
[----:B------:R-:W-:Y:S04]  /*8ca0*/  LDGSTS.E [R24+0x4008], desc[UR4][R200.64], !P1 ;  /* 0x04008000c8187fae */ /* 0x000fe8000c921844 */
[----:B------:R-:W-:Y:S04]  /*8cb0*/  LDGSTS.E [R24+0xc], desc[UR4][R202.64], !P0 ;  /* 0x0000c000ca187fae */ /* 0x000fe8000c121844 */
[----:B------:R-:W-:Y:S04]  /*8cc0*/  LDGSTS.E [R24+0x400c], desc[UR4][R204.64], !P0 ;  /* 0x0400c000cc187fae */ /* 0x000fe8000c121844 */
[----:B------:R-:W-:Y:S04]  /*8cd0*/  LDGSTS.E [R24+0x8000], desc[UR4][R12.64], !P5 ;  /* 0x080000000c187fae */ /* 0x000fe8000e921844 */
[----:B------:R-:W-:Y:S04]  /*8ce0*/  LDGSTS.E [R24+0xc000], desc[UR4][R10.64], !P5 ;  /* 0x0c0000000a187fae */ /* 0x000fe8000e921844 */
[----:B------:R-:W-:Y:S04]  /*8cf0*/  LDGSTS.E [R24+0x8004], desc[UR4][R8.64], !P4 ;  /* 0x0800400008187fae */ /* 0x000fe8000e121844 */
[----:B------:R-:W4:Y:S04]  /*8d00*/  LDL.64 R12, [R1+0x540] ;  /* 0x00054000010c7983 */ /* 0x000f280000100a00 */
[----:B------:R-:W3:Y:S04]  /*8d10*/  LDL.64 R10, [R1+0x548] ;  /* 0x00054800010a7983 */ /* 0x000ee80000100a00 */
[----:B------:R-:W3:Y:S04]  /*8d20*/  LDL.64 R8, [R1+0x710] ;  /* 0x0007100001087983 */ /* 0x000ee80000100a00 */
[----:B------:R-:W-:Y:S04]  /*8d30*/  LDGSTS.E [R24+0xc004], desc[UR4][R6.64], !P4 ;  /* 0x0c00400006187fae */ /* 0x000fe8000e121844 */
[----:B------:R-:W-:Y:S04]  /*8d40*/  LDGSTS.E [R24+0x8008], desc[UR4][R180.64], !P3 ;  /* 0x08008000b4187fae */ /* 0x000fe8000d921844 */
[----:B------:R-:W-:Y:S04]  /*8d50*/  LDGSTS.E [R24+0xc008], desc[UR4][R182.64], !P3 ;  /* 0x0c008000b6187fae */ /* 0x000fe8000d921844 */
[----:B------:R-:W3:Y:S04]  /*8d60*/  LDL.64 R6, [R1+0x720] ;  /* 0x0007200001067983 */ /* 0x000ee80000100a00 */
[----:B------:R-:W3:Y:S04]  /*8d70*/  LDL.64 R180, [R1+0x730] ;  /* 0x0007300001b47983 */ /* 0x000ee80000100a00 */
[----:B------:R-:W3:Y:S01]  /*8d80*/  LDL.64 R182, [R1+0x740] ;  /* 0x0007400001b67983 */ /* 0x000ee20000100a00 */
[----:B------:R-:W-:-:S02]  /*8d90*/  VIADD R25, R35, 0xffffffb3 ;  /* 0xffffffb323197836 */ /* 0x000fc40000000000 */
[----:B------:R-:W-:Y:S01]  /*8da0*/  VIADD R26, R34, 0xffffffd0 ;  /* 0xffffffd0221a7836 */ /* 0x000fe20000000000 */
[----:B------:R-:W3:Y:S02]  /*8db0*/  LDC R35, c[0x0][0x230] ;  /* 0x00008c00ff237b82 */ /* 0x000ee40000000800 */
[----:B------:R-:W-:Y:S01]  /*8dc0*/  ISETP.GE.U32.AND P1, PT, R25, 0x7fffff34, PT ;  /* 0x7fffff341900780c */ /* 0x000fe20003f26070 */
[----:B-1----:R-:W-:-:S05]  /*8dd0*/  VIADD R25, R27, 0xffffffb2 ;  /* 0xffffffb21b197836 */ /* 0x002fca0000000000 */
[----:B------:R-:W1:Y:S01]  /*8de0*/  LDC R27, c[0x0][0x230] ;  /* 0x00008c00ff1b7b82 */ /* 0x000e620000000800 */
[----:B------:R-:W-:Y:S01]  /*8df0*/  ISETP.GE.U32.AND P2, PT, R26, 0x7fffff51, PT ;  /* 0x7fffff511a00780c */ /* 0x000fe20003f46070 */
[----:B------:R-:W-:Y:S01]  /*8e00*/  VIADD R26, R32, 0xffffffb1 ;  /* 0xffffffb1201a7836 */ /* 0x000fe20000000000 */
[----:B------:R-:W-:Y:S02]  /*8e10*/  ISETP.GE.U32.AND P0, PT, R25, 0x7fffff33, PT ;  /* 0x7fffff331900780c */ /* 0x000fe40003f06070 */
[----:B------:R-:W-:Y:S02]  /*8e20*/  IADD3 R25, R31, -0x50, RZ ;  /* 0xffffffb01f197810 */ /* 0x000fe40007ffe0ff */
[----:B------:R-:W-:Y:S01]  /*8e30*/  ISETP.GE.U32.AND P5, PT, R26, 0x7fffff32, PT ;  /* 0x7fffff321a00780c */ /* 0x000fe20003fa6070 */
[----:B------:R-:W-:Y:S01]  /*8e40*/  VIADD R26, R29, 0xffffff93 ;  /* 0xffffff931d1a7836 */ /* 0x000fe20000000000 */
[----:B------:R-:W-:Y:S01]  /*8e50*/  ISETP.GE.U32.AND P4, PT, R25, 0x7fffff31, PT ;  /* 0x7fffff311900780c */ /* 0x000fe20003f86070 */
[----:B--2---:R-:W-:Y:S01]  /*8e60*/  VIADD R25, R30, 0xffffff92 ;  /* 0xffffff921e197836 */ /* 0x004fe20000000000 */
[----:B------:R-:W2:Y:S02]  /*8e70*/  LDC R29, c[0x0][0x230] ;  /* 0x00008c00ff1d7b82 */ /* 0x000ea40000000800 */
[----:B------:R-:W-:Y:S01]  /*8e80*/  ISETP.GE.U32.AND P3, PT, R26, 0x7fffff14, PT ;  /* 0x7fffff141a00780c */ /* 0x000fe20003f66070 */
[----:B------:R-:W-:Y:S01]  /*8e90*/  LDGSTS.E [R24+0x800c], desc[UR4][R158.64], !P2 ;  /* 0x0800c0009e187fae */ /* 0x000fe2000d121844 */
[----:B------:R-:W-:-:S03]  /*8ea0*/  VIADD R26, R28, 0xffffff91 ;  /* 0xffffff911c1a7836 */ /* 0x000fc60000000000 */
[----:B------:R-:W-:Y:S01]  /*8eb0*/  LDGSTS.E [R24+0xc00c], desc[UR4][R152.64], !P2 ;  /* 0x0c00c00098187fae */ /* 0x000fe2000d121844 */
[----:B------:R-:W-:Y:S01]  /*8ec0*/  ISETP.GE.U32.AND P2, PT, R25, 0x7fffff13, PT ;  /* 0x7fffff131900780c */ /* 0x000fe20003f46070 */
[----:B------:R-:W2:Y:S02]  /*8ed0*/  LDC R34, c[0x0][0x230] ;  /* 0x00008c00ff227b82 */ /* 0x000ea40000000800 */
[----:B------:R-:W-:Y:S01]  /*8ee0*/  LDGSTS.E [R24+0x10000], desc[UR4][R154.64], !P1 ;  /* 0x100000009a187fae */ /* 0x000fe2000c921844 */
[----:B-1----:R-:W-:-:S03]  /*8ef0*/  VIADD R25, R27, 0xffffff90 ;  /* 0xffffff901b197836 */ /* 0x002fc60000000000 */
[----:B------:R-:W-:Y:S01]  /*8f00*/  LDGSTS.E [R24+0x14000], desc[UR4][R20.64], !P1 ;  /* 0x1400000014187fae */ /* 0x000fe2000c921844 */
[----:B------:R-:W-:Y:S01]  /*8f10*/  ISETP.GE.U32.AND P1, PT, R26, 0x7fffff12, PT ;  /* 0x7fffff121a00780c */ /* 0x000fe20003f26070 */
[----:B------:R-:W1:Y:S02]  /*8f20*/  LDC R31, c[0x0][0x230] ;  /* 0x00008c00ff1f7b82 */ /* 0x000e640000000800 */
[----:B------:R-:W-:Y:S04]  /*8f30*/  LDGSTS.E [R24+0x10004], desc[UR4][R22.64], !P0 ;  /* 0x1000400016187fae */ /* 0x000fe8000c121844 */
[----:B------:R-:W-:Y:S01]  /*8f40*/  LDGSTS.E [R24+0x14004], desc[UR4][R18.64], !P0 ;  /* 0x1400400012187fae */ /* 0x000fe2000c121844 */
[----:B------:R-:W-:Y:S01]  /*8f50*/  ISETP.GE.U32.AND P0, PT, R25, 0x7fffff11, PT ;  /* 0x7fffff111900780c */ /* 0x000fe20003f06070 */
[----:B------:R-:W1:Y:S02]  /*8f60*/  LDC R28, c[0x0][0x230] ;  /* 0x00008c00ff1c7b82 */ /* 0x000e640000000800 */
[----:B------:R-:W-:Y:S04]  /*8f70*/  LDGSTS.E [R24+0x10008], desc[UR4][R16.64], !P5 ;  /* 0x1000800010187fae */ /* 0x000fe8000e921844 */
[----:B------:R-:W-:Y:S02]  /*8f80*/  LDGSTS.E [R24+0x14008], desc[UR4][R14.64], !P5 ;  /* 0x140080000e187fae */ /* 0x000fe4000e921844 */
[----:B------:R-:W1:Y:S08]  /*8f90*/  LDC R30, c[0x0][0x230] ;  /* 0x00008c00ff1e7b82 */ /* 0x000e700000000800 */
[----:B------:R-:W1:Y:S01]  /*8fa0*/  LDC R32, c[0x0][0x230] ;  /* 0x00008c00ff207b82 */ /* 0x000e620000000800 */
[----:B----4-:R-:W-:Y:S04]  /*8fb0*/  LDGSTS.E [R24+0x1000c], desc[UR4][R12.64], !P4 ;  /* 0x1000c0000c187fae */ /* 0x010fe8000e121844 */
[----:B---3--:R-:W-:Y:S04]  /*8fc0*/  LDGSTS.E [R24+0x1400c], desc[UR4][R10.64], !P4 ;  /* 0x1400c0000a187fae */ /* 0x008fe8000e121844 */
[----:B------:R-:W-:Y:S04]  /*8fd0*/  LDGSTS.E [R24+0x18000], desc[UR4][R8.64], !P3 ;  /* 0x1800000008187fae */ /* 0x000fe8000d921844 */
[----:B------:R-:W-:Y:S04]  /*8fe0*/  LDGSTS.E [R24+0x1c000], desc[UR4][R218.64], !P3 ;  /* 0x1c000000da187fae */ /* 0x000fe8000d921844 */
[----:B------:R3:W-:Y:S04]  /*8ff0*/  LDGSTS.E [R24+0x18004], desc[UR4][R6.64], !P2 ;  /* 0x1800400006187fae */ /* 0x0007e8000d121844 */
[----:B------:R-:W-:Y:S04]  /*9000*/  LDGSTS.E [R24+0x1c004], desc[UR4][R214.64], !P2 ;  /* 0x1c004000d6187fae */ /* 0x000fe8000d121844 */
[----:B------:R-:W-:Y:S04]  /*9010*/  LDGSTS.E [R24+0x18008], desc[UR4][R180.64], !P1 ;  /* 0x18008000b4187fae */ /* 0x000fe8000c921844 */
[----:B------:R-:W4:Y:S04]  /*9020*/  LDL.LU.64 R218, [R1+0xbc8] ;  /* 0x000bc80001da7983 */ /* 0x000f280000300a00 */
[----:B------:R-:W-:Y:S04]  /*9030*/  LDGSTS.E [R24+0x1c008], desc[UR4][R210.64], !P1 ;  /* 0x1c008000d2187fae */ /* 0x000fe8000c921844 */
[----:B------:R-:W4:Y:S04]  /*9040*/  LDL.LU.64 R214, [R1+0xbc0] ;  /* 0x000bc00001d67983 */ /* 0x000f280000300a00 */
[----:B------:R-:W-:Y:S04]  /*9050*/  LDGSTS.E [R24+0x1800c], desc[UR4][R182.64], !P0 ;  /* 0x1800c000b6187fae */ /* 0x000fe8000c121844 */
[----:B------:R-:W4:Y:S04]  /*9060*/  LDL.LU.64 R210, [R1+0xbb8] ;  /* 0x000bb80001d27983 */ /* 0x000f280000300a00 */
[----:B------:R2:W-:Y:S01]  /*9070*/  LDGSTS.E [R24+0x1c00c], desc[UR4][R206.64], !P0 ;  /* 0x1c00c000ce187fae */ /* 0x0005e2000c121844 */
[----:B---3--:R-:W-:-:S03]  /*9080*/  LOP3.LUT R6, R4, 0x40, RZ, 0x3c, !PT ;  /* 0x0000004004067812 */ /* 0x008fc600078e3cff */
[----:B------:R-:W3:Y:S01]  /*9090*/  LDL.LU.64 R206, [R1+0xbb0] ;  /* 0x000bb00001ce7983 */ /* 0x000ee20000300a00 */
[----:B--2---:R-:W-:Y:S01]  /*90a0*/  VIADD R24, R29, 0xffffffcf ;  /* 0xffffffcf1d187836 */ /* 0x004fe20000000000 */
[----:B-1----:R-:W-:Y:S01]  /*90b0*/  IADD3 R27, R31, -0x11, RZ ;  /* 0xffffffef1f1b7810 */ /* 0x002fe20007ffe0ff */
[----:B------:R-:W-:Y:S01]  /*90c0*/  VIADD R25, R34, 0xffffffed ;  /* 0xffffffed22197836 */ /* 0x000fe20000000000 */
[----:B------:R-:W2:Y:S01]  /*90d0*/  LDL.64 R12, [R1+0x350] ;  /* 0x00035000010c7983 */ /* 0x000ea20000100a00 */
[----:B------:R-:W-:Y:S01]  /*90e0*/  VIADD R26, R33, 0xffffffee ;  /* 0xffffffee211a7836 */ /* 0x000fe20000000000 */
[----:B------:R-:W-:Y:S02]  /*90f0*/  ISETP.GE.U32.AND P5, PT, R24, 0x7fffff50, PT ;  /* 0x7fffff501800780c */ /* 0x000fe40003fa6070 */
[----:B------:R-:W2:Y:S01]  /*9100*/  LDL.64 R10, [R1+0x358] ;  /* 0x00035800010a7983 */ /* 0x000ea20000100a00 */
[----:B------:R-:W-:-:S03]  /*9110*/  VIADD R24, R6, UR6 ;  /* 0x0000000606187c36 */ /* 0x000fc60008000000 */
[----:B------:R-:W2:Y:S04]  /*9120*/  LDL.64 R8, [R1+0x360] ;  /* 0x0003600001087983 */ /* 0x000ea80000100a00 */
[----:B------:R-:W2:Y:S04]  /*9130*/  LDL.64 R180, [R1+0x370] ;  /* 0x0003700001b47983 */ /* 0x000ea80000100a00 */
[----:B------:R-:W2:Y:S01]  /*9140*/  LDL.64 R182, [R1+0x378] ;  /* 0x0003780001b67983 */ /* 0x000ea20000100a00 */
[----:B------:R-:W-:Y:S01]  /*9150*/  ISETP.GE.U32.AND P2, PT, R27, 0x7fffff70, PT ;  /* 0x7fffff701b00780c */ /* 0x000fe20003f46070 */
[----:B------:R-:W1:Y:S02]  /*9160*/  LDC R34, c[0x0][0x230] ;  /* 0x00008c00ff227b82 */ /* 0x000e640000000800 */
[----:B------:R-:W2:Y:S01]  /*9170*/  LDL.64 R6, [R1+0x368] ;  /* 0x0003680001067983 */ /* 0x000ea20000100a00 */
[----:B------:R-:W-:Y:S01]  /*9180*/  ISETP.GE.U32.AND P1, PT, R25, 0x7fffff6e, PT ;  /* 0x7fffff6e1900780c */ /* 0x000fe20003f26070 */
[----:B------:R-:W-:Y:S01]  /*9190*/  VIADD R25, R28, 0xffffffec ;  /* 0xffffffec1c197836 */ /* 0x000fe20000000000 */
[----:B------:R-:W-:Y:S01]  /*91a0*/  ISETP.GE.U32.AND P6, PT, R26, 0x7fffff6f, PT ;  /* 0x7fffff6f1a00780c */ /* 0x000fe20003fc6070 */
[----:B------:R-:W2:Y:S01]  /*91b0*/  LDL.64 R158, [R1+0x380] ;  /* 0x00038000019e7983 */ /* 0x000ea20000100a00 */
[----:B------:R-:W-:Y:S01]  /*91c0*/  IADD3 R26, R30, -0x32, RZ ;  /* 0xffffffce1e1a7810 */ /* 0x000fe20007ffe0ff */
[----:B------:R-:W1:Y:S01]  /*91d0*/  LDC R33, c[0x0][0x230] ;  /* 0x00008c00ff217b82 */ /* 0x000e620000000800 */
[----:B------:R-:W-:Y:S01]  /*91e0*/  ISETP.GE.U32.AND P0, PT, R25, 0x7fffff6d, PT ;  /* 0x7fffff6d1900780c */ /* 0x000fe20003f06070 */
[----:B------:R-:W2:Y:S01]  /*91f0*/  LDL.64 R152, [R1+0x388] ;  /* 0x0003880001987983 */ /* 0x000ea20000100a00 */
[----:B------:R-:W-:Y:S01]  /*9200*/  VIADD R25, R32, 0xffffffcd ;  /* 0xffffffcd20197836 */ /* 0x000fe20000000000 */
[----:B------:R-:W-:-:S02]  /*9210*/  ISETP.GE.U32.AND P4, PT, R26, 0x7fffff4f, PT ;  /* 0x7fffff4f1a00780c */ /* 0x000fc40003f86070 */
[----:B------:R-:W2:Y:S04]  /*9220*/  LDL.64 R154, [R1+0x550] ;  /* 0x00055000019a7983 */ /* 0x000ea80000100a00 */
[----:B------:R-:W2:Y:S01]  /*9230*/  LDL.64 R20, [R1+0x558] ;  /* 0x0005580001147983 */ /* 0x000ea20000100a00 */
[----:B------:R-:W-:Y:S01]  /*9240*/  ISETP.GE.U32.AND P3, PT, R25, 0x7fffff4e, PT ;  /* 0x7fffff4e1900780c */ /* 0x000fe20003f66070 */
[----:B------:R-:W1:Y:S02]  /*9250*/  LDC R29, c[0x0][0x230] ;  /* 0x00008c00ff1d7b82 */ /* 0x000e640000000800 */
[----:B------:R-:W2:Y:S04]  /*9260*/  LDL.64 R22, [R1+0x560] ;  /* 0x0005600001167983 */ /* 0x000ea80000100a00 */
[----:B------:R-:W2:Y:S02]  /*9270*/  LDL.64 R18, [R1+0x568] ;  /* 0x0005680001127983 */ /* 0x000ea40000100a00 */
[----:B------:R-:W1:Y:S02]  /*9280*/  LDC R27, c[0x0][0x230] ;  /* 0x00008c00ff1b7b82 */ /* 0x000e640000000800 */
[----:B------:R-:W2:Y:S04]  /*9290*/  LDL.64 R16, [R1+0x570] ;  /* 0x0005700001107983 */ /* 0x000ea80000100a00 */
[----:B------:R-:W2:Y:S02]  /*92a0*/  LDL.64 R14, [R1+0x578] ;  /* 0x00057800010e7983 */ /* 0x000ea40000100a00 */
[----:B------:R-:W1:Y:S08]  /*92b0*/  LDC R30, c[0x0][0x230] ;  /* 0x00008c00ff1e7b82 */ /* 0x000e700000000800 */
[----:B------:R-:W1:Y:S01]  /*92c0*/  LDC R31, c[0x0][0x230] ;  /* 0x00008c00ff1f7b82 */ /* 0x000e620000000800 */
[----:B---3--:R-:W-:Y:S07]  /*92d0*/  LDGSTS.E [R24], desc[UR4][R206.64], !P2 ;  /* 0x00000000ce187fae */ /* 0x008fee000d121844 */
[----:B------:R-:W3:Y:S01]  /*92e0*/  LDC R28, c[0x0][0x230] ;  /* 0x00008c00ff1c7b82 */ /* 0x000ee20000000800 */
[----:B------:R-:W-:Y:S04]  /*92f0*/  LDGSTS.E [R24+0x4000], desc[UR4][R208.64], !P2 ;  /* 0x04000000d0187fae */ /* 0x000fe8000d121844 */
[----:B----4-:R-:W-:Y:S03]  /*9300*/  LDGSTS.E [R24+0x4], desc[UR4][R210.64], !P6 ;  /* 0x00004000d2187fae */ /* 0x010fe6000f121844 */
[----:B------:R-:W4:Y:S01]  /*9310*/  LDC R32, c[0x0][0x230] ;  /* 0x00008c00ff207b82 */ /* 0x000f220000000800 */
[----:B------:R-:W-:Y:S04]  /*9320*/  LDGSTS.E [R24+0x4004], desc[UR4][R212.64], !P6 ;  /* 0x04004000d4187fae */ /* 0x000fe8000f121844 */
[----:B------:R-:W-:Y:S04]  /*9330*/  LDGSTS.E [R24+0x8], desc[UR4][R214.64], !P1 ;  /* 0x00008000d6187fae */ /* 0x000fe8000c921844 */
[----:B------:R-:W-:Y:S04]  /*9340*/  LDGSTS.E [R24+0x4008], desc[UR4][R216.64], !P1 ;  /* 0x04008000d8187fae */ /* 0x000fe8000c921844 */
[----:B------:R-:W-:Y:S04]  /*9350*/  LDGSTS.E [R24+0xc], desc[UR4][R218.64], !P0 ;  /* 0x0000c000da187fae */ /* 0x000fe8000c121844 */
[----:B------:R-:W-:Y:S04]  /*9360*/  LDGSTS.E [R24+0x400c], desc[UR4][R220.64], !P0 ;  /* 0x0400c000dc187fae */ /* 0x000fe8000c121844 */
[----:B--2---:R-:W-:Y:S04]  /*9370*/  LDGSTS.E [R24+0x8000], desc[UR4][R12.64], !P5 ;  /* 0x080000000c187fae */ /* 0x004fe8000e921844 */
[----:B------:R-:W-:Y:S04]  /*9380*/  LDGSTS.E [R24+0xc000], desc[UR4][R10.64], !P5 ;  /* 0x0c0000000a187fae */ /* 0x000fe8000e921844 */
[----:B------:R-:W-:Y:S04]  /*9390*/  LDGSTS.E [R24+0x8004], desc[UR4][R8.64], !P4 ;  /* 0x0800400008187fae */ /* 0x000fe8000e121844 */
[----:B------:R-:W2:Y:S04]  /*93a0*/  LDL.64 R12, [R1+0x580] ;  /* 0x00058000010c7983 */ /* 0x000ea80000100a00 */
[----:B------:R-:W4:Y:S04]  /*93b0*/  LDL.64 R10, [R1+0x588] ;  /* 0x00058800010a7983 */ /* 0x000f280000100a00 */
[----:B------:R-:W4:Y:S04]  /*93c0*/  LDL.64 R8, [R1+0x750] ;  /* 0x0007500001087983 */ /* 0x000f280000100a00 */
[----:B------:R-:W-:Y:S04]  /*93d0*/  LDGSTS.E [R24+0xc004], desc[UR4][R6.64], !P4 ;  /* 0x0c00400006187fae */ /* 0x000fe8000e121844 */
[----:B------:R-:W-:Y:S04]  /*93e0*/  LDGSTS.E [R24+0x8008], desc[UR4][R180.64], !P3 ;  /* 0x08008000b4187fae */ /* 0x000fe8000d921844 */
[----:B------:R-:W-:Y:S04]  /*93f0*/  LDGSTS.E [R24+0xc008], desc[UR4][R182.64], !P3 ;  /* 0x0c008000b6187fae */ /* 0x000fe8000d921844 */
[----:B------:R-:W4:Y:S04]  /*9400*/  LDL.64 R6, [R1+0x760] ;  /* 0x0007600001067983 */ /* 0x000f280000100a00 */
[----:B------:R-:W4:Y:S04]  /*9410*/  LDL.64 R180, [R1+0x770] ;  /* 0x0007700001b47983 */ /* 0x000f280000100a00 */
[----:B------:R-:W4:Y:S01]  /*9420*/  LDL.64 R182, [R1+0x780] ;  /* 0x0007800001b67983 */ /* 0x000f220000100a00 */
[----:B------:R-:W-:-:S02]  /*9430*/  VIADD R26, R35, 0xffffffcc ;  /* 0xffffffcc231a7836 */ /* 0x000fc40000000000 */
[----:B------:R-:W-:Y:S01]  /*9440*/  VIADD R25, R36, 0xffffffaf ;  /* 0xffffffaf24197836 */ /* 0x000fe20000000000 */
[----:B------:R-:W4:Y:S02]  /*9450*/  LDC R35, c[0x0][0x230] ;  /* 0x00008c00ff237b82 */ /* 0x000f240000000800 */
[----:B------:R-:W-:Y:S02]  /*9460*/  ISETP.GE.U32.AND P2, PT, R26, 0x7fffff4d, PT ;  /* 0x7fffff4d1a00780c */ /* 0x000fe40003f46070 */
[----:B------:R-:W-:Y:S01]  /*9470*/  ISETP.GE.U32.AND P1, PT, R25, 0x7fffff30, PT ;  /* 0x7fffff301900780c */ /* 0x000fe20003f26070 */
[----:B-1----:R-:W-:Y:S01]  /*9480*/  VIADD R25, R34, 0xffffffad ;  /* 0xffffffad22197836 */ /* 0x002fe20000000000 */
[----:B------:R-:W-:Y:S02]  /*9490*/  IADD3 R26, R33, -0x52, RZ ;  /* 0xffffffae211a7810 */ /* 0x000fe40007ffe0ff */
[----:B------:R-:W1:Y:S02]  /*94a0*/  LDC R33, c[0x0][0x230] ;  /* 0x00008c00ff217b82 */ /* 0x000e640000000800 */
[----:B------:R-:W-:Y:S01]  /*94b0*/  ISETP.GE.U32.AND P5, PT, R25, 0x7fffff2e, PT ;  /* 0x7fffff2e1900780c */ /* 0x000fe20003fa6070 */
[----:B------:R-:W-:Y:S01]  /*94c0*/  VIADD R25, R29, 0xffffff8f ;  /* 0xffffff8f1d197836 */ /* 0x000fe20000000000 */
[----:B------:R-:W-:Y:S01]  /*94d0*/  ISETP.GE.U32.AND P0, PT, R26, 0x7fffff2f, PT ;  /* 0x7fffff2f1a00780c */ /* 0x000fe20003f06070 */
[----:B------:R-:W-:-:S02]  /*94e0*/  VIADD R26, R27, 0xffffffac ;  /* 0xffffffac1b1a7836 */ /* 0x000fc40000000000 */
[----:B------:R-:W-:Y:S01]  /*94f0*/  LDGSTS.E [R24+0x800c], desc[UR4][R158.64], !P2 ;  /* 0x0800c0009e187fae */ /* 0x000fe2000d121844 */
[----:B------:R-:W-:Y:S01]  /*9500*/  ISETP.GE.U32.AND P3, PT, R25, 0x7fffff10, PT ;  /* 0x7fffff101900780c */ /* 0x000fe20003f66070 */
[----:B------:R-:W1:Y:S01]  /*9510*/  LDC R29, c[0x0][0x230] ;  /* 0x00008c00ff1d7b82 */ /* 0x000e620000000800 */
[----:B------:R-:W-:Y:S01]  /*9520*/  ISETP.GE.U32.AND P4, PT, R26, 0x7fffff2d, PT ;  /* 0x7fffff2d1a00780c */ /* 0x000fe20003f86070 */
[----:B---3--:R-:W-:Y:S01]  /*9530*/  VIADD R26, R28, 0xffffff8e ;  /* 0xffffff8e1c1a7836 */ /* 0x008fe20000000000 */
[----:B------:R-:W-:Y:S01]  /*9540*/  IADD3 R25, R30, -0x73, RZ ;  /* 0xffffff8d1e197810 */ /* 0x000fe20007ffe0ff */
[----:B------:R-:W-:Y:S04]  /*9550*/  LDGSTS.E [R24+0xc00c], desc[UR4][R152.64], !P2 ;  /* 0x0c00c00098187fae */ /* 0x000fe8000d121844 */
[----:B------:R-:W-:Y:S01]  /*9560*/  LDGSTS.E [R24+0x10000], desc[UR4][R154.64], !P1 ;  /* 0x100000009a187fae */ /* 0x000fe2000c921844 */
[----:B------:R-:W-:Y:S01]  /*9570*/  ISETP.GE.U32.AND P2, PT, R26, 0x7fffff0f, PT ;  /* 0x7fffff0f1a00780c */ /* 0x000fe20003f46070 */
[----:B------:R-:W3:Y:S02]  /*9580*/  LDC R27, c[0x0][0x230] ;  /* 0x00008c00ff1b7b82 */ /* 0x000ee40000000800 */
[----:B------:R-:W-:Y:S01]  /*9590*/  LDGSTS.E [R24+0x14000], desc[UR4][R20.64], !P1 ;  /* 0x1400000014187fae */ /* 0x000fe2000c921844 */
[----:B------:R-:W-:Y:S01]  /*95a0*/  ISETP.GE.U32.AND P1, PT, R25, 0x7fffff0e, PT ;  /* 0x7fffff0e1900780c */ /* 0x000fe20003f26070 */
[----:B------:R-:W-:-:S02]  /*95b0*/  VIADD R25, R31, 0xffffff8c ;  /* 0xffffff8c1f197836 */ /* 0x000fc40000000000 */
[----:B------:R-:W-:Y:S02]  /*95c0*/  LDGSTS.E [R24+0x10004], desc[UR4][R22.64], !P0 ;  /* 0x1000400016187fae */ /* 0x000fe4000c121844 */
[----:B------:R-:W3:Y:S02]  /*95d0*/  LDC R26, c[0x0][0x230] ;  /* 0x00008c00ff1a7b82 */ /* 0x000ee40000000800 */
[----:B------:R-:W-:Y:S01]  /*95e0*/  LDGSTS.E [R24+0x14004], desc[UR4][R18.64], !P0 ;  /* 0x1400400012187fae */ /* 0x000fe2000c121844 */
[----:B------:R-:W-:-:S03]  /*95f0*/  ISETP.GE.U32.AND P0, PT, R25, 0x7fffff0d, PT ;  /* 0x7fffff0d1900780c */ /* 0x000fc60003f06070 */
[----:B------:R-:W-:Y:S02]  /*9600*/  LDGSTS.E [R24+0x10008], desc[UR4][R16.64], !P5 ;  /* 0x1000800010187fae */ /* 0x000fe4000e921844 */
[----:B------:R-:W3:Y:S02]  /*9610*/  LDC R28, c[0x0][0x230] ;  /* 0x00008c00ff1c7b82 */ /* 0x000ee40000000800 */
[----:B------:R-:W-:Y:S06]  /*9620*/  LDGSTS.E [R24+0x14008], desc[UR4][R14.64], !P5 ;  /* 0x140080000e187fae */ /* 0x000fec000e921844 */
[----:B------:R-:W3:Y:S08]  /*9630*/  LDC R30, c[0x0][0x230] ;  /* 0x00008c00ff1e7b82 */ /* 0x000ef00000000800 */
[----:B------:R-:W3:Y:S08]  /*9640*/  LDC R31, c[0x0][0x230] ;  /* 0x00008c00ff1f7b82 */ /* 0x000ef00000000800 */
[----:B------:R-:W3:Y:S08]  /*9650*/  LDC R34, c[0x0][0x230] ;  /* 0x00008c00ff227b82 */ /* 0x000ef00000000800 */
[----:B------:R-:W3:Y:S01]  /*9660*/  LDC R36, c[0x0][0x230] ;  /* 0x00008c00ff247b82 */ /* 0x000ee20000000800 */
[----:B--2---:R-:W-:Y:S04]  /*9670*/  LDGSTS.E [R24+0x1000c], desc[UR4][R12.64], !P4 ;  /* 0x1000c0000c187fae */ /* 0x004fe8000e121844 */
[----:B----4-:R-:W-:Y:S04]  /*9680*/  LDGSTS.E [R24+0x1400c], desc[UR4][R10.64], !P4 ;  /* 0x1400c0000a187fae */ /* 0x010fe8000e121844 */
        /* <DEDUP_REMOVED lines=11> */
[----:B--2---:R-:W-:-:S03]  /*9740*/  LOP3.LUT R6, R4, 0x50, RZ, 0x3c, !PT ;  /* 0x0000005004067812 */ /* 0x004fc600078e3cff */
[----:B------:R-:W2:Y:S01]  /*9750*/  LDL.LU.64 R222, [R1+0xb90] ;  /* 0x000b900001de7983 */ /* 0x000ea20000300a00 */
[----:B-1----:R-:W-:Y:S01]  /*9760*/  IADD3 R24, R29, -0x18, RZ ;  /* 0xffffffe81d187810 */ /* 0x002fe20007ffe0ff */
[----:B---3--:R-:W-:Y:S01]  /*9770*/  VIADD R27, R27, 0xffffffeb ;  /* 0xffffffeb1b1b7836 */ /* 0x008fe20000000000 */
[----:B------:R-:W1:Y:S01]  /*9780*/  LDC R29, c[0x0][0x230] ;  /* 0x00008c00ff1d7b82 */ /* 0x000e620000000800 */
[----:B------:R-:W3:Y:S01]  /*9790*/  LDL.64 R12, [R1+0x390] ;  /* 0x00039000010c7983 */ /* 0x000ee20000100a00 */
[----:B------:R-:W-:Y:S01]  /*97a0*/  ISETP.GE.U32.AND P0, PT, R24, 0x7fffff69, PT ;  /* 0x7fffff691800780c */ /* 0x000fe20003f06070 */
[----:B------:R-:W-:Y:S02]  /*97b0*/  VIADD R24, R6, UR6 ;  /* 0x0000000606187c36 */ /* 0x000fe40008000000 */
[----:B------:R-:W3:Y:S04]  /*97c0*/  LDL.64 R10, [R1+0x398] ;  /* 0x00039800010a7983 */ /* 0x000ee80000100a00 */
[----:B------:R-:W3:Y:S04]  /*97d0*/  LDL.64 R8, [R1+0x3a0] ;  /* 0x0003a00001087983 */ /* 0x000ee80000100a00 */
[----:B------:R-:W3:Y:S04]  /*97e0*/  LDL.64 R6, [R1+0x3a8] ;  /* 0x0003a80001067983 */ /* 0x000ee80000100a00 */
[----:B------:R-:W3:Y:S04]  /*97f0*/  LDL.64 R180, [R1+0x3b0] ;  /* 0x0003b00001b47983 */ /* 0x000ee80000100a00 */
[----:B------:R-:W3:Y:S01]  /*9800*/  LDL.64 R182, [R1+0x3b8] ;  /* 0x0003b80001b67983 */ /* 0x000ee20000100a00 */
[----:B------:R-:W-:-:S02]  /*9810*/  VIADD R26, R26, 0xffffffea ;  /* 0xffffffea1a1a7836 */ /* 0x000fc40000000000 */
[----:B------:R-:W-:Y:S01]  /*9820*/  VIADD R25, R28, 0xffffffe9 ;  /* 0xffffffe91c197836 */ /* 0x000fe20000000000 */
[----:B------:R-:W-:Y:S01]  /*9830*/  ISETP.GE.U32.AND P2, PT, R27, 0x7fffff6c, PT ;  /* 0x7fffff6c1b00780c */ /* 0x000fe20003f46070 */
[----:B------:R-:W3:Y:S01]  /*9840*/  LDL.64 R158, [R1+0x3c0] ;  /* 0x0003c000019e7983 */ /* 0x000ee20000100a00 */
[----:B------:R-:W-:Y:S01]  /*9850*/  ISETP.GE.U32.AND P6, PT, R26, 0x7fffff6b, PT ;  /* 0x7fffff6b1a00780c */ /* 0x000fe20003fc6070 */
[----:B------:R-:W1:Y:S01]  /*9860*/  LDC R28, c[0x0][0x230] ;  /* 0x00008c00ff1c7b82 */ /* 0x000e620000000800 */
[----:B------:R-:W-:Y:S01]  /*9870*/  ISETP.GE.U32.AND P1, PT, R25, 0x7fffff6a, PT ;  /* 0x7fffff6a1900780c */ /* 0x000fe20003f26070 */
[----:B------:R-:W-:Y:S01]  /*9880*/  VIADD R25, R30, 0xffffffcb ;  /* 0xffffffcb1e197836 */ /* 0x000fe20000000000 */
[----:B------:R-:W3:Y:S01]  /*9890*/  LDL.64 R152, [R1+0x3c8] ;  /* 0x0003c80001987983 */ /* 0x000ee20000100a00 */
[----:B------:R-:W-:-:S03]  /*98a0*/  VIADD R26, R31, 0xffffffca ;  /* 0xffffffca1f1a7836 */ /* 0x000fc60000000000 */
[----:B------:R-:W-:Y:S01]  /*98b0*/  ISETP.GE.U32.AND P5, PT, R25, 0x7fffff4c, PT ;  /* 0x7fffff4c1900780c */ /* 0x000fe20003fa6070 */
[----:B------:R-:W-:Y:S01]  /*98c0*/  VIADD R25, R33, 0xffffffc9 ;  /* 0xffffffc921197836 */ /* 0x000fe20000000000 */
[----:B------:R-:W-:Y:S01]  /*98d0*/  ISETP.GE.U32.AND P4, PT, R26, 0x7fffff4b, PT ;  /* 0x7fffff4b1a00780c */ /* 0x000fe20003f86070 */
[----:B------:R-:W3:Y:S01]  /*98e0*/  LDL.64 R154, [R1+0x590] ;  /* 0x00059000019a7983 */ /* 0x000ee20000100a00 */
[----:B------:R-:W1:Y:S02]  /*98f0*/  LDC R27, c[0x0][0x230] ;  /* 0x00008c00ff1b7b82 */ /* 0x000e640000000800 */
[----:B------:R-:W-:Y:S01]  /*9900*/  ISETP.GE.U32.AND P3, PT, R25, 0x7fffff4a, PT ;  /* 0x7fffff4a1900780c */ /* 0x000fe20003f66070 */
[----:B------:R-:W3:Y:S04]  /*9910*/  LDL.64 R20, [R1+0x598] ;  /* 0x0005980001147983 */ /* 0x000ee80000100a00 */
[----:B------:R-:W3:Y:S01]  /*9920*/  LDL.64 R22, [R1+0x5a0] ;  /* 0x0005a00001167983 */ /* 0x000ee20000100a00 */
[----:B------:R-:W1:Y:S03]  /*9930*/  LDC R31, c[0x0][0x230] ;  /* 0x00008c00ff1f7b82 */ /* 0x000e660000000800 */
[----:B------:R-:W3:Y:S04]  /*9940*/  LDL.64 R18, [R1+0x5a8] ;  /* 0x0005a80001127983 */ /* 0x000ee80000100a00 */
[----:B------:R-:W3:Y:S04]  /*9950*/  LDL.64 R16, [R1+0x5b0] ;  /* 0x0005b00001107983 */ /* 0x000ee80000100a00 */
[----:B------:R-:W3:Y:S04]  /*9960*/  LDL.64 R14, [R1+0x5b8] ;  /* 0x0005b800010e7983 */ /* 0x000ee80000100a00 */
[----:B--2---:R-:W-:Y:S01]  /*9970*/  LDGSTS.E [R24], desc[UR4][R222.64], !P2 ;  /* 0x00000000de187fae */ /* 0x004fe2000d121844 */
[----:B------:R-:W2:Y:S03]  /*9980*/  LDC R30, c[0x0][0x230] ;  /* 0x00008c00ff1e7b82 */ /* 0x000ea60000000800 */
[----:B------:R-:W-:Y:S04]  /*9990*/  LDGSTS.E [R24+0x4000], desc[UR4][R224.64], !P2 ;  /* 0x04000000e0187fae */ /* 0x000fe8000d121844 */
[----:B----4-:R-:W-:Y:S01]  /*99a0*/  LDGSTS.E [R24+0x4], desc[UR4][R226.64], !P6 ;  /* 0x00004000e2187fae */ /* 0x010fe2000f121844 */
[----:B------:R-:W4:Y:S03]  /*99b0*/  LDC R33, c[0x0][0x230] ;  /* 0x00008c00ff217b82 */ /* 0x000f260000000800 */
[----:B------:R-:W-:Y:S04]  /*99c0*/  LDGSTS.E [R24+0x4004], desc[UR4][R228.64], !P6 ;  /* 0x04004000e4187fae */ /* 0x000fe8000f121844 */
[----:B------:R-:W-:Y:S04]  /*99d0*/  LDGSTS.E [R24+0x8], desc[UR4][R230.64], !P1 ;  /* 0x00008000e6187fae */ /* 0x000fe8000c921844 */
[----:B------:R-:W-:Y:S04]  /*99e0*/  LDGSTS.E [R24+0x4008], desc[UR4][R232.64], !P1 ;  /* 0x04008000e8187fae */ /* 0x000fe8000c921844 */
[----:B------:R-:W-:Y:S04]  /*99f0*/  LDGSTS.E [R24+0xc], desc[UR4][R234.64], !P0 ;  /* 0x0000c000ea187fae */ /* 0x000fe8000c121844 */
[----:B------:R-:W-:Y:S04]  /*9a00*/  LDGSTS.E [R24+0x400c], desc[UR4][R236.64], !P0 ;  /* 0x0400c000ec187fae */ /* 0x000fe8000c121844 */
[----:B---3--:R-:W-:Y:S04]  /*9a10*/  LDGSTS.E [R24+0x8000], desc[UR4][R12.64], !P5 ;  /* 0x080000000c187fae */ /* 0x008fe8000e921844 */
[----:B------:R-:W-:Y:S04]  /*9a20*/  LDGSTS.E [R24+0xc000], desc[UR4][R10.64], !P5 ;  /* 0x0c0000000a187fae */ /* 0x000fe8000e921844 */
[----:B------:R-:W-:Y:S04]  /*9a30*/  LDGSTS.E [R24+0x8004], desc[UR4][R8.64], !P4 ;  /* 0x0800400008187fae */ /* 0x000fe8000e121844 */
[----:B------:R-:W3:Y:S04]  /*9a40*/  LDL.64 R12, [R1+0x5c0] ;  /* 0x0005c000010c7983 */ /* 0x000ee80000100a00 */
        /* <DEDUP_REMOVED lines=8> */
[----:B------:R-:W-:Y:S01]  /*9ad0*/  VIADD R25, R35, 0xffffffab ;  /* 0xffffffab23197836 */ /* 0x000fe20000000000 */
[----:B------:R-:W-:Y:S01]  /*9ae0*/  IADD3 R26, R34, -0x38, RZ ;  /* 0xffffffc8221a7810 */ /* 0x000fe20007ffe0ff */
[----:B------:R-:W4:Y:S03]  /*9af0*/  LDC R35, c[0x0][0x230] ;  /* 0x00008c00ff237b82 */ /* 0x000f260000000800 */
[----:B------:R-:W-:Y:S01]  /*9b00*/  ISETP.GE.U32.AND P1, PT, R25, 0x7fffff2c, PT ;  /* 0x7fffff2c1900780c */ /* 0x000fe20003f26070 */
[----:B-1----:R-:W-:-:S04]  /*9b10*/  VIADD R25, R27, 0xffffffaa ;  /* 0xffffffaa1b197836 */ /* 0x002fc80000000000 */
[----:B------:R-:W1:Y:S01]  /*9b20*/  LDC R27, c[0x0][0x230] ;  /* 0x00008c00ff1b7b82 */ /* 0x000e620000000800 */
[----:B------:R-:W-:Y:S01]  /*9b30*/  ISETP.GE.U32.AND P2, PT, R26, 0x7fffff49, PT ;  /* 0x7fffff491a00780c */ /* 0x000fe20003f46070 */
[----:B------:R-:W-:Y:S01]  /*9b40*/  VIADD R26, R32, 0xffffffa9 ;  /* 0xffffffa9201a7836 */ /* 0x000fe20000000000 */
[----:B------:R-:W-:Y:S01]  /*9b50*/  ISETP.GE.U32.AND P0, PT, R25, 0x7fffff2b, PT ;  /* 0x7fffff2b1900780c */ /* 0x000fe20003f06070 */
[----:B------:R-:W-:-:S03]  /*9b60*/  VIADD R25, R31, 0xffffffa8 ;  /* 0xffffffa81f197836 */ /* 0x000fc60000000000 */
[----:B------:R-:W-:Y:S01]  /*9b70*/  ISETP.GE.U32.AND P5, PT, R26, 0x7fffff2a, PT ;  /* 0x7fffff2a1a00780c */ /* 0x000fe20003fa6070 */
[----:B------:R-:W4:Y:S01]  /*9b80*/  LDC R31, c[0x0][0x230] ;  /* 0x00008c00ff1f7b82 */ /* 0x000f220000000800 */
[----:B------:R-:W-:Y:S01]  /*9b90*/  ISETP.GE.U32.AND P4, PT, R25, 0x7fffff29, PT ;  /* 0x7fffff291900780c */ /* 0x000fe20003f86070 */
[----:B--2---:R-:W-:Y:S01]  /*9ba0*/  VIADD R25, R30, 0xffffff8a ;  /* 0xffffff8a1e197836 */ /* 0x004fe20000000000 */
[----:B------:R-:W-:-:S03]  /*9bb0*/  IADD3 R26, R29, -0x75, RZ ;  /* 0xffffff8b1d1a7810 */ /* 0x000fc60007ffe0ff */
[----:B------:R-:W-:Y:S01]  /*9bc0*/  LDGSTS.E [R24+0x800c], desc[UR4][R158.64], !P2 ;  /* 0x0800c0009e187fae */ /* 0x000fe2000d121844 */
[----:B------:R-:W-:Y:S01]  /*9bd0*/  ISETP.GE.U32.AND P3, PT, R26, 0x7fffff0c, PT ;  /* 0x7fffff0c1a00780c */ /* 0x000fe20003f66070 */
[----:B------:R-:W-:Y:S01]  /*9be0*/  VIADD R26, R28, 0xffffff89 ;  /* 0xffffff891c1a7836 */ /* 0x000fe20000000000 */
[----:B------:R-:W2:Y:S01]  /*9bf0*/  LDC R34, c[0x0][0x230] ;  /* 0x00008c00ff227b82 */ /* 0x000ea20000000800 */
[----:B------:R-:W-:Y:S01]  /*9c00*/  LDGSTS.E [R24+0xc00c], desc[UR4][R152.64], !P2 ;  /* 0x0c00c00098187fae */ /* 0x000fe2000d121844 */
[----:B------:R-:W-:-:S03]  /*9c10*/  ISETP.GE.U32.AND P2, PT, R25, 0x7fffff0b, PT ;  /* 0x7fffff0b1900780c */ /* 0x000fc60003f46070 */
[----:B------:R-:W-:Y:S01]  /*9c20*/  LDGSTS.E [R24+0x10000], desc[UR4][R154.64], !P1 ;  /* 0x100000009a187fae */ /* 0x000fe2000c921844 */
[----:B-1----:R-:W-:Y:S02]  /*9c30*/  VIADD R25, R27, 0xffffff88 ;  /* 0xffffff881b197836 */ /* 0x002fe40000000000 */
[----:B------:R-:W1:Y:S01]  /*9c40*/  LDC R29, c[0x0][0x230] ;  /* 0x00008c00ff1d7b82 */ /* 0x000e620000000800 */
[----:B------:R-:W-:Y:S01]  /*9c50*/  LDGSTS.E [R24+0x14000], desc[UR4][R20.64], !P1 ;  /* 0x1400000014187fae */ /* 0x000fe2000c921844 */
[----:B------:R-:W-:-:S03]  /*9c60*/  ISETP.GE.U32.AND P1, PT, R26, 0x7fffff0a, PT ;  /* 0x7fffff0a1a00780c */ /* 0x000fc60003f26070 */
[----:B------:R-:W-:Y:S03]  /*9c70*/  LDGSTS.E [R24+0x10004], desc[UR4][R22.64], !P0 ;  /* 0x1000400016187fae */ /* 0x000fe6000c121844 */
[----:B------:R-:W1:Y:S01]  /*9c80*/  LDC R28, c[0x0][0x230] ;  /* 0x00008c00ff1c7b82 */ /* 0x000e620000000800 */
[----:B------:R-:W-:Y:S01]  /*9c90*/  LDGSTS.E [R24+0x14004], desc[UR4][R18.64], !P0 ;  /* 0x1400400012187fae */ /* 0x000fe2000c121844 */
[----:B------:R-:W-:-:S03]  /*9ca0*/  ISETP.GE.U32.AND P0, PT, R25, 0x7fffff09, PT ;  /* 0x7fffff091900780c */ /* 0x000fc60003f06070 */
[----:B------:R-:W-:Y:S03]  /*9cb0*/  LDGSTS.E [R24+0x10008], desc[UR4][R16.64], !P5 ;  /* 0x1000800010187fae */ /* 0x000fe6000e921844 */
[----:B------:R-:W1:Y:S01]  /*9cc0*/  LDC R30, c[0x0][0x230] ;  /* 0x00008c00ff1e7b82 */ /* 0x000e620000000800 */
[----:B------:R-:W-:Y:S07]  /*9cd0*/  LDGSTS.E [R24+0x14008], desc[UR4][R14.64], !P5 ;  /* 0x140080000e187fae */ /* 0x000fee000e921844 */
[----:B------:R-:W1:Y:S01]  /*9ce0*/  LDC R32, c[0x0][0x230] ;  /* 0x00008c00ff207b82 */ /* 0x000e620000000800 */
[----:B---3--:R-:W-:Y:S04]  /*9cf0*/  LDGSTS.E [R24+0x1000c], desc[UR4][R12.64], !P4 ;  /* 0x1000c0000c187fae */ /* 0x008fe8000e121844 */
        /* <DEDUP_REMOVED lines=11> */
[----:B------:R1:W-:Y:S04]  /*9db0*/  LDGSTS.E [R24+0x1c00c], desc[UR4][R238.64], !P0 ;  /* 0x1c00c000ee187fae */ /* 0x0003e8000c121844 */
[----:B------:R-:W4:Y:S04]  /*9dc0*/  LDL.LU.64 R238, [R1+0xb70] ;  /* 0x000b700001ee7983 */ /* 0x000f280000300a00 */
[----:B------:R-:W4:Y:S04]  /*9dd0*/  LDL.64 R14, [R1] ;  /* 0x00000000010e7983 */ /* 0x000f280000100a00 */
[----:B------:R-:W4:Y:S04]  /*9de0*/  LDL.64 R12, [R1+0x3d0] ;  /* 0x0003d000010c7983 */ /* 0x000f280000100a00 */
[----:B------:R-:W4:Y:S01]  /*9df0*/  LDL.64 R10, [R1+0x3d8] ;  /* 0x0003d800010a7983 */ /* 0x000f220000100a00 */
[----:B------:R-:W-:-:S02]  /*9e00*/  VIADD R27, R31, 0xffffffe7 ;  /* 0xffffffe71f1b7836 */ /* 0x000fc40000000000 */
[----:B--2---:R-:W-:Y:S01]  /*9e10*/  VIADD R25, R34, 0xffffffe5 ;  /* 0xffffffe522197836 */ /* 0x004fe20000000000 */
[----:B---3--:R-:W-:Y:S01]  /*9e20*/  LOP3.LUT R6, R4, 0x60, RZ, 0x3c, !PT ;  /* 0x0000006004067812 */ /* 0x008fe200078e3cff */
[----:B-1----:R-:W-:Y:S01]  /*9e30*/  VIADD R24, R29, 0xffffffc7 ;  /* 0xffffffc71d187836 */ /* 0x002fe20000000000 */
[----:B------:R-:W-:Y:S01]  /*9e40*/  IADD3 R26, R33, -0x1a, RZ ;  /* 0xffffffe6211a7810 */ /* 0x000fe20007ffe0ff */
[----:B------:R-:W2:Y:S01]  /*9e50*/  LDL.64 R8, [R1+0x3e0] ;  /* 0x0003e00001087983 */ /* 0x000ea20000100a00 */
[----:B------:R-:W-:Y:S01]  /*9e60*/  ISETP.GE.U32.AND P2, PT, R27, 0x7fffff68, PT ;  /* 0x7fffff681b00780c */ /* 0x000fe20003f46070 */
[----:B------:R-:W1:Y:S01]  /*9e70*/  LDC R33, c[0x0][0x230] ;  /* 0x00008c00ff217b82 */ /* 0x000e620000000800 */
[----:B------:R-:W-:Y:S01]  /*9e80*/  ISETP.GE.U32.AND P1, PT, R25, 0x7fffff66, PT ;  /* 0x7fffff661900780c */ /* 0x000fe20003f26070 */
[----:B------:R-:W-:Y:S01]  /*9e90*/  VIADD R25, R28, 0xffffffe4 ;  /* 0xffffffe41c197836 */ /* 0x000fe20000000000 */
[----:B------:R-:W-:Y:S01]  /*9ea0*/  ISETP.GE.U32.AND P5, PT, R24, 0x7fffff48, PT ;  /* 0x7fffff481800780c */ /* 0x000fe20003fa6070 */
[----:B------:R-:W3:Y:S01]  /*9eb0*/  LDL.64 R180, [R1+0x3f0] ;  /* 0x0003f00001b47983 */ /* 0x000ee20000100a00 */
[----:B------:R-:W-:-:S02]  /*9ec0*/  ISETP.GE.U32.AND P6, PT, R26, 0x7fffff67, PT ;  /* 0x7fffff671a00780c */ /* 0x000fc40003fc6070 */
[----:B------:R-:W-:Y:S01]  /*9ed0*/  IADD3 R24, R6, UR6, RZ ;  /* 0x0000000606187c10 */ /* 0x000fe2000fffe0ff */
[----:B------:R-:W3:Y:S01]  /*9ee0*/  LDL.64 R182, [R1+0x3f8] ;  /* 0x0003f80001b67983 */ /* 0x000ee20000100a00 */
[----:B------:R-:W-:Y:S01]  /*9ef0*/  ISETP.GE.U32.AND P0, PT, R25, 0x7fffff65, PT ;  /* 0x7fffff651900780c */ /* 0x000fe20003f06070 */
[----:B------:R-:W2:Y:S02]  /*9f00*/  LDC R34, c[0x0][0x230] ;  /* 0x00008c00ff227b82 */ /* 0x000ea40000000800 */
[----:B------:R-:W3:Y:S04]  /*9f10*/  LDL.64 R6, [R1+0x3e8] ;  /* 0x0003e80001067983 */ /* 0x000ee80000100a00 */
[----:B------:R-:W3:Y:S02]  /*9f20*/  LDL.64 R162, [R1+0x400] ;  /* 0x0004000001a27983 */ /* 0x000ee40000100a00 */
[----:B------:R-:W3:Y:S02]  /*9f30*/  LDC R27, c[0x0][0x230] ;  /* 0x00008c00ff1b7b82 */ /* 0x000ee40000000800 */
        /* <DEDUP_REMOVED lines=10> */
[----:B------:R-:W3:Y:S04]  /*9fe0*/  LDL.64 R22, [R1+0x608] ;  /* 0x0006080001167983 */ /* 0x000ee80000100a00 */
[----:B------:R-:W3:Y:S04]  /*9ff0*/  LDL.64 R18, [R1+0x7d0] ;  /* 0x0007d00001127983 */ /* 0x000ee80000100a00 */
[----:B------:R-:W3:Y:S04]  /*a000*/  LDL.64 R16, [R1+0x7d8] ;  /* 0x0007d80001107983 */ /* 0x000ee80000100a00 */
[----:B----4-:R-:W-:Y:S04]  /*a010*/  LDGSTS.E [R24], desc[UR4][R238.64], !P2 ;  /* 0x00000000ee187fae */ /* 0x010fe8000d121844 */
[----:B------:R-:W-:Y:S04]  /*a020*/  LDGSTS.E [R24+0x4000], desc[UR4][R240.64], !P2 ;  /* 0x04000000f0187fae */ /* 0x000fe8000d121844 */
        /* <DEDUP_REMOVED lines=13> */
[----:B------:R-:W3:Y:S02]  /*a100*/  LDC R30, c[0x0][0x230] ;  /* 0x00008c00ff1e7b82 */ /* 0x000ee40000000800 */
[----:B------:R-:W-:Y:S02]  /*a110*/  ISETP.GE.U32.AND P4, PT, R26, 0x7fffff47, PT ;  /* 0x7fffff471a00780c */ /* 0x000fe40003f86070 */
[----:B------:R-:W-:Y:S01]  /*a120*/  ISETP.GE.U32.AND P3, PT, R25, 0x7fffff46, PT ;  /* 0x7fffff461900780c */ /* 0x000fe20003f66070 */
[----:B------:R-:W-:Y:S02]  /*a130*/  VIADD R26, R35, 0xffffffc4 ;  /* 0xffffffc4231a7836 */ /* 0x000fe40000000000 */
[----:B------:R-:W-:Y:S01]  /*a140*/  VIADD R25, R36, 0xffffffa7 ;  /* 0xffffffa724197836 */ /* 0x000fe20000000000 */
[----:B------:R-:W-:Y:S01]  /*a150*/  IADD3 R187, R187, 0x7f, RZ ;  /* 0x0000007fbbbb7810 */ /* 0x000fe20007ffe0ff */
[----:B------:R-:W4:Y:S01]  /*a160*/  LDC R36, c[0x0][0x230] ;  /* 0x00008c00ff247b82 */ /* 0x000f220000000800 */
[----:B------:R-:W-:Y:S01]  /*a170*/  ISETP.GE.U32.AND P2, PT, R26, 0x7fffff45, PT ;  /* 0x7fffff451a00780c */ /* 0x000fe20003f46070 */
[----:B-1----:R-:W-:Y:S01]  /*a180*/  VIADD R26, R33, 0xffffffa6 ;  /* 0xffffffa6211a7836 */ /* 0x002fe20000000000 */
[----:B------:R-:W-:-:S03]  /*a190*/  ISETP.GE.U32.AND P1, PT, R25, 0x7fffff28, PT ;  /* 0x7fffff281900780c */ /* 0x000fc60003f26070 */
[----:B--2---:R-:W-:Y:S01]  /*a1a0*/  LDGSTS.E [R24+0x8004], desc[UR4][R8.64], !P4 ;  /* 0x0800400008187fae */ /* 0x004fe2000e121844 */
[----:B------:R-:W-:Y:S01]  /*a1b0*/  IADD3 R25, R34, -0x5b, RZ ;  /* 0xffffffa522197810 */ /* 0x000fe20007ffe0ff */
[----:B------:R-:W1:Y:S01]  /*a1c0*/  LDC R35, c[0x0][0x230] ;  /* 0x00008c00ff237b82 */ /* 0x000e620000000800 */
[----:B------:R-:W-:Y:S01]  /*a1d0*/  ISETP.GE.U32.AND P0, PT, R26, 0x7fffff27, PT ;  /* 0x7fffff271a00780c */ /* 0x000fe20003f06070 */
[----:B---3--:R-:W-:Y:S01]  /*a1e0*/  LDGSTS.E [R24+0xc004], desc[UR4][R6.64], !P4 ;  /* 0x0c00400006187fae */ /* 0x008fe2000e121844 */
[----:B------:R-:W-:-:S03]  /*a1f0*/  VIADD R26, R27, 0xffffffa4 ;  /* 0xffffffa41b1a7836 */ /* 0x000fc60000000000 */
[----:B------:R-:W-:Y:S02]  /*a200*/  LDGSTS.E [R24+0x8008], desc[UR4][R180.64], !P3 ;  /* 0x08008000b4187fae */ /* 0x000fe4000d921844 */
[----:B------:R-:W2:Y:S02]  /*a210*/  LDC R33, c[0x0][0x230] ;  /* 0x00008c00ff217b82 */ /* 0x000ea40000000800 */
[----:B------:R-:W3:Y:S04]  /*a220*/  LDL.64 R8, [R1+0x7f0] ;  /* 0x0007f00001087983 */ /* 0x000ee80000100a00 */
[----:B------:R-:W2:Y:S01]  /*a230*/  LDL.64 R6, [R1+0x7f8] ;  /* 0x0007f80001067983 */ /* 0x000ea20000100a00 */
[----:B------:R-:W-:Y:S01]  /*a240*/  ISETP.GE.U32.AND P5, PT, R25, 0x7fffff26, PT ;  /* 0x7fffff261900780c */ /* 0x000fe20003fa6070 */
[----:B------:R-:W1:Y:S02]  /*a250*/  LDC R27, c[0x0][0x230] ;  /* 0x00008c00ff1b7b82 */ /* 0x000e640000000800 */
[----:B------:R-:W-:Y:S04]  /*a260*/  LDGSTS.E [R24+0xc008], desc[UR4][R182.64], !P3 ;  /* 0x0c008000b6187fae */ /* 0x000fe8000d921844 */
[----:B------:R-:W2:Y:S01]  /*a270*/  LDL.64 R180, [R1+0x800] ;  /* 0x0008000001b47983 */ /* 0x000ea20000100a00 */
[----:B------:R-:W-:Y:S01]  /*a280*/  VIADD R25, R29, 0xffffff87 ;  /* 0xffffff871d197836 */ /* 0x000fe20000000000 */
[----:B------:R-:W-:Y:S01]  /*a290*/  ISETP.GE.U32.AND P4, PT, R26, 0x7fffff25, PT ;  /* 0x7fffff251a00780c */ /* 0x000fe20003f86070 */
[----:B------:R-:W-:Y:S01]  /*a2a0*/  VIADD R26, R28, 0xffffff86 ;  /* 0xffffff861c1a7836 */ /* 0x000fe20000000000 */
[----:B------:R-:W-:Y:S01]  /*a2b0*/  LDGSTS.E [R24+0x800c], desc[UR4][R162.64], !P2 ;  /* 0x0800c000a2187fae */ /* 0x000fe2000d121844 */
[----:B------:R-:W2:Y:S03]  /*a2c0*/  LDC R29, c[0x0][0x230] ;  /* 0x00008c00ff1d7b82 */ /* 0x000ea60000000800 */
[----:B------:R-:W2:Y:S01]  /*a2d0*/  LDL.64 R182, [R1+0x808] ;  /* 0x0008080001b67983 */ /* 0x000ea20000100a00 */
[----:B------:R-:W-:-:S03]  /*a2e0*/  ISETP.GE.U32.AND P3, PT, R25, 0x7fffff08, PT ;  /* 0x7fffff081900780c */ /* 0x000fc60003f66070 */
[----:B------:R-:W-:Y:S01]  /*a2f0*/  LDGSTS.E [R24+0xc00c], desc[UR4][R160.64], !P2 ;  /* 0x0c00c000a0187fae */ /* 0x000fe2000d121844 */
[----:B------:R-:W-:Y:S01]  /*a300*/  ISETP.GE.U32.AND P2, PT, R26, 0x7fffff07, PT ;  /* 0x7fffff071a00780c */ /* 0x000fe20003f46070 */
[----:B------:R-:W-:Y:S01]  /*a310*/  VIADD R25, R30, 0xffffff85 ;  /* 0xffffff851e197836 */ /* 0x000fe20000000000 */
[----:B------:R-:W2:Y:S01]  /*a320*/  LDC R26, c[0x0][0x230] ;  /* 0x00008c00ff1a7b82 */ /* 0x000ea20000000800 */
[----:B------:R-:W-:Y:S04]  /*a330*/  LDGSTS.E [R24+0x10000], desc[UR4][R174.64], !P1 ;  /* 0x10000000ae187fae */ /* 0x000fe8000c921844 */
[----:B------:R-:W-:Y:S03]  /*a340*/  LDGSTS.E [R24+0x14000], desc[UR4][R156.64], !P1 ;  /* 0x140000009c187fae */ /* 0x000fe6000c921844 */
[----:B------:R-:W2:Y:S01]  /*a350*/  LDC R30, c[0x0][0x230] ;  /* 0x00008c00ff1e7b82 */ /* 0x000ea20000000800 */
[----:B------:R-:W-:Y:S01]  /*a360*/  LDGSTS.E [R24+0x10004], desc[UR4][R158.64], !P0 ;  /* 0x100040009e187fae */ /* 0x000fe2000c121844 */
[----:B------:R-:W-:-:S06]  /*a370*/  ISETP.GE.U32.AND P1, PT, R25, 0x7fffff06, PT ;  /* 0x7fffff061900780c */ /* 0x000fcc0003f26070 */
[----:B------:R-:W2:Y:S01]  /*a380*/  LDC R28, c[0x0][0x230] ;  /* 0x00008c00ff1c7b82 */ /* 0x000ea20000000800 */
[----:B-1----:R-:W-:Y:S01]  /*a390*/  VIADD R27, R27, 0xffffffe2 ;  /* 0xffffffe21b1b7836 */ /* 0x002fe20000000000 */
[----:B------:R-:W2:Y:S04]  /*a3a0*/  LDL.64 R156, [R1+0x620] ;  /* 0x00062000019c7983 */ /* 0x000ea80000100a00 */
[----:B------:R-:W2:Y:S02]  /*a3b0*/  LDL.64 R158, [R1+0x630] ;  /* 0x00063000019e7983 */ /* 0x000ea40000100a00 */
[----:B------:R-:W1:Y:S08]  /*a3c0*/  LDC R34, c[0x0][0x230] ;  /* 0x00008c00ff227b82 */ /* 0x000e700000000800 */
[----:B------:R-:W1:Y:S01]  /*a3d0*/  LDC R32, c[0x0][0x230] ;  /* 0x00008c00ff207b82 */ /* 0x000e620000000800 */
[----:B----4-:R4:W-:Y:S04]  /*a3e0*/  LDGSTS.E [R24+0x14004], desc[UR4][R12.64], !P0 ;  /* 0x140040000c187fae */ /* 0x0109e8000c121844 */
[----:B------:R-:W-:Y:S04]  /*a3f0*/  LDGSTS.E [R24+0x10008], desc[UR4][R152.64], !P5 ;  /* 0x1000800098187fae */ /* 0x000fe8000e921844 */
[----:B------:R-:W-:Y:S04]  /*a400*/  LDGSTS.E [R24+0x14008], desc[UR4][R154.64], !P5 ;  /* 0x140080009a187fae */ /* 0x000fe8000e921844 */
[----:B------:R-:W-:Y:S01]  /*a410*/  LDGSTS.E [R24+0x1000c], desc[UR4][R20.64], !P4 ;  /* 0x1000c00014187fae */ /* 0x000fe2000e121844 */
[----:B------:R-:W-:Y:S01]  /*a420*/  IADD3 R25, R31, -0x7c, RZ ;  /* 0xffffff841f197810 */ /* 0x000fe20007ffe0ff */
[----:B----4-:R-:W4:Y:S02]  /*a430*/  LDC R12, c[0x0][0x230] ;  /* 0x00008c00ff0c7b82 */ /* 0x010f240000000800 */
[----:B------:R-:W-:Y:S04]  /*a440*/  LDGSTS.E [R24+0x1400c], desc[UR4][R22.64], !P4 ;  /* 0x1400c00016187fae */ /* 0x000fe8000e121844 */
[----:B------:R-:W-:Y:S02]  /*a450*/  LDGSTS.E [R24+0x18000], desc[UR4][R18.64], !P3 ;  /* 0x1800000012187fae */ /* 0x000fe4000d921844 */
[----:B------:R-:W1:Y:S02]  /*a460*/  LDC R31, c[0x0][0x230] ;  /* 0x00008c00ff1f7b82 */ /* 0x000e640000000800 */
[----:B------:R-:W-:Y:S04]  /*a470*/  LDGSTS.E [R24+0x1c000], desc[UR4][R16.64], !P3 ;  /* 0x1c00000010187fae */ /* 0x000fe8000d921844 */
[----:B------:R-:W-:Y:S04]  /*a480*/  LDGSTS.E [R24+0x18004], desc[UR4][R14.64], !P2 ;  /* 0x180040000e187fae */ /* 0x000fe8000d121844 */
[----:B------:R-:W-:Y:S01]  /*a490*/  LDGSTS.E [R24+0x1c004], desc[UR4][R10.64], !P2 ;  /* 0x1c0040000a187fae */ /* 0x000fe2000d121844 */
[----:B------:R-:W-:-:S03]  /*a4a0*/  ISETP.GE.U32.AND P0, PT, R25, 0x7fffff05, PT ;  /* 0x7fffff051900780c */ /* 0x000fc60003f06070 */
[----:B---3--:R-:W-:Y:S04]  /*a4b0*/  LDGSTS.E [R24+0x18008], desc[UR4][R8.64], !P1 ;  /* 0x1800800008187fae */ /* 0x008fe8000c921844 */
[----:B--2---:R-:W-:Y:S04]  /*a4c0*/  LDGSTS.E [R24+0x1c008], desc[UR4][R6.64], !P1 ;  /* 0x1c00800006187fae */ /* 0x004fe8000c921844 */
[----:B------:R-:W2:Y:S04]  /*a4d0*/  LDL.64 R10, [R1+0x8] ;  /* 0x00000800010a7983 */ /* 0x000ea80000100a00 */
[----:B------:R-:W-:Y:S04]  /*a4e0*/  LDGSTS.E [R24+0x1800c], desc[UR4][R180.64], !P0 ;  /* 0x1800c000b4187fae */ /* 0x000fe8000c121844 */
[----:B------:R-:W3:Y:S04]  /*a4f0*/  LDL.64 R8, [R1+0x10] ;  /* 0x0000100001087983 */ /* 0x000ee80000100a00 */
[----:B------:R4:W-:Y:S01]  /*a500*/  LDGSTS.E [R24+0x1c00c], desc[UR4][R182.64], !P0 ;  /* 0x1c00c000b6187fae */ /* 0x0009e2000c121844 */
[----:B------:R-:W-:-:S03]  /*a510*/  VIADD R25, R26, 0xffffffe3 ;  /* 0xffffffe31a197836 */ /* 0x000fc60000000000 */
[----:B------:R-:W3:Y:S04]  /*a520*/  LDL.64 R6, [R1+0x18] ;  /* 0x0000180001067983 */ /* 0x000ee80000100a00 */
[----:B------:R-:W3:Y:S01]  /*a530*/  LDL.64 R180, [R1+0x20] ;  /* 0x0000200001b47983 */ /* 0x000ee20000100a00 */
[----:B----4-:R-:W-:-:S03]  /*a540*/  VIADD R24, R29, 0xffffffe0 ;  /* 0xffffffe01d187836 */ /* 0x010fc60000000000 */
[----:B------:R-:W4:Y:S01]  /*a550*/  LDL.64 R154, [R1+0x28] ;  /* 0x00002800019a7983 */ /* 0x000f220000100a00 */
[----:B------:R-:W-:-:S03]  /*a560*/  ISETP.GT.AND P0, PT, R187, 0x7f, PT ;  /* 0x0000007fbb00780c */ /* 0x000fc60003f04270 */
[----:B------:R-:W4:Y:S01]  /*a570*/  LDL.64 R20, [R1+0x30] ;  /* 0x0000300001147983 */ /* 0x000f220000100a00 */
[----:B------:R-:W-:Y:S01]  /*a580*/  ISETP.GE.U32.AND P4, PT, R24, 0x7fffff61, PT ;  /* 0x7fffff611800780c */ /* 0x000fe20003f86070 */
[----:B------:R-:W-:Y:S02]  /*a590*/  VIADD R24, R30, 0xffffffc3 ;  /* 0xffffffc31e187836 */ /* 0x000fe40000000000 */
[----:B------:R-:W4:Y:S01]  /*a5a0*/  LDL.64 R22, [R1+0x38] ;  /* 0x0000380001167983 */ /* 0x000f220000100a00 */
[----:B------:R-:W-:-:S03]  /*a5b0*/  ISETP.GE.U32.AND P1, PT, R25, 0x7fffff64, PT ;  /* 0x7fffff641900780c */ /* 0x000fc60003f26070 */
[----:B------:R-:W4:Y:S01]  /*a5c0*/  LDL.64 R182, [R1+0x40] ;  /* 0x0000400001b67983 */ /* 0x000f220000100a00 */
[----:B------:R-:W-:-:S03]  /*a5d0*/  ISETP.GE.U32.AND P5, PT, R24, 0x7fffff44, PT ;  /* 0x7fffff441800780c */ /* 0x000fc60003fa6070 */
[----:B------:R-:W4:Y:S01]  /*a5e0*/  LDL.64 R18, [R1+0x410] ;  /* 0x0004100001127983 */ /* 0x000f220000100a00 */
[----:B------:R-:W-:-:S03]  /*a5f0*/  SEL R24, RZ, 0x4, !P0 ;  /* 0x00000004ff187807 */ /* 0x000fc60004000000 */
[----:B------:R-:W4:Y:S01]  /*a600*/  LDL.64 R16, [R1+0x418] ;  /* 0x0004180001107983 */ /* 0x000f220000100a00 */
[----:B------:R-:W-:-:S03]  /*a610*/  ISETP.GE.AND P0, PT, R186, R12, PT ;  /* 0x0000000cba00720c */ /* 0x000fc60003f06270 */
[----:B------:R-:W4:Y:S01]  /*a620*/  LDL.64 R14, [R1+0x420] ;  /* 0x00042000010e7983 */ /* 0x000f220000100a00 */
[----:B------:R-:W-:Y:S01]  /*a630*/  LOP3.LUT R12, R4, 0x70, RZ, 0x3c, !PT ;  /* 0x00000070040c7812 */ /* 0x000fe200078e3cff */
[----:B------:R-:W-:Y:S01]  /*a640*/  VIADD R26, R28, 0xffffffe1 ;  /* 0xffffffe11c1a7836 */ /* 0x000fe20000000000 */
[----:B------:R-:W-:Y:S01]  /*a650*/  SEL R25, R24, RZ, !P0 ;  /* 0x000000ff18197207 */ /* 0x000fe20004000000 */
[----:B------:R-:W4:Y:S01]  /*a660*/  LDL.64 R152, [R1+0x640] ;  /* 0x0006400001987983 */ /* 0x000f220000100a00 */
[----:B------:R-:W-:Y:S01]  /*a670*/  ISETP.GE.U32.AND P2, PT, R27, 0x7fffff63, PT ;  /* 0x7fffff631b00780c */ /* 0x000fe20003f46070 */
[----:B------:R-:W-:Y:S01]  /*a680*/  VIADD R24, R12, UR6 ;  /* 0x000000060c187c36 */ /* 0x000fe20008000000 */
[----:B------:R-:W4:Y:S01]  /*a690*/  LDC R28, c[0x0][0x230] ;  /* 0x00008c00ff1c7b82 */ /* 0x000f220000000800 */
[----:B------:R-:W4:Y:S07]  /*a6a0*/  LDL.64 R12, [R1+0x428] ;  /* 0x00042800010c7983 */ /* 0x000f2e0000100a00 */
[----:B------:R-:W4:Y:S08]  /*a6b0*/  LDC R30, c[0x0][0x230] ;  /* 0x00008c00ff1e7b82 */ /* 0x000f300000000800 */
[----:B------:R-:W4:Y:S01]  /*a6c0*/  LDC R29, c[0x0][0x230] ;  /* 0x00008c00ff1d7b82 */ /* 0x000f220000000800 */
[----:B--2---:R-:W-:Y:S01]  /*a6d0*/  LDGSTS.E [R24], desc[UR4][R10.64], !P1 ;  /* 0x000000000a187fae */ /* 0x004fe2000c921844 */
[----:B------:R-:W-:-:S03]  /*a6e0*/  ISETP.GE.U32.AND P3, PT, R26, 0x7fffff62, PT ;  /* 0x7fffff621a00780c */ /* 0x000fc60003f66070 */
[----:B------:R-:W2:Y:S01]  /*a6f0*/  LDL.64 R10, [R1+0x430] ;  /* 0x00043000010a7983 */ /* 0x000ea20000100a00 */
[----:B-1----:R-:W-:Y:S02]  /*a700*/  VIADD R26, R31, 0xffffffc2 ;  /* 0xffffffc21f1a7836 */ /* 0x002fe40000000000 */
[----:B------:R-:W-:Y:S01]  /*a710*/  VIADD R27, R37, 0xffffffc1 ;  /* 0xffffffc1251b7836 */ /* 0x000fe20000000000 */
[----:B---3--:R-:W-:Y:S01]  /*a720*/  LDGSTS.E [R24+0x4000], desc[UR4][R8.64], !P1 ;  /* 0x0400000008187fae */ /* 0x008fe2000c921844 */
[----:B------:R-:W1:Y:S03]  /*a730*/  LDC R31, c[0x0][0x230] ;  /* 0x00008c00ff1f7b82 */ /* 0x000e660000000800 */
[----:B------:R-:W-:Y:S04]  /*a740*/  LDGSTS.E [R24+0x4], desc[UR4][R6.64], !P2 ;  /* 0x0000400006187fae */ /* 0x000fe8000d121844 */
[----:B------:R-:W-:Y:S04]  /*a750*/  LDGSTS.E [R24+0x4004], desc[UR4][R180.64], !P2 ;  /* 0x04004000b4187fae */ /* 0x000fe8000d121844 */
[----:B----4-:R-:W-:Y:S04]  /*a760*/  LDGSTS.E [R24+0x8], desc[UR4][R154.64], !P3 ;  /* 0x000080009a187fae */ /* 0x010fe8000d921844 */
[----:B------:R-:W3:Y:S04]  /*a770*/  LDL.64 R8, [R1+0x438] ;  /* 0x0004380001087983 */ /* 0x000ee80000100a00 */
[----:B------:R-:W-:Y:S01]  /*a780*/  LDGSTS.E [R24+0x4008], desc[UR4][R20.64], !P3 ;  /* 0x0400800014187fae */ /* 0x000fe2000d921844 */
[----:B------:R-:W-:-:S03]  /*a790*/  ISETP.GE.U32.AND P0, PT, R26, 0x7fffff43, PT ;  /* 0x7fffff431a00780c */ /* 0x000fc60003f06070 */
[----:B------:R-:W4:Y:S04]  /*a7a0*/  LDL.64 R6, [R1+0x440] ;  /* 0x0004400001067983 */ /* 0x000f280000100a00 */
[----:B------:R-:W-:Y:S04]  /*a7b0*/  LDGSTS.E [R24+0xc], desc[UR4][R22.64], !P4 ;  /* 0x0000c00016187fae */ /* 0x000fe8000e121844 */
[----:B------:R-:W4:Y:S04]  /*a7c0*/  LDL.64 R180, [R1+0x448] ;  /* 0x0004480001b47983 */ /* 0x000f280000100a00 */
[----:B------:R-:W-:Y:S01]  /*a7d0*/  LDGSTS.E [R24+0x400c], desc[UR4][R182.64], !P4 ;  /* 0x0400c000b6187fae */ /* 0x000fe2000e121844 */
[----:B------:R-:W-:-:S03]  /*a7e0*/  ISETP.GE.U32.AND P1, PT, R27, 0x7fffff42, PT ;  /* 0x7fffff421b00780c */ /* 0x000fc60003f26070 */
[----:B------:R-:W-:Y:S04]  /*a7f0*/  LDGSTS.E [R24+0x8000], desc[UR4][R18.64], !P5 ;  /* 0x0800000012187fae */ /* 0x000fe8000e921844 */
[----:B------:R-:W-:Y:S04]  /*a800*/  LDGSTS.E [R24+0xc000], desc[UR4][R16.64], !P5 ;  /* 0x0c00000010187fae */ /* 0x000fe8000e921844 */
[----:B------:R-:W4:Y:S04]  /*a810*/  LDL.64 R182, [R1+0x610] ;  /* 0x0006100001b67983 */ /* 0x000f280000100a00 */
[----:B------:R-:W-:Y:S04]  /*a820*/  LDGSTS.E [R24+0x8004], desc[UR4][R14.64], !P0 ;  /* 0x080040000e187fae */ /* 0x000fe8000c121844 */
[----:B------:R-:W-:Y:S04]  /*a830*/  LDGSTS.E [R24+0xc004], desc[UR4][R12.64], !P0 ;  /* 0x0c0040000c187fae */ /* 0x000fe8000c121844 */
[----:B------:R-:W4:Y:S01]  /*a840*/  LDL.64 R154, [R1+0x810] ;  /* 0x00081000019a7983 */ /* 0x000f220000100a00 */
[----:B------:R-:W-:Y:S01]  /*a850*/  IADD3 R26, R36, -0x40, RZ ;  /* 0xffffffc0241a7810 */ /* 0x000fe20007ffe0ff */
[----:B------:R-:W-:-:S02]  /*a860*/  VIADD R27, R28, 0xffffffa3 ;  /* 0xffffffa31c1b7836 */ /* 0x000fc40000000000 */
[----:B------:R-:W4:Y:S04]  /*a870*/  LDL.64 R20, [R1+0x828] ;  /* 0x0008280001147983 */ /* 0x000f280000100a00 */
[----:B------:R-:W4:Y:S04]  /*a880*/  LDL.64 R22, [R1+0x830] ;  /* 0x0008300001167983 */ /* 0x000f280000100a00 */
[----:B------:R-:W4:Y:S04]  /*a890*/  LDL.64 R18, [R1+0x838] ;  /* 0x0008380001127983 */ /* 0x000f280000100a00 */
[----:B------:R-:W4:Y:S04]  /*a8a0*/  LDL.64 R16, [R1+0x840] ;  /* 0x0008400001107983 */ /* 0x000f280000100a00 */
[----:B------:R-:W4:Y:S04]  /*a8b0*/  LDL.64 R14, [R1+0x890] ;  /* 0x00089000010e7983 */ /* 0x000f280000100a00 */
[----:B--2---:R-:W-:Y:S04]  /*a8c0*/  LDGSTS.E [R24+0x8008], desc[UR4][R10.64], !P1 ;  /* 0x080080000a187fae */ /* 0x004fe8000c921844 */
[----:B------:R-:W2:Y:S01]  /*a8d0*/  LDL.64 R10, [R1+0x648] ;  /* 0x00064800010a7983 */ /* 0x000ea20000100a00 */
[----:B------:R-:W-:-:S02]  /*a8e0*/  ISETP.GE.U32.AND P2, PT, R26, 0x7fffff41, PT ;  /* 0x7fffff411a00780c */ /* 0x000fc40003f46070 */
[----:B------:R-:W-:Y:S01]  /*a8f0*/  ISETP.GE.U32.AND P3, PT, R27, 0x7fffff24, PT ;  /* 0x7fffff241b00780c */ /* 0x000fe20003f66070 */
[----:B------:R-:W-:Y:S02]  /*a900*/  VIADD R26, R35, 0xffffffa2 ;  /* 0xffffffa2231a7836 */ /* 0x000fe40000000000 */
[----:B------:R-:W-:Y:S01]  /*a910*/  VIADD R27, R34, 0xffffffa1 ;  /* 0xffffffa1221b7836 */ /* 0x000fe20000000000 */
[----:B---3--:R-:W-:Y:S02]  /*a920*/  LDGSTS.E [R24+0xc008], desc[UR4][R8.64], !P1 ;  /* 0x0c00800008187fae */ /* 0x008fe4000c921844 */
[----:B------:R-:W-:Y:S01]  /*a930*/  ISETP.GE.U32.AND P4, PT, R26, 0x7fffff23, PT ;  /* 0x7fffff231a00780c */ /* 0x000fe20003f86070 */
[----:B------:R-:W-:Y:S01]  /*a940*/  VIADD R26, R33, 0xffffffa0 ;  /* 0xffffffa0211a7836 */ /* 0x000fe20000000000 */
[----:B------:R-:W-:Y:S02]  /*a950*/  ISETP.GE.U32.AND P5, PT, R27, 0x7fffff22, PT ;  /* 0x7fffff221b00780c */ /* 0x000fe40003fa6070 */
[----:B------:R-:W-:Y:S01]  /*a960*/  IADD3 R27, R30, -0x7d, RZ ;  /* 0xffffff831e1b7810 */ /* 0x000fe20007ffe0ff */
[----:B----4-:R-:W-:Y:S01]  /*a970*/  LDGSTS.E [R24+0x800c], desc[UR4][R6.64], !P2 ;  /* 0x0800c00006187fae */ /* 0x010fe2000d121844 */
[----:B------:R-:W-:-:S03]  /*a980*/  ISETP.GE.U32.AND P0, PT, R26, 0x7fffff21, PT ;  /* 0x7fffff211a00780c */ /* 0x000fc60003f06070 */
[----:B------:R-:W3:Y:S04]  /*a990*/  LDL.64 R8, [R1+0x820] ;  /* 0x0008200001087983 */ /* 0x000ee80000100a00 */
[----:B------:R-:W-:Y:S04]  /*a9a0*/  LDGSTS.E [R24+0xc00c], desc[UR4][R180.64], !P2 ;  /* 0x0c00c000b4187fae */ /* 0x000fe8000d121844 */
[----:B------:R-:W4:Y:S01]  /*a9b0*/  LDL.64 R6, [R1+0x848] ;  /* 0x0008480001067983 */ /* 0x000f220000100a00 */
[----:B------:R-:W-:-:S03]  /*a9c0*/  ISETP.GE.U32.AND P1, PT, R27, 0x7fffff04, PT ;  /* 0x7fffff041b00780c */ /* 0x000fc60003f26070 */
[----:B------:R-:W4:Y:S04]  /*a9d0*/  LDL.64 R180, [R1+0x850] ;  /* 0x0008500001b47983 */ /* 0x000f280000100a00 */
[----:B------:R-:W-:Y:S04]  /*a9e0*/  LDGSTS.E [R24+0x10000], desc[UR4][R182.64], !P3 ;  /* 0x10000000b6187fae */ /* 0x000fe8000d921844 */
[----:B------:R-:W-:Y:S04]  /*a9f0*/  LDGSTS.E [R24+0x14000], desc[UR4][R2.64], !P3 ;  /* 0x1400000002187fae */ /* 0x000fe8000d921844 */
[----:B------:R-:W-:Y:S04]  /*aa00*/  LDGSTS.E [R24+0x10004], desc[UR4][R156.64], !P4 ;  /* 0x100040009c187fae */ /* 0x000fe8000e121844 */
[----:B------:R-:W4:Y:S04]  /*aa10*/  LDL.64 R182, [R1+0x8d0] ;  /* 0x0008d00001b67983 */ /* 0x000f280000100a00 */
[----:B------:R-:W4:Y:S04]  /*aa20*/  LDL.LU.64 R2, [R1+0xb68] ;  /* 0x000b680001027983 */ /* 0x000f280000300a00 */
[----:B------:R-:W4:Y:S04]  /*aa30*/  LDL.64 R12, [R1+0x910] ;  /* 0x00091000010c7983 */ /* 0x000f280000100a00 */
[----:B------:R-:W-:Y:S04]  /*aa40*/  LDGSTS.E [R24+0x14004], desc[UR4][R178.64], !P4 ;  /* 0x14004000b2187fae */ /* 0x000fe8000e121844 */
[----:B------:R-:W-:Y:S04]  /*aa50*/  LDGSTS.E [R24+0x10008], desc[UR4][R158.64], !P5 ;  /* 0x100080009e187fae */ /* 0x000fe8000e921844 */
[----:B------:R-:W-:Y:S04]  /*aa60*/  LDGSTS.E [R24+0x14008], desc[UR4][R176.64], !P5 ;  /* 0x14008000b0187fae */ /* 0x000fe8000e921844 */
[----:B------:R-:W4:Y:S04]  /*aa70*/  LDL.64 R178, [R1+0x950] ;  /* 0x0009500001b27983 */ /* 0x000f280000100a00 */
[----:B------:R-:W-:Y:S04]  /*aa80*/  LDGSTS.E [R24+0x1000c], desc[UR4][R152.64], !P0 ;  /* 0x1000c00098187fae */ /* 0x000fe8000c121844 */
[----:B------:R-:W4:Y:S01]  /*aa90*/  LDL.64 R176, [R1+0x990] ;  /* 0x0009900001b07983 */ /* 0x000f220000100a00 */
[----:B------:R-:W-:-:S02]  /*aaa0*/  VIADD R26, R32, 0xffffff82 ;  /* 0xffffff82201a7836 */ /* 0x000fc40000000000 */
[----:B------:R-:W-:Y:S01]  /*aab0*/  VIADD R27, R29, 0xffffff81 ;  /* 0xffffff811d1b7836 */ /* 0x000fe20000000000 */
[----:B------:R-:W-:Y:S01]  /*aac0*/  ISETP.NE.U32.AND P5, PT, R25, RZ, PT ;  /* 0x000000ff1900720c */ /* 0x000fe20003fa5070 */
[----:B------:R-:W4:Y:S04]  /*aad0*/  LDL.64 R166, [R1+0x958] ;  /* 0x0009580001a67983 */ /* 0x000f280000100a00 */
        /* <DEDUP_REMOVED lines=9> */
[----:B--2---:R-:W-:Y:S04]  /*ab70*/  LDGSTS.E [R24+0x1400c], desc[UR4][R10.64], !P0 ;  /* 0x1400c0000a187fae */ /* 0x004fe8000c121844 */
[----:B------:R-:W-:Y:S04]  /*ab80*/  LDGSTS.E [R24+0x18000], desc[UR4][R154.64], !P1 ;  /* 0x180000009a187fae */ /* 0x000fe8000c921844 */
[----:B------:R-:W-:Y:S04]  /*ab90*/  LDGSTS.E [R24+0x1c000], desc[UR4][R188.64], !P1 ;  /* 0x1c000000bc187fae */ /* 0x000fe8000c921844 */
[----:B------:R-:W2:Y:S01]  /*aba0*/  LDL.64 R10, [R1+0x9d0] ;  /* 0x0009d000010a7983 */ /* 0x000ea20000100a00 */
[----:B------:R-:W-:-:S02]  /*abb0*/  ISETP.GE.U32.AND P2, PT, R26, 0x7fffff03, PT ;  /* 0x7fffff031a00780c */ /* 0x000fc40003f46070 */
[----:B------:R-:W-:Y:S01]  /*abc0*/  ISETP.GE.U32.AND P3, PT, R27, 0x7fffff02, PT ;  /* 0x7fffff021b00780c */ /* 0x000fe20003f66070 */
[----:B------:R-:W2:Y:S04]  /*abd0*/  LDL.64 R154, [R1+0x9a0] ;  /* 0x0009a000019a7983 */ /* 0x000ea80000100a00 */
[----:B------:R-:W2:Y:S01]  /*abe0*/  LDL.64 R188, [R1+0xa10] ;  /* 0x000a100001bc7983 */ /* 0x000ea20000100a00 */
[----:B-1----:R-:W-:-:S05]  /*abf0*/  VIADD R26, R31, 0xffffff80 ;  /* 0xffffff801f1a7836 */ /* 0x002fca0000000000 */
[----:B------:R-:W-:Y:S01]  /*ac00*/  ISETP.GE.U32.AND P4, PT, R26, 0x7fffff01, PT ;  /* 0x7fffff011a00780c */ /* 0x000fe20003f86070 */
[----:B---3--:R-:W-:Y:S04]  /*ac10*/  LDGSTS.E [R24+0x18004], desc[UR4][R8.64], !P2 ;  /* 0x1800400008187fae */ /* 0x008fe8000d121844 */
[----:B------:R-:W-:Y:S04]  /*ac20*/  LDGSTS.E [R24+0x1c004], desc[UR4][R20.64], !P2 ;  /* 0x1c00400014187fae */ /* 0x000fe8000d121844 */
[----:B------:R-:W-:Y:S04]  /*ac30*/  LDGSTS.E [R24+0x18008], desc[UR4][R22.64], !P3 ;  /* 0x1800800016187fae */ /* 0x000fe8000d921844 */
[----:B------:R-:W-:Y:S04]  /*ac40*/  LDGSTS.E [R24+0x1c008], desc[UR4][R18.64], !P3 ;  /* 0x1c00800012187fae */ /* 0x000fe8000d921844 */
[----:B------:R-:W-:Y:S04]  /*ac50*/  LDGSTS.E [R24+0x1800c], desc[UR4][R16.64], !P4 ;  /* 0x1800c00010187fae */ /* 0x000fe8000e121844 */
[----:B----4-:R-:W-:Y:S04]  /*ac60*/  LDGSTS.E [R24+0x1c00c], desc[UR4][R6.64], !P4 ;  /* 0x1c00c00006187fae */ /* 0x010fe8000e121844 */
[----:B------:R-:W3:Y:S04]  /*ac70*/  LDL.64 R8, [R1+0x858] ;  /* 0x0008580001087983 */ /* 0x000ee80000100a00 */
[----:B------:R-:W0:Y:S01]  /*ac80*/  LDGDEPBAR ;  /* 0x00000000000079af */ /* 0x000e220000000000 */
[----:B------:R-:W-:-:S03]  /*ac90*/  VIADD R25, R2, UR6 ;  /* 0x0000000602197c36 */ /* 0x000fc60008000000 */
[----:B------:R-:W4:Y:S04]  /*aca0*/  LDL.64 R6, [R1+0x898] ;  /* 0x0008980001067983 */ /* 0x000f280000100a00 */
[----:B------:R-:W-:Y:S04]  /*acb0*/  LDGSTS.E [R25+0x40000], desc[UR4][R180.64], P5 ;  /* 0x40000000b4197fae */ /* 0x000fe8000a921844 */
[----:B------:R-:W-:Y:S04]  /*acc0*/  LDGSTS.E [R25+0x40400], desc[UR4][R14.64], P5 ;  /* 0x404000000e197fae */ /* 0x000fe8000a921844 */
[----:B------:R-:W-:Y:S04]  /*acd0*/  LDGSTS.E [R25+0x40800], desc[UR4][R182.64], P5 ;  /* 0x40800000b6197fae */ /* 0x000fe8000a921844 */
[----:B------:R-:W4:Y:S04]  /*ace0*/  LDL.64 R180, [R1+0x8d8] ;  /* 0x0008d80001b47983 */ /* 0x000f280000100a00 */
[----:B------:R1:W-:Y:S04]  /*acf0*/  LDGSTS.E [R25+0x40c00], desc[UR4][R12.64], P5 ;  /* 0x40c000000c197fae */ /* 0x0003e8000a921844 */
[----:B------:R-:W4:Y:S04]  /*ad00*/  LDL.64 R182, [R1+0x918] ;  /* 0x0009180001b67983 */ /* 0x000f280000100a00 */
[----:B------:R-:W-:Y:S04]  /*ad10*/  LDGSTS.E [R25+0x41000], desc[UR4][R178.64], P5 ;  /* 0x41000000b2197fae */ /* 0x000fe8000a921844 */
[----:B------:R-:W-:Y:S04]  /*ad20*/  LDGSTS.E [R25+0x41400], desc[UR4][R176.64], P5 ;  /* 0x41400000b0197fae */ /* 0x000fe8000a921844 */
[----:B------:R-:W4:Y:S04]  /*ad30*/  LDL.64 R20, [R1+0x920] ;  /* 0x0009200001147983 */ /* 0x000f280000100a00 */
[----:B------:R-:W4:Y:S04]  /*ad40*/  LDL.64 R178, [R1+0x860] ;  /* 0x0008600001b27983 */ /* 0x000f280000100a00 */
[----:B------:R-:W4:Y:S01]  /*ad50*/  LDL.64 R176, [R1+0x8e0] ;  /* 0x0008e00001b07983 */ /* 0x000f220000100a00 */
[----:B------:R-:W-:-:S03]  /*ad60*/  LOP3.LUT R160, R2, 0x20, RZ, 0x3c, !PT ;  /* 0x0000002002a07812 */ /* 0x000fc600078e3cff */
[----:B------:R-:W4:Y:S04]  /*ad70*/  LDL.64 R22, [R1+0xa20] ;  /* 0x000a200001167983 */ /* 0x000f280000100a00 */
[----:B------:R-:W4:Y:S04]  /*ad80*/  LDL.64 R18, [R1+0x868] ;  /* 0x0008680001127983 */ /* 0x000f280000100a00 */
[----:B------:R-:W4:Y:S04]  /*ad90*/  LDL.64 R16, [R1+0x8a8] ;  /* 0x0008a80001107983 */ /* 0x000f280000100a00 */
[----:B------:R-:W4:Y:S04]  /*ada0*/  LDL.64 R14, [R1+0x8e8] ;  /* 0x0008e800010e7983 */ /* 0x000f280000100a00 */
[----:B--2---:R-:W-:Y:S04]  /*adb0*/  LDGSTS.E [R25+0x41800], desc[UR4][R10.64], P5 ;  /* 0x418000000a197fae */ /* 0x004fe8000a921844 */
[----:B------:R2:W-:Y:S01]  /*adc0*/  LDGSTS.E [R25+0x41c00], desc[UR4][R188.64], P5 ;  /* 0x41c00000bc197fae */ /* 0x0005e2000a921844 */
[----:B-1----:R-:W-:-:S03]  /*add0*/  LOP3.LUT R12, R2, 0x10, RZ, 0x3c, !PT ;  /* 0x00000010020c7812 */ /* 0x002fc600078e3cff */
[----:B------:R-:W4:Y:S04]  /*ade0*/  LDL.64 R10, [R1+0x9a8] ;  /* 0x0009a800010a7983 */ /* 0x000f280000100a00 */
[----:B------:R-:W4:Y:S01]  /*adf0*/  LDL.64 R188, [R1+0x9e0] ;  /* 0x0009e00001bc7983 */ /* 0x000f220000100a00 */
[----:B------:R-:W-:Y:S01]  /*ae00*/  IADD3 R24, R12, UR6, RZ ;  /* 0x000000060c187c10 */ /* 0x000fe2000fffe0ff */
[----:B--2---:R-:W-:Y:S02]  /*ae10*/  VIADD R25, R160, UR6 ;  /* 0x00000006a0197c36 */ /* 0x004fe40008000000 */
[----:B------:R-:W2:Y:S04]  /*ae20*/  LDL.64 R12, [R1+0x968] ;  /* 0x00096800010c7983 */ /* 0x000ea80000100a00 */
[----:B------:R-:W2:Y:S04]  /*ae30*/  LDL.64 R160, [R1+0x8f8] ;  /* 0x0008f80001a07983 */ /* 0x000ea80000100a00 */
[----:B---3--:R-:W-:Y:S04]  /*ae40*/  LDGSTS.E [R24+0x40080], desc[UR4][R8.64], P5 ;  /* 0x4008000008187fae */ /* 0x008fe8000a921844 */
[----:B----4-:R-:W-:Y:S04]  /*ae50*/  LDGSTS.E [R24+0x40480], desc[UR4][R6.64], P5 ;  /* 0x4048000006187fae */ /* 0x010fe8000a921844 */
[----:B------:R-:W3:Y:S04]  /*ae60*/  LDL.64 R8, [R1+0x928] ;  /* 0x0009280001087983 */ /* 0x000ee80000100a00 */
[----:B------:R-:W4:Y:S04]  /*ae70*/  LDL.64 R6, [R1+0x9e8] ;  /* 0x0009e80001067983 */ /* 0x000f280000100a00 */
[----:B------:R-:W-:Y:S04]  /*ae80*/  LDGSTS.E [R24+0x40880], desc[UR4][R180.64], P5 ;  /* 0x40880000b4187fae */ /* 0x000fe8000a921844 */
[----:B------:R-:W-:Y:S04]  /*ae90*/  LDGSTS.E [R24+0x40c80], desc[UR4][R182.64], P5 ;  /* 0x40c80000b6187fae */ /* 0x000fe8000a921844 */
[----:B------:R-:W-:Y:S04]  /*aea0*/  LDGSTS.E [R24+0x41080], desc[UR4][R166.64], P5 ;  /* 0x41080000a6187fae */ /* 0x000fe8000a921844 */
[----:B------:R-:W-:Y:S04]  /*aeb0*/  LDGSTS.E [R24+0x41480], desc[UR4][R162.64], P5 ;  /* 0x41480000a2187fae */ /* 0x000fe8000a921844 */
[----:B------:R-:W-:Y:S04]  /*aec0*/  LDGSTS.E [R24+0x41880], desc[UR4][R174.64], P5 ;  /* 0x41880000ae187fae */ /* 0x000fe8000a921844 */
[----:B------:R-:W-:Y:S04]  /*aed0*/  LDGSTS.E [R24+0x41c80], desc[UR4][R156.64], P5 ;  /* 0x41c800009c187fae */ /* 0x000fe8000a921844 */
[----:B------:R-:W-:Y:S04]  /*aee0*/  LDGSTS.E [R25+0x40100], desc[UR4][R178.64], P5 ;  /* 0x40100000b2197fae */ /* 0x000fe8000a921844 */
[----:B------:R-:W-:Y:S04]  /*aef0*/  LDGSTS.E [R25+0x40500], desc[UR4][R158.64], P5 ;  /* 0x405000009e197fae */ /* 0x000fe8000a921844 */
[----:B------:R-:W4:Y:S04]  /*af00*/  LDL.64 R180, [R1+0xa28] ;  /* 0x000a280001b47983 */ /* 0x000f280000100a00 */
[----:B------:R-:W-:Y:S04]  /*af10*/  LDGSTS.E [R25+0x40900], desc[UR4][R176.64], P5 ;  /* 0x40900000b0197fae */ /* 0x000fe8000a921844 */
[----:B------:R-:W4:Y:S04]  /*af20*/  LDL.64 R182, [R1+0x870] ;  /* 0x0008700001b67983 */ /* 0x000f280000100a00 */
[----:B------:R1:W-:Y:S04]  /*af30*/  LDGSTS.E [R25+0x40d00], desc[UR4][R20.64], P5 ;  /* 0x40d0000014197fae */ /* 0x0003e8000a921844 */
[----:B------:R-:W-:Y:S04]  /*af40*/  LDGSTS.E [R25+0x41100], desc[UR4][R152.64], P5 ;  /* 0x4110000098197fae */ /* 0x000fe8000a921844 */
[----:B------:R-:W4:Y:S04]  /*af50*/  LDL.64 R178, [R1+0x8b0] ;  /* 0x0008b00001b27983 */ /* 0x000f280000100a00 */
[----:B------:R-:W-:Y:S04]  /*af60*/  LDGSTS.E [R25+0x41500], desc[UR4][R154.64], P5 ;  /* 0x415000009a197fae */ /* 0x000fe8000a921844 */
[----:B------:R-:W4:Y:S01]  /*af70*/  LDL.64 R176, [R1+0x8f0] ;  /* 0x0008f00001b07983 */ /* 0x000f220000100a00 */
[----:B-1----:R-:W-:-:S03]  /*af80*/  LOP3.LUT R20, R2, 0x30, RZ, 0x3c, !PT ;  /* 0x0000003002147812 */ /* 0x002fc600078e3cff */
[----:B------:R-:W4:Y:S04]  /*af90*/  LDL.64 R166, [R1+0x878] ;  /* 0x0008780001a67983 */ /* 0x000f280000100a00 */
[----:B------:R-:W4:Y:S04]  /*afa0*/  LDL.64 R162, [R1+0x8b8] ;  /* 0x0008b80001a27983 */ /* 0x000f280000100a00 */
[----:B------:R-:W4:Y:S04]  /*afb0*/  LDL.64 R174, [R1+0x938] ;  /* 0x0009380001ae7983 */ /* 0x000f280000100a00 */
[----:B------:R-:W4:Y:S04]  /*afc0*/  LDL.64 R156, [R1+0x978] ;  /* 0x00097800019c7983 */ /* 0x000f280000100a00 */
[----:B------:R-:W4:Y:S04]  /*afd0*/  LDL.64 R158, [R1+0x9b8] ;  /* 0x0009b800019e7983 */ /* 0x000f280000100a00 */
[----:B------:R-:W4:Y:S04]  /*afe0*/  LDL.64 R152, [R1+0x9f8] ;  /* 0x0009f80001987983 */ /* 0x000f280000100a00 */
[----:B------:R-:W4:Y:S04]  /*aff0*/  LDL.64 R154, [R1+0xa38] ;  /* 0x000a3800019a7983 */ /* 0x000f280000100a00 */
[----:B------:R-:W-:Y:S01]  /*b000*/  LDGSTS.E [R25+0x41900], desc[UR4][R188.64], P5 ;  /* 0x41900000bc197fae */ /* 0x000fe2000a921844 */
[----:B------:R-:W-:-:S03]  /*b010*/  VIADD R24, R20, UR6 ;  /* 0x0000000614187c36 */ /* 0x000fc60008000000 */
[----:B------:R-:W-:Y:S04]  /*b020*/  LDGSTS.E [R25+0x41d00], desc[UR4][R22.64], P5 ;  /* 0x41d0000016197fae */ /* 0x000fe8000a921844 */
[----:B------:R-:W-:Y:S04]  /*b030*/  LDGSTS.E [R24+0x40180], desc[UR4][R18.64], P5 ;  /* 0x4018000012187fae */ /* 0x000fe8000a921844 */
[----:B------:R-:W4:Y:S04]  /*b040*/  LDL.64 R188, [R1+0x930] ;  /* 0x0009300001bc7983 */ /* 0x000f280000100a00 */
[----:B------:R-:W-:Y:S04]  /*b050*/  LDGSTS.E [R24+0x40580], desc[UR4][R16.64], P5 ;  /* 0x4058000010187fae */ /* 0x000fe8000a921844 */
[----:B------:R-:W-:Y:S04]  /*b060*/  LDGSTS.E [R24+0x40980], desc[UR4][R14.64], P5 ;  /* 0x409800000e187fae */ /* 0x000fe8000a921844 */
[----:B------:R-:W4:Y:S04]  /*b070*/  LDL.64 R20, [R1+0x880] ;  /* 0x0008800001147983 */ /* 0x000f280000100a00 */
[----:B------:R-:W4:Y:S04]  /*b080*/  LDL.64 R22, [R1+0x8c0] ;  /* 0x0008c00001167983 */ /* 0x000f280000100a00 */
[----:B---3--:R1:W-:Y:S04]  /*b090*/  LDGSTS.E [R24+0x40d80], desc[UR4][R8.64], P5 ;  /* 0x40d8000008187fae */ /* 0x0083e8000a921844 */
[----:B------:R-:W3:Y:S04]  /*b0a0*/  LDL.64 R18, [R1+0x900] ;  /* 0x0009000001127983 */ /* 0x000ee80000100a00 */
[----:B------:R-:W3:Y:S01]  /*b0b0*/  LDL.64 R16, [R1+0x940] ;  /* 0x0009400001107983 */ /* 0x000ee20000100a00 */
[----:B-1----:R-:W-:-:S03]  /*b0c0*/  LOP3.LUT R8, R2, 0x40, RZ, 0x3c, !PT ;  /* 0x0000004002087812 */ /* 0x002fc600078e3cff */
[----:B--2---:R-:W-:Y:S02]  /*b0d0*/  LDGSTS.E [R24+0x41180], desc[UR4][R12.64], P5 ;  /* 0x411800000c187fae */ /* 0x004fe4000a921844 */
[----:B------:R-:W-:Y:S02]  /*b0e0*/  VIADD R25, R8, UR6 ;  /* 0x0000000608197c36 */ /* 0x000fe40008000000 */
[----:B------:R-:W2:Y:S04]  /*b0f0*/  LDL.64 R14, [R1+0x980] ;  /* 0x00098000010e7983 */ /* 0x000ea80000100a00 */
[----:B------:R-:W-:Y:S04]  /*b100*/  LDGSTS.E [R24+0x41580], desc[UR4][R10.64], P5 ;  /* 0x415800000a187fae */ /* 0x000fe8000a921844 */
[----:B------:R-:W2:Y:S04]  /*b110*/  LDL.64 R12, [R1+0x9c0] ;  /* 0x0009c000010c7983 */ /* 0x000ea80000100a00 */
[----:B----4-:R-:W-:Y:S04]  /*b120*/  LDGSTS.E [R24+0x41980], desc[UR4][R6.64], P5 ;  /* 0x4198000006187fae */ /* 0x010fe8000a921844 */
[----:B------:R-:W4:Y:S04]  /*b130*/  LDL.64 R10, [R1+0xa00] ;  /* 0x000a0000010a7983 */ /* 0x000f280000100a00 */
[----:B------:R-:W4:Y:S04]  /*b140*/  LDL.64 R8, [R1+0xa40] ;  /* 0x000a400001087983 */ /* 0x000f280000100a00 */
[----:B------:R-:W4:Y:S04]  /*b150*/  LDL.64 R6, [R1+0x888] ;  /* 0x0008880001067983 */ /* 0x000f280000100a00 */
[----:B------:R1:W-:Y:S04]  /*b160*/  LDGSTS.E [R24+0x41d80], desc[UR4][R180.64], P5 ;  /* 0x41d80000b4187fae */ /* 0x0003e8000a921844 */
[----:B------:R-:W-:Y:S04]  /*b170*/  LDGSTS.E [R25+0x40200], desc[UR4][R182.64], P5 ;  /* 0x40200000b6197fae */ /* 0x000fe8000a921844 */
[----:B------:R-:W4:Y:S04]  /*b180*/  LDL.64 R180, [R1+0x908] ;  /* 0x0009080001b47983 */ /* 0x000f280000100a00 */
[----:B------:R-:W4:Y:S04]  /*b190*/  LDL.64 R182, [R1+0x8c8] ;  /* 0x0008c80001b67983 */ /* 0x000f280000100a00 */
[----:B------:R-:W-:Y:S04]  /*b1a0*/  LDGSTS.E [R25+0x40600], desc[UR4][R178.64], P5 ;  /* 0x40600000b2197fae */ /* 0x000fe8000a921844 */
[----:B------:R-:W-:Y:S04]  /*b1b0*/  LDGSTS.E [R25+0x40a00], desc[UR4][R176.64], P5 ;  /* 0x40a00000b0197fae */ /* 0x000fe8000a921844 */
[----:B------:R-:W4:Y:S04]  /*b1c0*/  LDL.64 R178, [R1+0x948] ;  /* 0x0009480001b27983 */ /* 0x000f280000100a00 */
[----:B------:R-:W4:Y:S04]  /*b1d0*/  LDL.64 R176, [R1+0x988] ;  /* 0x0009880001b07983 */ /* 0x000f280000100a00 */
[----:B------:R-:W-:Y:S01]  /*b1e0*/  LDGSTS.E [R25+0x40e00], desc[UR4][R188.64], P5 ;  /* 0x40e00000bc197fae */ /* 0x000fe2000a921844 */
[----:B------:R-:W-:-:S03]  /*b1f0*/  LOP3.LUT R186, R2, 0x50, RZ, 0x3c, !PT ;  /* 0x0000005002ba7812 */ /* 0x000fc600078e3cff */
[----:B------:R-:W-:Y:S04]  /*b200*/  LDGSTS.E [R25+0x41200], desc[UR4][R192.64], P5 ;  /* 0x41200000c0197fae */ /* 0x000fe8000a921844 */
[----:B------:R-:W4:Y:S01]  /*b210*/  LDL.64 R188, [R1+0x9c8] ;  /* 0x0009c80001bc7983 */ /* 0x000f220000100a00 */
[----:B-1----:R-:W-:Y:S01]  /*b220*/  VIADD R24, R186, UR6 ;  /* 0x00000006ba187c36 */ /* 0x002fe20008000000 */
[----:B------:R-:W-:Y:S02]  /*b230*/  LOP3.LUT R186, R2, 0x60, RZ, 0x3c, !PT ;  /* 0x0000006002ba7812 */ /* 0x000fe400078e3cff */
[----:B------:R-:W5:Y:S04]  /*b240*/  LDL.LU.64 R192, [R1+0xb60] ;  /* 0x000b600001c07983 */ /* 0x000f680000300a00 */
[----:B------:R-:W-:Y:S04]  /*b250*/  LDGSTS.E [R25+0x41600], desc[UR4][R168.64], P5 ;  /* 0x41600000a8197fae */ /* 0x000fe8000a921844 */
[----:B------:R-:W-:Y:S04]  /*b260*/  LDGSTS.E [R25+0x41a00], desc[UR4][R170.64], P5 ;  /* 0x41a00000aa197fae */ /* 0x000fe8000a921844 */
[----:B------:R1:W-:Y:S04]  /*b270*/  LDGSTS.E [R25+0x41e00], desc[UR4][R164.64], P5 ;  /* 0x41e00000a4197fae */ /* 0x0003e8000a921844 */
[----:B------:R-:W5:Y:S04]  /*b280*/  LDL.LU.64 R168, [R1+0xb58] ;  /* 0x000b580001a87983 */ /* 0x000f680000300a00 */
[----:B------:R-:W5:Y:S04]  /*b290*/  LDL.LU.64 R170, [R1+0xb50] ;  /* 0x000b500001aa7983 */ /* 0x000f680000300a00 */
[----:B------:R-:W5:Y:S01]  /*b2a0*/  LDL.LU.64 R164, [R1+0xb48] ;  /* 0x000b480001a47983 */ /* 0x000f620000300a00 */
[----:B-1----:R-:W-:-:S03]  /*b2b0*/  IADD3 R25, R186, UR6, RZ ;  /* 0x00000006ba197c10 */ /* 0x002fc6000fffe0ff */
[----:B------:R-:W-:Y:S04]  /*b2c0*/  LDGSTS.E [R24+0x40280], desc[UR4][R166.64], P5 ;  /* 0x40280000a6187fae */ /* 0x000fe8000a921844 */
[----:B------:R-:W-:Y:S04]  /*b2d0*/  LDGSTS.E [R24+0x40680], desc[UR4][R162.64], P5 ;  /* 0x40680000a2187fae */ /* 0x000fe8000a921844 */
[----:B------:R-:W-:Y:S04]  /*b2e0*/  LDGSTS.E [R24+0x40a80], desc[UR4][R160.64], P5 ;  /* 0x40a80000a0187fae */ /* 0x000fe8000a921844 */
[----:B------:R-:W5:Y:S04]  /*b2f0*/  LDL.LU.64 R166, [R1+0xb40] ;  /* 0x000b400001a67983 */ /* 0x000f680000300a00 */
[----:B------:R-:W5:Y:S01]  /*b300*/  LDL.LU.64 R162, [R1+0xb38] ;  /* 0x000b380001a27983 */ /* 0x000f620000300a00 */
[----:B------:R-:W-:-:S03]  /*b310*/  LOP3.LUT R186, R2, 0x70, RZ, 0x3c, !PT ;  /* 0x0000007002ba7812 */ /* 0x000fc600078e3cff */
[----:B------:R-:W5:Y:S04]  /*b320*/  LDL.LU.64 R160, [R1+0xb30] ;  /* 0x000b300001a07983 */ /* 0x000f680000300a00 */
[----:B------:R-:W-:Y:S04]  /*b330*/  LDGSTS.E [R24+0x40e80], desc[UR4][R174.64], P5 ;  /* 0x40e80000ae187fae */ /* 0x000fe8000a921844 */
[----:B------:R-:W-:Y:S04]  /*b340*/  LDGSTS.E [R24+0x41280], desc[UR4][R156.64], P5 ;  /* 0x412800009c187fae */ /* 0x000fe8000a921844 */
[----:B------:R-:W-:Y:S04]  /*b350*/  LDGSTS.E [R24+0x41680], desc[UR4][R158.64], P5 ;  /* 0x416800009e187fae */ /* 0x000fe8000a921844 */
[----:B------:R-:W5:Y:S04]  /*b360*/  LDL.LU.64 R174, [R1+0xb28] ;  /* 0x000b280001ae7983 */ /* 0x000f680000300a00 */
[----:B------:R-:W5:Y:S04]  /*b370*/  LDL.LU.64 R156, [R1+0xb20] ;  /* 0x000b2000019c7983 */ /* 0x000f680000300a00 */
[----:B------:R-:W5:Y:S04]  /*b380*/  LDL.LU.64 R158, [R1+0xb18] ;  /* 0x000b1800019e7983 */ /* 0x000f680000300a00 */
[----:B------:R-:W-:Y:S04]  /*b390*/  LDGSTS.E [R24+0x41a80], desc[UR4][R152.64], P5 ;  /* 0x41a8000098187fae */ /* 0x000fe8000a921844 */
[----:B------:R1:W-:Y:S04]  /*b3a0*/  LDGSTS.E [R24+0x41e80], desc[UR4][R154.64], P5 ;  /* 0x41e800009a187fae */ /* 0x0003e8000a921844 */
[----:B------:R-:W-:Y:S04]  /*b3b0*/  LDGSTS.E [R25+0x40300], desc[UR4][R20.64], P5 ;  /* 0x4030000014197fae */ /* 0x000fe8000a921844 */
[----:B------:R-:W5:Y:S04]  /*b3c0*/  LDL.LU.64 R152, [R1+0xb10] ;  /* 0x000b100001987983 */ /* 0x000f680000300a00 */
[----:B------:R-:W5:Y:S01]  /*b3d0*/  LDL.LU.64 R154, [R1+0xb08] ;  /* 0x000b0800019a7983 */ /* 0x000f620000300a00 */
[----:B-1----:R-:W-:-:S03]  /*b3e0*/  VIADD R24, R186, UR6 ;  /* 0x00000006ba187c36 */ /* 0x002fc60008000000 */
[----:B------:R-:W5:Y:S04]  /*b3f0*/  LDL.LU.64 R20, [R1+0xb00] ;  /* 0x000b000001147983 */ /* 0x000f680000300a00 */
[----:B------:R-:W-:Y:S04]  /*b400*/  LDGSTS.E [R25+0x40700], desc[UR4][R22.64], P5 ;  /* 0x4070000016197fae */ /* 0x000fe8000a921844 */
[----:B---3--:R-:W-:Y:S04]  /*b410*/  LDGSTS.E [R25+0x40b00], desc[UR4][R18.64], P5 ;  /* 0x40b0000012197fae */ /* 0x008fe8000a921844 */
[----:B------:R-:W-:Y:S04]  /*b420*/  LDGSTS.E [R25+0x40f00], desc[UR4][R16.64], P5 ;  /* 0x40f0000010197fae */ /* 0x000fe8000a921844 */
[----:B------:R-:W5:Y:S04]  /*b430*/  LDL.LU.64 R22, [R1+0xaf8] ;  /* 0x000af80001167983 */ /* 0x000f680000300a00 */
[----:B------:R-:W5:Y:S04]  /*b440*/  LDL.LU.64 R18, [R1+0xaf0] ;  /* 0x000af00001127983 */ /* 0x000f680000300a00 */
[----:B------:R-:W5:Y:S04]  /*b450*/  LDL.LU.64 R16, [R1+0xae8] ;  /* 0x000ae80001107983 */ /* 0x000f680000300a00 */
[----:B--2---:R-:W-:Y:S04]  /*b460*/  LDGSTS.E [R25+0x41300], desc[UR4][R14.64], P5 ;  /* 0x413000000e197fae */ /* 0x004fe8000a921844 */
[----:B------:R-:W-:Y:S04]  /*b470*/  LDGSTS.E [R25+0x41700], desc[UR4][R12.64], P5 ;  /* 0x417000000c197fae */ /* 0x000fe8000a921844 */
[----:B----4-:R-:W-:Y:S04]  /*b480*/  LDGSTS.E [R25+0x41b00], desc[UR4][R10.64], P5 ;  /* 0x41b000000a197fae */ /* 0x010fe8000a921844 */
[----:B------:R-:W5:Y:S04]  /*b490*/  LDL.LU.64 R14, [R1+0xae0] ;  /* 0x000ae000010e7983 */ /* 0x000f680000300a00 */
[----:B------:R-:W5:Y:S04]  /*b4a0*/  LDL.LU.64 R12, [R1+0xad8] ;  /* 0x000ad800010c7983 */ /* 0x000f680000300a00 */
        /* <DEDUP_REMOVED lines=12> */
[----:B------:R-:W2:Y:S04]  /*b570*/  LDL.LU.64 R176, [R1+0xaa0] ;  /* 0x000aa00001b07983 */ /* 0x000ea80000300a00 */
[----:B------:R-:W-:Y:S04]  /*b580*/  LDGSTS.E [R24+0x41780], desc[UR4][R188.64], P5 ;  /* 0x41780000bc187fae */ /* 0x000fe8000a921844 */
[----:B------:R-:W3:Y:S01]  /*b590*/  LDL.LU.64 R188, [R1+0xa98] ;  /* 0x000a980001bc7983 */ /* 0x000ee20000300a00 */
[----:B------:R-:W-:-:S02]  /*b5a0*/  ISETP.GE.AND P0, PT, R187, 0x80, PT ;  /* 0x00000080bb00780c */ /* 0x000fc40003f06270 */
[----:B------:R-:W-:Y:S02]  /*b5b0*/  CS2R R120, SRZ ;  /* 0x0000000000787805 */ /* 0x000fe4000001ff00 */
[----:B------:R-:W-:Y:S01]  /*b5c0*/  CS2R R122, SRZ ;  /* 0x00000000007a7805 */ /* 0x000fe2000001ff00 */
[----:B---3--:R-:W-:Y:S04]  /*b5d0*/  LDGSTS.E [R24+0x41b80], desc[UR4][R188.64], P5 ;  /* 0x41b80000bc187fae */ /* 0x008fe8000a921844 */
[----:B--2---:R1:W-:Y:S01]  /*b5e0*/  LDGSTS.E [R24+0x41f80], desc[UR4][R176.64], P5 ;  /* 0x41f80000b0187fae */ /* 0x0043e2000a921844 */
[----:B------:R-:W-:-:S03]  /*b5f0*/  CS2R R124, SRZ ;  /* 0x00000000007c7805 */ /* 0x000fc6000001ff00 */
[----:B------:R-:W0:Y:S04]  /*b600*/  LDGDEPBAR ;  /* 0x00000000000079af */ /* 0x000e280000000000 */
[----:B------:R2:W5:Y:S01]  /*b610*/  LDL.LU.64 R188, [R1+0xa90] ;  /* 0x000a900001bc7983 */ /* 0x0005620000300a00 */
[----:B------:R-:W-:Y:S02]  /*b620*/  CS2R R126, SRZ ;  /* 0x00000000007e7805 */ /* 0x000fe4000001ff00 */
[----:B------:R-:W-:Y:S02]  /*b630*/  CS2R R128, SRZ ;  /* 0x0000000000807805 */ /* 0x000fe4000001ff00 */
[----:B------:R-:W-:Y:S02]  /*b640*/  CS2R R130, SRZ ;  /* 0x0000000000827805 */ /* 0x000fe4000001ff00 */
[----:B------:R-:W-:-:S02]  /*b650*/  CS2R R132, SRZ ;  /* 0x0000000000847805 */ /* 0x000fc4000001ff00 */
[----:B------:R-:W-:Y:S02]  /*b660*/  CS2R R134, SRZ ;  /* 0x0000000000867805 */ /* 0x000fe4000001ff00 */
[----:B------:R-:W-:Y:S02]  /*b670*/  CS2R R136, SRZ ;  /* 0x0000000000887805 */ /* 0x000fe4000001ff00 */
        /* <DEDUP_REMOVED lines=39> */
[----:B-1----:R-:W-:-:S02]  /*b8f0*/  CS2R R24, SRZ ;  /* 0x0000000000187805 */ /* 0x002fc4000001ff00 */
        /* <DEDUP_REMOVED lines=14> */
[----:B------:R-:W-:Y:S01]  /*b9e0*/  CS2R R54, SRZ ;  /* 0x0000000000367805 */ /* 0x000fe2000001ff00 */
[----:B--2---:R-:W-:Y:S06]  /*b9f0*/  @!P0 BRA `(.L_x_0) ;  /* 0x0000012000d48947 */ /* 0x004fec0003800000 */
[----:B-----5:R-:W-:Y:S01]  /*ba00*/  STL.64 [R1+0xaa0], R188 ;  /* 0x000aa0bc01007387 */ /* 0x020fe20000100a00 */
[----:B------:R-:W-:Y:S01]  /*ba10*/  IMAD.MOV.U32 R176, RZ, RZ, R22 ;  /* 0x000000ffffb07224 */ /* 0x000fe200078e0016 */
[----:B------:R-:W-:Y:S01]  /*ba20*/  MOV R22, R23 ;  /* 0x0000001700167202 */ /* 0x000fe20000000f00 */
[----:B------:R-:W-:Y:S01]  /*ba30*/  IMAD.MOV.U32 R23, RZ, RZ, R154 ;  /* 0x000000ffff177224 */ /* 0x000fe200078e009a */
[----:B------:R-:W-:Y:S01]  /*ba40*/  STL.64 [R1+0xa98], R4 ;  /* 0x000a980401007387 */ /* 0x000fe20000100a00 */
[----:B------:R-:W-:Y:S02]  /*ba50*/  IMAD.MOV.U32 R154, RZ, RZ, R155 ;  /* 0x000000ffff9a7224 */ /* 0x000fe400078e009b */
[----:B------:R-:W-:Y:S01]  /*ba60*/  IMAD.MOV.U32 R155, RZ, RZ, R158 ;  /* 0x000000ffff9b7224 */ /* 0x000fe200078e009e */
[----:B------:R-:W-:Y:S01]  /*ba70*/  STL.64 [R1+0xa90], R2 ;  /* 0x000a900201007387 */ /* 0x000fe20000100a00 */
[----:B------:R-:W-:Y:S01]  /*ba80*/  IMAD.MOV.U32 R158, RZ, RZ, R159 ;  /* 0x000000ffff9e7224 */ /* 0x000fe200078e009f */
[----:B------:R-:W-:Y:S01]  /*ba90*/  MOV R159, R174 ;  /* 0x000000ae009f7202 */ /* 0x000fe20000000f00 */
[----:B------:R-:W-:Y:S01]  /*baa0*/  IMAD.MOV.U32 R186, RZ, RZ, R18 ;  /* 0x000000ffffba7224 */ /* 0x000fe200078e0012 */
[----:B------:R1:W-:Y:S01]  /*bab0*/  STL.64 [R1+0xaa8], R6 ;  /* 0x000aa80601007387 */ /* 0x0003e20000100a00 */
[----:B------:R-:W-:-:S02]  /*bac0*/  IMAD.MOV.U32 R18, RZ, RZ, R19 ;  /* 0x000000ffff127224 */ /* 0x000fc400078e0013 */
[----:B------:R-:W-:Y:S01]  /*bad0*/  IMAD.MOV.U32 R19, RZ, RZ, R160 ;  /* 0x000000ffff137224 */ /* 0x000fe200078e00a0 */
[----:B------:R-:W-:Y:S01]  /*bae0*/  STL.64 [R1+0xab0], R8 ;  /* 0x000ab00801007387 */ /* 0x000fe20000100a00 */
[----:B------:R-:W-:Y:S01]  /*baf0*/  IMAD.MOV.U32 R160, RZ, RZ, R161 ;  /* 0x000000ffffa07224 */ /* 0x000fe200078e00a1 */
[----:B------:R-:W-:Y:S01]  /*bb00*/  MOV R161, R166 ;  /* 0x000000a600a17202 */ /* 0x000fe20000000f00 */
[----:B------:R-:W-:Y:S01]  /*bb10*/  IMAD.MOV.U32 R166, RZ, RZ, R171 ;  /* 0x000000ffffa67224 */ /* 0x000fe200078e00ab */
[----:B------:R-:W-:Y:S01]  /*bb20*/  STL.64 [R1+0xab8], R10 ;  /* 0x000ab80a01007387 */ /* 0x000fe20000100a00 */
[----:B------:R-:W-:Y:S01]  /*bb30*/  MOV R171, R169 ;  /* 0x000000a900ab7202 */ /* 0x000fe20000000f00 */
[----:B------:R-:W-:Y:S01]  /*bb40*/  IMAD.MOV.U32 R169, RZ, RZ, R192 ;  /* 0x000000ffffa97224 */ /* 0x000fe200078e00c0 */
[----:B------:R-:W-:Y:S01]  /*bb50*/  MOV R192, R195 ;  /* 0x000000c300c07202 */ /* 0x000fe20000000f00 */
[----:B------:R-:W-:Y:S01]  /*bb60*/  STL.64 [R1+0xac0], R12 ;  /* 0x000ac00c01007387 */ /* 0x000fe20000100a00 */
[----:B------:R-:W-:-:S02]  /*bb70*/  IMAD.MOV.U32 R195, RZ, RZ, R196 ;  /* 0x000000ffffc37224 */ /* 0x000fc400078e00c4 */
[----:B------:R-:W-:Y:S01]  /*bb80*/  IMAD.MOV.U32 R196, RZ, RZ, R199 ;  /* 0x000000ffffc47224 */ /* 0x000fe200078e00c7 */
[----:B------:R-:W-:Y:S01]  /*bb90*/  STL.64 [R1+0xac8], R14 ;  /* 0x000ac80e01007387 */ /* 0x000fe20000100a00 */
[----:B------:R-:W-:Y:S02]  /*bba0*/  IMAD.MOV.U32 R174, RZ, RZ, R175 ;  /* 0x000000ffffae7224 */ /* 0x000fe400078e00af */
[----:B------:R-:W-:Y:S01]  /*bbb0*/  IMAD.MOV.U32 R175, RZ, RZ, R173 ;  /* 0x000000ffffaf7224 */ /* 0x000fe200078e00ad */
[----:B------:R-:W-:Y:S01]  /*bbc0*/  STL.64 [R1+0xad0], R16 ;  /* 0x000ad01001007387 */ /* 0x000fe20000100a00 */
[----:B------:R-:W-:Y:S02]  /*bbd0*/  IMAD.MOV.U32 R177, RZ, RZ, R162 ;  /* 0x000000ffffb17224 */ /* 0x000fe400078e00a2 */
[----:B------:R-:W-:Y:S01]  /*bbe0*/  IMAD.MOV.U32 R162, RZ, RZ, R167 ;  /* 0x000000ffffa27224 */ /* 0x000fe200078e00a7 */
[----:B------:R2:W-:Y:S01]  /*bbf0*/  STL.64 [R1+0xad8], R20 ;  /* 0x000ad81401007387 */ /* 0x0005e20000100a00 */
[----:B------:R-:W-:Y:S01]  /*bc00*/  IMAD.MOV.U32 R167, RZ, RZ, R165 ;  /* 0x000000ffffa77224 */ /* 0x000fe200078e00a5 */
[----:B------:R-:W-:Y:S01]  /*bc10*/  SHF.R.S32.HI R24, RZ, 0x1f, R187 ;  /* 0x0000001fff187819 */ /* 0x000fe200000114bb */
[----:B------:R-:W-:Y:S01]  /*bc20*/  IMAD.MOV.U32 R165, RZ, RZ, R170 ;  /* 0x000000ffffa57224 */ /* 0x000fe200078e00aa */
[----:B------:R3:W-:Y:S01]  /*bc30*/  STL.64 [R1+0xae0], R22 ;  /* 0x000ae01601007387 */ /* 0x0007e20000100a00 */
[----:B------:R-:W-:-:S02]  /*bc40*/  IMAD.MOV.U32 R170, RZ, RZ, R193 ;  /* 0x000000ffffaa7224 */ /* 0x000fc400078e00c1 */
[----:B------:R-:W-:Y:S01]  /*bc50*/  IMAD.MOV.U32 R193, RZ, RZ, R194 ;  /* 0x000000ffffc17224 */ /* 0x000fe200078e00c2 */
[----:B------:R4:W-:Y:S01]  /*bc60*/  STL.64 [R1+0xae8], R152 ;  /* 0x000ae89801007387 */ /* 0x0009e20000100a00 */
[----:B------:R-:W-:Y:S01]  /*bc70*/  IMAD.MOV.U32 R194, RZ, RZ, R197 ;  /* 0x000000ffffc27224 */ /* 0x000fe200078e00c5 */
[----:B------:R-:W-:Y:S01]  /*bc80*/  LEA.HI R24, R24, R187, RZ, 0x7 ;  /* 0x000000bb18187211 */ /* 0x000fe200078f38ff */
[----:B------:R-:W-:Y:S01]  /*bc90*/  IMAD.MOV.U32 R197, RZ, RZ, R198 ;  /* 0x000000ffffc57224 */ /* 0x000fe200078e00c6 */
[----:B------:R-:W-:Y:S01]  /*bca0*/  STL.64 [R1+0xaf0], R154 ;  /* 0x000af09a01007387 */ /* 0x000fe20000100a00 */
[----:B------:R-:W-:-:S03]  /*bcb0*/  MOV R198, R185 ;  /* 0x000000b900c67202 */ /* 0x000fc60000000f00 */
[----:B------:R-:W-:Y:S04]  /*bcc0*/  STL.64 [R1+0xaf8], R156 ;  /* 0x000af89c01007387 */ /* 0x000fe80000100a00 */
[----:B------:R-:W-:Y:S04]  /*bcd0*/  STL.64 [R1+0xb00], R158 ;  /* 0x000b009e01007387 */ /* 0x000fe80000100a00 */
[----:B------:R-:W-:Y:S04]  /*bce0*/  STL [R1+0x128], R184 ;  /* 0x000128b801007387 */ /* 0x000fe80000100800 */
        /* <DEDUP_REMOVED lines=34> */
[----:B-1----:R-:W4:Y:S04]  /*bf10*/  LDL.LU.64 R6, [R1] ;  /* 0x0000000001067983 */ /* 0x002f280000300a00 */
[----:B------:R-:W-:Y:S04]  /*bf20*/  STL [R1+0x1b8], R232 ;  /* 0x0001b8e801007387 */ /* 0x000fe80000100800 */
[----:B------:R-:W-:Y:S04]  /*bf30*/  STL [R1+0x1b4], R233 ;  /* 0x0001b4e901007387 */ /* 0x000fe80000100800 */
[----:B--2---:R-:W2:Y:S04]  /*bf40*/  LDL.LU.64 R20, [R1+0x8] ;  /* 0x0000080001147983 */ /* 0x004ea80000300a00 */
[----:B------:R-:W-:Y:S04]  /*bf50*/  STL [R1+0x1c0], R234 ;  /* 0x0001c0ea01007387 */ /* 0x000fe80000100800 */
[----:B------:R-:W-:Y:S04]  /*bf60*/  STL [R1+0x1bc], R235 ;  /* 0x0001bceb01007387 */ /* 0x000fe80000100800 */
[----:B------:R-:W2:Y:S04]  /*bf70*/  LDL.LU.64 R16, [R1+0x10] ;  /* 0x0000100001107983 */ /* 0x000ea80000300a00 */
[----:B------:R-:W-:Y:S04]  /*bf80*/  STL [R1+0x1c8], R236 ;  /* 0x0001c8ec01007387 */ /* 0x000fe80000100800 */
[----:B------:R-:W-:Y:S04]  /*bf90*/  STL [R1+0x1c4], R237 ;  /* 0x0001c4ed01007387 */ /* 0x000fe80000100800 */
[----:B---3--:R-:W3:Y:S04]  /*bfa0*/  LDL.LU.64 R22, [R1+0x18] ;  /* 0x0000180001167983 */ /* 0x008ee80000300a00 */
[----:B------:R-:W-:Y:S04]  /*bfb0*/  STL [R1+0x1d0], R238 ;  /* 0x0001d0ee01007387 */ /* 0x000fe80000100800 */
[----:B------:R-:W-:Y:S04]  /*bfc0*/  STL [R1+0x1cc], R239 ;  /* 0x0001ccef01007387 */ /* 0x000fe80000100800 */
[----:B------:R-:W3:Y:S04]  /*bfd0*/  LDL.LU.64 R14, [R1+0x20] ;  /* 0x00002000010e7983 */ /* 0x000ee80000300a00 */
        /* <DEDUP_REMOVED lines=18> */
[----:B----4-:R1:W-:Y:S01]  /*c100*/  STL [R1+0x208], R6 ;  /* 0x0002080601007387 */ /* 0x0103e20000100800 */
[----:B------:R-:W-:-:S03]  /*c110*/  IMAD.MOV.U32 R152, RZ, RZ, R7 ;  /* 0x000000ffff987224 */ /* 0x000fc600078e0007 */
[----:B-1----:R-:W4:Y:S04]  /*c120*/  LDL.LU.64 R6, [R1+0x58] ;  /* 0x0000580001067983 */ /* 0x002f280000300a00 */
[----:B------:R1:W-:Y:S04]  /*c130*/  STL [R1+0x204], R152 ;  /* 0x0002049801007387 */ /* 0x0003e80000100800 */
[----:B--2---:R2:W-:Y:S01]  /*c140*/  STL [R1+0x210], R20 ;  /* 0x0002101401007387 */ /* 0x0045e20000100800 */
[----:B-1----:R-:W-:-:S03]  /*c150*/  IMAD.MOV.U32 R152, RZ, RZ, R21 ;  /* 0x000000ffff987224 */ /* 0x002fc600078e0015 */
[----:B--2---:R-:W2:Y:S04]  /*c160*/  LDL.LU.64 R20, [R1+0x60] ;  /* 0x0000600001147983 */ /* 0x004ea80000300a00 */
[----:B------:R1:W-:Y:S04]  /*c170*/  STL [R1+0x20c], R152 ;  /* 0x00020c9801007387 */ /* 0x0003e80000100800 */
[----:B------:R1:W-:Y:S02]  /*c180*/  STL [R1+0x218], R16 ;  /* 0x0002181001007387 */ /* 0x0003e40000100800 */
[----:B-1----:R-:W-:-:S02]  /*c190*/  IMAD.MOV.U32 R152, RZ, RZ, R17 ;  /* 0x000000ffff987224 */ /* 0x002fc400078e0011 */
[----:B------:R-:W2:Y:S04]  /*c1a0*/  LDL.LU.64 R16, [R1+0x68] ;  /* 0x0000680001107983 */ /* 0x000ea80000300a00 */
[----:B------:R1:W-:Y:S04]  /*c1b0*/  STL [R1+0x214], R152 ;  /* 0x0002149801007387 */ /* 0x0003e80000100800 */
[----:B---3--:R3:W-:Y:S01]  /*c1c0*/  STL [R1+0x220], R22 ;  /* 0x0002201601007387 */ /* 0x0087e20000100800 */
[----:B-1----:R-:W-:-:S03]  /*c1d0*/  IMAD.MOV.U32 R152, RZ, RZ, R23 ;  /* 0x000000ffff987224 */ /* 0x002fc600078e0017 */
[----:B---3--:R-:W3:Y:S04]  /*c1e0*/  LDL.LU.64 R22, [R1+0x70] ;  /* 0x0000700001167983 */ /* 0x008ee80000300a00 */
[----:B------:R1:W-:Y:S04]  /*c1f0*/  STL [R1+0x21c], R152 ;  /* 0x00021c9801007387 */ /* 0x0003e80000100800 */
[----:B------:R1:W-:Y:S02]  /*c200*/  STL [R1+0x228], R14 ;  /* 0x0002280e01007387 */ /* 0x0003e40000100800 */
[----:B-1----:R-:W-:-:S02]  /*c210*/  MOV R152, R15 ;  /* 0x0000000f00987202 */ /* 0x002fc40000000f00 */
[----:B------:R-:W3:Y:S04]  /*c220*/  LDL.LU.64 R14, [R1+0x78] ;  /* 0x00007800010e7983 */ /* 0x000ee80000300a00 */
[----:B------:R1:W-:Y:S04]  /*c230*/  STL [R1+0x224], R152 ;  /* 0x0002249801007387 */ /* 0x0003e80000100800 */
[----:B------:R1:W-:Y:S02]  /*c240*/  STL [R1+0x230], R2 ;  /* 0x0002300201007387 */ /* 0x0003e40000100800 */
[----:B-1----:R-:W-:-:S02]  /*c250*/  IMAD.MOV.U32 R152, RZ, RZ, R3 ;  /* 0x000000ffff987224 */ /* 0x002fc400078e0003 */
        /* <DEDUP_REMOVED lines=22> */
[----:B----4-:R4:W-:Y:S01]  /*c3c0*/  STL [R1+0x260], R6 ;  /* 0x0002600601007387 */ /* 0x0109e20000100800 */
[----:B-1----:R-:W-:-:S03]  /*c3d0*/  IMAD.MOV.U32 R152, RZ, RZ, R7 ;  /* 0x000000ffff987224 */ /* 0x002fc600078e0007 */
[----:B----4-:R-:W4:Y:S04]  /*c3e0*/  LDL.LU.64 R6, [R1+0xb0] ;  /* 0x0000b00001067983 */ /* 0x010f280000300a00 */
        /* <DEDUP_REMOVED lines=10> */
[----:B-1----:R-:W-:-:S03]  /*c490*/  MOV R152, R23 ;  /* 0x0000001700987202 */ /* 0x002fc60000000f00 */
[----:B---3--:R-:W3:Y:S04]  /*c4a0*/  LDL.LU.64 R22, [R1+0xc8] ;  /* 0x0000c80001167983 */ /* 0x008ee80000300a00 */
        /* <DEDUP_REMOVED lines=38> */
[----:B-1----:R-:W-:-:S02]  /*c710*/  MOV R152, R17 ;  /* 0x0000001100987202 */ /* 0x002fc40000000f00 */
[----:B------:R-:W2:Y:S04]  /*c720*/  LDL.LU.64 R16, [R1+0x118] ;  /* 0x0001180001107983 */ /* 0x000ea80000300a00 */
[----:B------:R1:W-:Y:S04]  /*c730*/  STL [R1+0x2c4], R152 ;  /* 0x0002c49801007387 */ /* 0x0003e80000100800 */
[----:B---3--:R3:W-:Y:S01]  /*c740*/  STL [R1+0x2d0], R22 ;  /* 0x0002d01601007387 */ /* 0x0087e20000100800 */
[----:B-1----:R-:W-:-:S03]  /*c750*/  IMAD.MOV.U32 R152, RZ, RZ, R23 ;  /* 0x000000ffff987224 */ /* 0x002fc600078e0017 */
        /* <DEDUP_REMOVED lines=35> */
[----:B-1----:R-:W-:-:S03]  /*c990*/  MOV R152, R21 ;  /* 0x0000001500987202 */ /* 0x002fc60000000f00 */
        /* <DEDUP_REMOVED lines=39> */
[----:B-1----:R-:W-:-:S03]  /*cc10*/  MOV R152, R7 ;  /* 0x0000000700987202 */ /* 0x002fc60000000f00 */
        /* <DEDUP_REMOVED lines=450> */
[----:B---3--:R3:W-:Y:S04]  /*e840*/  STL [R1+0x6f0], R22 ;  /* 0x0006f01601007387 */ /* 0x0087e80000100800 */
[----:B-1----:R-:W2:Y:S01]  /*e850*/  LDL.LU.64 R152, [R1+0x748] ;  /* 0x0007480001987983 */ /* 0x002ea20000300a00 */
[----:B---3--:R-:W-:-:S05]  /*e860*/  IMAD.MOV.U32 R22, RZ, RZ, R23 ;  /* 0x000000ffff167224 */ /* 0x008fca00078e0017 */
[----:B------:R1:W-:Y:S04]  /*e870*/  STL [R1+0x6ec], R22 ;  /* 0x0006ec1601007387 */ /* 0x0003e80000100800 */
[----:B------:R3:W-:Y:S01]  /*e880*/  STL [R1+0x6f8], R14 ;  /* 0x0006f80e01007387 */ /* 0x0007e20000100800 */
[----:B-1----:R-:W-:-:S03]  /*e890*/  IMAD.MOV.U32 R22, RZ, RZ, R15 ;  /* 0x000000ffff167224 */ /* 0x002fc600078e000f */
[----:B---3--:R-:W3:Y:S04]  /*e8a0*/  LDL.LU.64 R14, [R1+0x750] ;  /* 0x00075000010e7983 */ /* 0x008ee80000300a00 */
[----:B------:R1:W-:Y:S04]  /*e8b0*/  STL [R1+0x6f4], R22 ;  /* 0x0006f41601007387 */ /* 0x0003e80000100800 */
[----:B------:R1:W-:Y:S02]  /*e8c0*/  STL [R1+0x700], R2 ;  /* 0x0007000201007387 */ /* 0x0003e40000100800 */
[----:B-1----:R-:W-:-:S02]  /*e8d0*/  MOV R22, R3 ;  /* 0x0000000300167202 */ /* 0x002fc40000000f00 */
[----:B------:R-:W3:Y:S04]  /*e8e0*/  LDL.LU.64 R2, [R1+0x758] ;  /* 0x0007580001027983 */ /* 0x000ee80000300a00 */
[----:B------:R1:W-:Y:S04]  /*e8f0*/  STL [R1+0x6fc], R22 ;  /* 0x0006fc1601007387 */ /* 0x0003e80000100800 */
[----:B------:R1:W-:Y:S04]  /*e900*/  STL [R1+0x708], R188 ;  /* 0x000708bc01007387 */ /* 0x0003e80000100800 */
[----:B-1----:R-:W3:Y:S01]  /*e910*/  LDL.LU.64 R22, [R1+0x760] ;  /* 0x0007600001167983 */ /* 0x002ee20000300a00 */
[----:B------:R-:W-:-:S03]  /*e920*/  IMAD.MOV.U32 R154, RZ, RZ, R189 ;  /* 0x000000ffff9a7224 */ /* 0x000fc600078e00bd */
[----:B------:R1:W-:Y:S04]  /*e930*/  STL [R1+0x710], R4 ;  /* 0x0007100401007387 */ /* 0x0003e80000100800 */
[----:B------:R-:W-:Y:S04]  /*e940*/  STL [R1+0x704], R154 ;  /* 0x0007049a01007387 */ /* 0x000fe80000100800 */
[----:B------:R-:W3:Y:S01]  /*e950*/  LDL.LU.64 R188, [R1+0x768] ;  /* 0x0007680001bc7983 */ /* 0x000ee20000300a00 */
[----:B-1----:R-:W-:-:S03]  /*e960*/  IMAD.MOV.U32 R4, RZ, RZ, R5 ;  /* 0x000000ffff047224 */ /* 0x002fc600078e0005 */
[----:B------:R-:W-:Y:S04]  /*e970*/  STL [R1+0x718], R12 ;  /* 0x0007180c01007387 */ /* 0x000fe80000100800 */
[----:B------:R1:W-:Y:S04]  /*e980*/  STL [R1+0x70c], R4 ;  /* 0x00070c0401007387 */ /* 0x0003e80000100800 */
[----:B-1----:R-:W3:Y:S01]  /*e990*/  LDL.LU.64 R4, [R1+0x770] ;  /* 0x0007700001047983 */ /* 0x002ee20000300a00 */
[----:B------:R-:W-:-:S03]  /*e9a0*/  IMAD.MOV.U32 R12, RZ, RZ, R13 ;  /* 0x000000ffff0c7224 */ /* 0x000fc600078e000d */
[----:B------:R-:W-:Y:S04]  /*e9b0*/  STL [R1+0x720], R10 ;  /* 0x0007200a01007387 */ /* 0x000fe80000100800 */
[----:B------:R1:W-:Y:S04]  /*e9c0*/  STL [R1+0x714], R12 ;  /* 0x0007140c01007387 */ /* 0x0003e80000100800 */
[----:B-1----:R-:W3:Y:S01]  /*e9d0*/  LDL.LU.64 R12, [R1+0x778] ;  /* 0x00077800010c7983 */ /* 0x002ee20000300a00 */
[----:B------:R-:W-:-:S03]  /*e9e0*/  IMAD.MOV.U32 R10, RZ, RZ, R11 ;  /* 0x000000ffff0a7224 */ /* 0x000fc600078e000b */
[----:B------:R1:W-:Y:S04]  /*e9f0*/  STL [R1+0x728], R8 ;  /* 0x0007280801007387 */ /* 0x0003e80000100800 */
[----:B------:R1:W-:Y:S02]  /*ea00*/  STL [R1+0x71c], R10 ;  /* 0x00071c0a01007387 */ /* 0x0003e40000100800 */
[----:B-1----:R-:W-:Y:S02]  /*ea10*/  MOV R8, R9 ;  /* 0x0000000900087202 */ /* 0x002fe40000000f00 */
[----:B------:R-:W3:Y:S04]  /*ea20*/  LDL.LU.64 R10, [R1+0x780] ;  /* 0x00078000010a7983 */ /* 0x000ee80000300a00 */
[----:B----4-:R1:W-:Y:S04]  /*ea30*/  STL [R1+0x730], R6 ;  /* 0x0007300601007387 */ /* 0x0103e80000100800 */
[----:B------:R4:W-:Y:S01]  /*ea40*/  STL [R1+0x724], R8 ;  /* 0x0007240801007387 */ /* 0x0009e20000100800 */
[----:B-1----:R-:W-:-:S03]  /*ea50*/  IMAD.MOV.U32 R6, RZ, RZ, R7 ;  /* 0x000000ffff067224 */ /* 0x002fc600078e0007 */
[----:B----4-:R-:W4:Y:S04]  /*ea60*/  LDL.LU.64 R8, [R1+0x788] ;  /* 0x0007880001087983 */ /* 0x010f280000300a00 */
[----:B--2---:R1:W-:Y:S04]  /*ea70*/  STL [R1+0x738], R20 ;  /* 0x0007381401007387 */ /* 0x0043e80000100800 */
[----:B------:R2:W-:Y:S01]  /*ea80*/  STL [R1+0x72c], R6 ;  /* 0x00072c0601007387 */ /* 0x0005e20000100800 */
[----:B-1----:R-:W-:-:S03]  /*ea90*/  IMAD.MOV.U32 R20, RZ, RZ, R21 ;  /* 0x000000ffff147224 */ /* 0x002fc600078e0015 */
[----:B--2---:R-:W2:Y:S04]  /*eaa0*/  LDL.LU.64 R6, [R1+0x790] ;  /* 0x0007900001067983 */ /* 0x004ea80000300a00 */
[----:B------:R-:W-:Y:S04]  /*eab0*/  STL [R1+0x740], R16 ;  /* 0x0007401001007387 */ /* 0x000fe80000100800 */
[----:B------:R1:W-:Y:S04]  /*eac0*/  STL [R1+0x734], R20 ;  /* 0x0007341401007387 */ /* 0x0003e80000100800 */
[----:B-1----:R-:W2:Y:S01]  /*ead0*/  LDL.LU.64 R20, [R1+0x798] ;  /* 0x0007980001147983 */ /* 0x002ea20000300a00 */
[----:B------:R-:W-:-:S03]  /*eae0*/  IMAD.MOV.U32 R16, RZ, RZ, R17 ;  /* 0x000000ffff107224 */ /* 0x000fc600078e0011 */
[----:B------:R1:W-:Y:S04]  /*eaf0*/  STL [R1+0x748], R152 ;  /* 0x0007489801007387 */ /* 0x0003e80000100800 */
[----:B------:R1:W-:Y:S02]  /*eb00*/  STL [R1+0x73c], R16 ;  /* 0x00073c1001007387 */ /* 0x0003e40000100800 */
[----:B-1----:R-:W-:Y:S02]  /*eb10*/  IMAD.MOV.U32 R152, RZ, RZ, R153 ;  /* 0x000000ffff987224 */ /* 0x002fe400078e0099 */
[----:B------:R-:W2:Y:S04]  /*eb20*/  LDL.LU.64 R16, [R1+0x7a0] ;  /* 0x0007a00001107983 */ /* 0x000ea80000300a00 */
[----:B---3--:R-:W-:Y:S04]  /*eb30*/  STL [R1+0x750], R14 ;  /* 0x0007500e01007387 */ /* 0x008fe80000100800 */
[----:B------:R1:W-:Y:S02]  /*eb40*/  STL [R1+0x744], R152 ;  /* 0x0007449801007387 */ /* 0x0003e40000100800 */
[----:B-1----:R-:W-:-:S02]  /*eb50*/  MOV R152, R15 ;  /* 0x0000000f00987202 */ /* 0x002fc40000000f00 */
[----:B------:R-:W3:Y:S04]  /*eb60*/  LDL.LU.64 R14, [R1+0x7a8] ;  /* 0x0007a800010e7983 */ /* 0x000ee80000300a00 */
[----:B------:R-:W-:Y:S04]  /*eb70*/  STL [R1+0x74c], R152 ;  /* 0x00074c9801007387 */ /* 0x000fe80000100800 */
[----:B------:R1:W-:Y:S02]  /*eb80*/  STL [R1+0x758], R2 ;  /* 0x0007580201007387 */ /* 0x0003e40000100800 */
[----:B-1----:R-:W-:-:S02]  /*eb90*/  IMAD.MOV.U32 R2, RZ, RZ, R3 ;  /* 0x000000ffff027224 */ /* 0x002fc400078e0003 */
[----:B------:R-:W-:Y:S04]  /*eba0*/  STL [R1+0x760], R22 ;  /* 0x0007601601007387 */ /* 0x000fe80000100800 */
[----:B------:R1:W-:Y:S04]  /*ebb0*/  STL [R1+0x754], R2 ;  /* 0x0007540201007387 */ /* 0x0003e80000100800 */
[----:B-1----:R-:W3:Y:S01]  /*ebc0*/  LDL.LU.64 R2, [R1+0x7b0] ;  /* 0x0007b00001027983 */ /* 0x002ee20000300a00 */
[----:B------:R-:W-:-:S03]  /*ebd0*/  IMAD.MOV.U32 R22, RZ, RZ, R23 ;  /* 0x000000ffff167224 */ /* 0x000fc600078e0017 */
[----:B------:R-:W-:Y:S04]  /*ebe0*/  STL [R1+0x768], R188 ;  /* 0x000768bc01007387 */ /* 0x000fe80000100800 */
[----:B------:R1:W-:Y:S02]  /*ebf0*/  STL [R1+0x75c], R22 ;  /* 0x00075c1601007387 */ /* 0x0003e40000100800 */
[----:B-1----:R-:W-:Y:S02]  /*ec00*/  IMAD.MOV.U32 R22, RZ, RZ, R189 ;  /* 0x000000ffff167224 */ /* 0x002fe400078e00bd */
        /* <DEDUP_REMOVED lines=21> */
[----:B------:R-:W-:Y:S04]  /*ed60*/  STL [R1+0x78c], R22 ;  /* 0x00078c1601007387 */ /* 0x000fe80000100800 */
[----:B------:R1:W-:Y:S04]  /*ed70*/  STL [R1+0x798], R20 ;  /* 0x0007981401007387 */ /* 0x0003e80000100800 */
[----:B------:R-:W2:Y:S01]  /*ed80*/  LDL.LU.64 R154, [R1+0x7e8] ;  /* 0x0007e800019a7983 */ /* 0x000ea20000300a00 */
[----:B-1----:R-:W-:-:S03]  /*ed90*/  IMAD.MOV.U32 R20, RZ, RZ, R21 ;  /* 0x000000ffff147224 */ /* 0x002fc600078e0015 */
[----:B------:R1:W-:Y:S04]  /*eda0*/  STL [R1+0x7a0], R16 ;  /* 0x0007a01001007387 */ /* 0x0003e80000100800 */
[----:B------:R3:W-:Y:S04]  /*edb0*/  STL [R1+0x794], R20 ;  /* 0x0007941401007387 */ /* 0x0007e80000100800 */
[----:B------:R-:W2:Y:S01]  /*edc0*/  LDL.LU.64 R152, [R1+0x7f0] ;  /* 0x0007f00001987983 */ /* 0x000ea20000300a00 */
[----:B-1----:R-:W-:-:S03]  /*edd0*/  MOV R16, R17 ;  /* 0x0000001100107202 */ /* 0x002fc60000000f00 */
[----:B------:R-:W2:Y:S04]  /*ede0*/  LDL.LU.64 R22, [R1+0x7f8] ;  /* 0x0007f80001167983 */ /* 0x000ea80000300a00 */
[----:B------:R1:W-:Y:S04]  /*edf0*/  STL [R1+0x79c], R16 ;  /* 0x00079c1001007387 */ /* 0x0003e80000100800 */
[----:B---3--:R3:W-:Y:S04]  /*ee00*/  STL [R1+0x7a8], R14 ;  /* 0x0007a80e01007387 */ /* 0x0087e80000100800 */
[----:B------:R-:W2:Y:S04]  /*ee10*/  LDL.LU.64 R20, [R1+0x800] ;  /* 0x0008000001147983 */ /* 0x000ea80000300a00 */
[----:B-1----:R-:W2:Y:S01]  /*ee20*/  LDL.LU.64 R16, [R1+0x808] ;  /* 0x0008080001107983 */ /* 0x002ea20000300a00 */
[----:B---3--:R-:W-:-:S05]  /*ee30*/  IMAD.MOV.U32 R14, RZ, RZ, R15 ;  /* 0x000000ffff0e7224 */ /* 0x008fca00078e000f */
[----:B------:R1:W-:Y:S04]  /*ee40*/  STL [R1+0x7a4], R14 ;  /* 0x0007a40e01007387 */ /* 0x0003e80000100800 */
[----:B------:R3:W-:Y:S04]  /*ee50*/  STL [R1+0x7b0], R2 ;  /* 0x0007b00201007387 */ /* 0x0007e80000100800 */
[----:B-1----:R-:W2:Y:S01]  /*ee60*/  LDL.LU.64 R14, [R1+0x810] ;  /* 0x00081000010e7983 */ /* 0x002ea20000300a00 */
[----:B------:R-:W-:-:S03]  /*ee70*/  IMAD.MOV.U32 R156, RZ, RZ, R3 ;  /* 0x000000ffff9c7224 */ /* 0x000fc600078e0003 */
        /* <DEDUP_REMOVED lines=21> */
[----:B------:R-:W-:Y:S04]  /*efd0*/  STL [R1+0x7d4], R156 ;  /* 0x0007d49c01007387 */ /* 0x000fe80000100800 */
[----:B--2---:R1:W-:Y:S02]  /*efe0*/  STL [R1+0x7e0], R6 ;  /* 0x0007e00601007387 */ /* 0x0043e40000100800 */
[----:B-1----:R-:W-:-:S02]  /*eff0*/  IMAD.MOV.U32 R6, RZ, RZ, R7 ;  /* 0x000000ffff067224 */ /* 0x002fc400078e0007 */
[----:B------:R-:W-:Y:S04]  /*f000*/  STL [R1+0x7e8], R154 ;  /* 0x0007e89a01007387 */ /* 0x000fe80000100800 */
[----:B------:R1:W-:Y:S04]  /*f010*/  STL [R1+0x7dc], R6 ;  /* 0x0007dc0601007387 */ /* 0x0003e80000100800 */
[----:B-1----:R-:W2:Y:S01]  /*f020*/  LDL.LU.64 R6, [R1+0x848] ;  /* 0x0008480001067983 */ /* 0x002ea20000300a00 */
[----:B------:R-:W-:-:S03]  /*f030*/  IMAD.MOV.U32 R154, RZ, RZ, R155 ;  /* 0x000000ffff9a7224 */ /* 0x000fc600078e009b */
[----:B------:R1:W-:Y:S04]  /*f040*/  STL [R1+0x7f0], R152 ;  /* 0x0007f09801007387 */ /* 0x0003e80000100800 */
[----:B------:R-:W-:Y:S04]  /*f050*/  STL [R1+0x7e4], R154 ;  /* 0x0007e49a01007387 */ /* 0x000fe80000100800 */
[----:B------:R1:W-:Y:S02]  /*f060*/  STL [R1+0x7f8], R22 ;  /* 0x0007f81601007387 */ /* 0x0003e40000100800 */
[----:B-1----:R-:W-:-:S05]  /*f070*/  MOV R152, R153 ;  /* 0x0000009900987202 */ /* 0x002fca0000000f00 */
[----:B------:R-:W-:Y:S01]  /*f080*/  STL [R1+0x7ec], R152 ;  /* 0x0007ec9801007387 */ /* 0x000fe20000100800 */
[----:B------:R-:W-:-:S03]  /*f090*/  IMAD.MOV.U32 R22, RZ, RZ, R23 ;  /* 0x000000ffff167224 */ /* 0x000fc600078e0017 */
[----:B------:R1:W-:Y:S04]  /*f0a0*/  STL [R1+0x800], R20 ;  /* 0x0008001401007387 */ /* 0x0003e80000100800 */
[----:B------:R-:W-:Y:S04]  /*f0b0*/  STL [R1+0x7f4], R22 ;  /* 0x0007f41601007387 */ /* 0x000fe80000100800 */
[----:B------:R1:W-:Y:S02]  /*f0c0*/  STL [R1+0x808], R16 ;  /* 0x0008081001007387 */ /* 0x0003e40000100800 */
[----:B-1----:R-:W-:-:S05]  /*f0d0*/  IMAD.MOV.U32 R20, RZ, RZ, R21 ;  /* 0x000000ffff147224 */ /* 0x002fca00078e0015 */
[----:B------:R-:W-:Y:S01]  /*f0e0*/  STL [R1+0x7fc], R20 ;  /* 0x0007fc1401007387 */ /* 0x000fe20000100800 */
[----:B------:R-:W-:-:S03]  /*f0f0*/  IMAD.MOV.U32 R16, RZ, RZ, R17 ;  /* 0x000000ffff107224 */ /* 0x000fc600078e0011 */
[----:B------:R1:W-:Y:S04]  /*f100*/  STL [R1+0x810], R14 ;  /* 0x0008100e01007387 */ /* 0x0003e80000100800 */
[----:B------:R-:W-:Y:S04]  /*f110*/  STL [R1+0x804], R16 ;  /* 0x0008041001007387 */ /* 0x000fe80000100800 */
[----:B---3--:R-:W-:Y:S01]  /*f120*/  STL [R1+0x818], R2 ;  /* 0x0008180201007387 */ /* 0x008fe20000100800 */
[----:B-1----:R-:W-:-:S05]  /*f130*/  IMAD.MOV.U32 R14, RZ, RZ, R15 ;  /* 0x000000ffff0e7224 */ /* 0x002fca00078e000f */
[----:B------:R1:W-:Y:S02]  /*f140*/  STL [R1+0x80c], R14 ;  /* 0x00080c0e01007387 */ /* 0x0003e40000100800 */
[----:B-1----:R-:W-:Y:S02]  /*f150*/  MOV R14, R3 ;  /* 0x00000003000e7202 */ /* 0x002fe40000000f00 */
        /* <DEDUP_REMOVED lines=9> */
[----:B------:R-:W-:Y:S04]  /*f1f0*/  STL [R1+0x824], R14 ;  /* 0x0008240e01007387 */ /* 0x000fe80000100800 */
[----:B------:R1:W-:Y:S04]  /*f200*/  STL [R1+0x830], R12 ;  /* 0x0008300c01007387 */ /* 0x0003e80000100800 */
[----:B------:R-:W3:Y:S01]  /*f210*/  LDL.LU.64 R16, [R1+0x868] ;  /* 0x0008680001107983 */ /* 0x000ee20000300a00 */
[----:B-1----:R-:W-:-:S05]  /*f220*/  IMAD.MOV.U32 R12, RZ, RZ, R13 ;  /* 0x000000ffff0c7224 */ /* 0x002fca00078e000d */
[----:B------:R-:W-:Y:S04]  /*f230*/  STL [R1+0x82c], R12 ;  /* 0x00082c0c01007387 */ /* 0x000fe80000100800 */
[----:B------:R1:W-:Y:S04]  /*f240*/  STL [R1+0x838], R10 ;  /* 0x0008380a01007387 */ /* 0x0003e80000100800 */
[----:B------:R-:W3:Y:S01]  /*f250*/  LDL.LU.64 R14, [R1+0x870] ;  /* 0x00087000010e7983 */ /* 0x000ee20000300a00 */
[----:B-1----:R-:W-:-:S05]  /*f260*/  IMAD.MOV.U32 R10, RZ, RZ, R11 ;  /* 0x000000ffff0a7224 */ /* 0x002fca00078e000b */
[----:B------:R-:W-:Y:S04]  /*f270*/  STL [R1+0x834], R10 ;  /* 0x0008340a01007387 */ /* 0x000fe80000100800 */
[----:B----4-:R1:W-:Y:S04]  /*f280*/  STL [R1+0x840], R8 ;  /* 0x0008400801007387 */ /* 0x0103e80000100800 */
[----:B------:R-:W4:Y:S01]  /*f290*/  LDL.LU.64 R12, [R1+0x878] ;  /* 0x00087800010c7983 */ /* 0x000f220000300a00 */
[----:B-1----:R-:W-:-:S03]  /*f2a0*/  MOV R8, R9 ;  /* 0x0000000900087202 */ /* 0x002fc60000000f00 */
[----:B--2---:R-:W-:Y:S04]  /*f2b0*/  STL [R1+0x848], R6 ;  /* 0x0008480601007387 */ /* 0x004fe80000100800 */
[----:B------:R1:W-:Y:S04]  /*f2c0*/  STL [R1+0x83c], R8 ;  /* 0x00083c0801007387 */ /* 0x0003e80000100800 */
[----:B------:R-:W2:Y:S04]  /*f2d0*/  LDL.LU.64 R22, [R1+0x880] ;  /* 0x0008800001167983 */ /* 0x000ea80000300a00 */
[----:B------:R-:W2:Y:S04]  /*f2e0*/  LDL.LU.64 R10, [R1+0x888] ;  /* 0x00088800010a7983 */ /* 0x000ea80000300a00 */
[----:B-1----:R-:W2:Y:S01]  /*f2f0*/  LDL.LU.64 R8, [R1+0x890] ;  /* 0x0008900001087983 */ /* 0x002ea20000300a00 */
[----:B------:R-:W-:-:S05]  /*f300*/  IMAD.MOV.U32 R6, RZ, RZ, R7 ;  /* 0x000000ffff067224 */ /* 0x000fca00078e0007 */
[----:B------:R1:W-:Y:S04]  /*f310*/  STL [R1+0x844], R6 ;  /* 0x0008440601007387 */ /* 0x0003e80000100800 */
[----:B------:R-:W2:Y:S04]  /*f320*/  LDL.LU.64 R20, [R1+0x898] ;  /* 0x0008980001147983 */ /* 0x000ea80000300a00 */
[----:B-1----:R-:W2:Y:S01]  /*f330*/  LDL.LU.64 R6, [R1+0x8a0] ;  /* 0x0008a00001067983 */ /* 0x002ea20000300a00 */
[----:B---3--:R-:W-:Y:S01]  /*f340*/  IMAD.MOV.U32 R200, RZ, RZ, R2 ;  /* 0x000000ffffc87224 */ /* 0x008fe200078e0002 */
[----:B------:R-:W-:-:S02]  /*f350*/  MOV R199, R3 ;  /* 0x0000000300c77202 */ /* 0x000fc40000000f00 */
[----:B------:R-:W3:Y:S01]  /*f360*/  LDL.LU.64 R2, [R1+0x8a8] ;  /* 0x0008a80001027983 */ /* 0x000ee20000300a00 */
[----:B------:R-:W-:Y:S02]  /*f370*/  IMAD.MOV.U32 R202, RZ, RZ, R188 ;  /* 0x000000ffffca7224 */ /* 0x000fe400078e00bc */
[----:B------:R-:W-:Y:S02]  /*f380*/  IMAD.MOV.U32 R201, RZ, RZ, R189 ;  /* 0x000000ffffc97224 */ /* 0x000fe400078e00bd */
[----:B------:R-:W3:Y:S01]  /*f390*/  LDL.LU.64 R188, [R1+0x8b0] ;  /* 0x0008b00001bc7983 */ /* 0x000ee20000300a00 */
[----:B------:R-:W-:Y:S02]  /*f3a0*/  IMAD.MOV.U32 R204, RZ, RZ, R4 ;  /* 0x000000ffffcc7224 */ /* 0x000fe400078e0004 */
[----:B------:R-:W-:Y:S02]  /*f3b0*/  IMAD.MOV.U32 R203, RZ, RZ, R5 ;  /* 0x000000ffffcb7224 */ /* 0x000fe400078e0005 */
[----:B------:R-:W3:Y:S01]  /*f3c0*/  LDL.LU.64 R4, [R1+0x8b8] ;  /* 0x0008b80001047983 */ /* 0x000ee20000300a00 */
[----:B------:R-:W-:Y:S01]  /*f3d0*/  MOV R206, R16 ;  /* 0x0000001000ce7202 */ /* 0x000fe20000000f00 */
[----:B------:R-:W-:-:S02]  /*f3e0*/  IMAD.MOV.U32 R205, RZ, RZ, R17 ;  /* 0x000000ffffcd7224 */ /* 0x000fc400078e0011 */
[----:B------:R-:W3:Y:S01]  /*f3f0*/  LDL.LU.64 R16, [R1+0x8c0] ;  /* 0x0008c00001107983 */ /* 0x000ee20000300a00 */
[----:B------:R-:W-:Y:S02]  /*f400*/  IMAD.MOV.U32 R208, RZ, RZ, R14 ;  /* 0x000000ffffd07224 */ /* 0x000fe400078e000e */
[----:B------:R-:W-:Y:S02]  /*f410*/  IMAD.MOV.U32 R207, RZ, RZ, R15 ;  /* 0x000000ffffcf7224 */ /* 0x000fe400078e000f */
[----:B------:R-:W3:Y:S01]  /*f420*/  LDL.LU.64 R14, [R1+0x8c8] ;  /* 0x0008c800010e7983 */ /* 0x000ee20000300a00 */
[----:B----4-:R-:W-:Y:S01]  /*f430*/  IMAD.MOV.U32 R210, RZ, RZ, R12 ;  /* 0x000000ffffd27224 */ /* 0x010fe200078e000c */
[----:B------:R-:W-:Y:S02]  /*f440*/  MOV R209, R13 ;  /* 0x0000000d00d17202 */ /* 0x000fe40000000f00 */
[----:B------:R-:W4:Y:S01]  /*f450*/  LDL.LU.64 R12, [R1+0x8d0] ;  /* 0x0008d000010c7983 */ /* 0x000f220000300a00 */
[----:B--2---:R-:W-:-:S02]  /*f460*/  IMAD.MOV.U32 R212, RZ, RZ, R22 ;  /* 0x000000ffffd47224 */ /* 0x004fc400078e0016 */
[----:B------:R-:W-:Y:S02]  /*f470*/  IMAD.MOV.U32 R211, RZ, RZ, R23 ;  /* 0x000000ffffd37224 */ /* 0x000fe400078e0017 */
[----:B------:R-:W2:Y:S01]  /*f480*/  LDL.LU.64 R22, [R1+0x8d8] ;  /* 0x0008d80001167983 */ /* 0x000ea20000300a00 */
[----:B------:R-:W-:Y:S02]  /*f490*/  IMAD.MOV.U32 R214, RZ, RZ, R10 ;  /* 0x000000ffffd67224 */ /* 0x000fe400078e000a */
[----:B------:R-:W-:Y:S02]  /*f4a0*/  IMAD.MOV.U32 R213, RZ, RZ, R11 ;  /* 0x000000ffffd57224 */ /* 0x000fe400078e000b */
[----:B------:R-:W2:Y:S01]  /*f4b0*/  LDL.LU.64 R10, [R1+0x8e0] ;  /* 0x0008e000010a7983 */ /* 0x000ea20000300a00 */
[----:B------:R-:W-:Y:S01]  /*f4c0*/  MOV R216, R8 ;  /* 0x0000000800d87202 */ /* 0x000fe20000000f00 */
[----:B------:R-:W-:Y:S02]  /*f4d0*/  IMAD.MOV.U32 R215, RZ, RZ, R9 ;  /* 0x000000ffffd77224 */ /* 0x000fe400078e0009 */
[----:B------:R-:W2:Y:S01]  /*f4e0*/  LDL.LU.64 R8, [R1+0x8e8] ;  /* 0x0008e80001087983 */ /* 0x000ea20000300a00 */
[----:B------:R-:W-:-:S02]  /*f4f0*/  IMAD.MOV.U32 R218, RZ, RZ, R20 ;  /* 0x000000ffffda7224 */ /* 0x000fc400078e0014 */
[----:B------:R-:W-:Y:S02]  /*f500*/  IMAD.MOV.U32 R217, RZ, RZ, R21 ;  /* 0x000000ffffd97224 */ /* 0x000fe400078e0015 */
[----:B------:R-:W2:Y:S01]  /*f510*/  LDL.LU.64 R20, [R1+0x8f0] ;  /* 0x0008f00001147983 */ /* 0x000ea20000300a00 */
[----:B------:R-:W-:Y:S01]  /*f520*/  IMAD.MOV.U32 R220, RZ, RZ, R6 ;  /* 0x000000ffffdc7224 */ /* 0x000fe200078e0006 */
[----:B------:R-:W-:Y:S02]  /*f530*/  MOV R219, R7 ;  /* 0x0000000700db7202 */ /* 0x000fe40000000f00 */
[----:B------:R-:W2:Y:S01]  /*f540*/  LDL.LU.64 R6, [R1+0x8f8] ;  /* 0x0008f80001067983 */ /* 0x000ea20000300a00 */
[----:B---3--:R-:W-:Y:S02]  /*f550*/  IMAD.MOV.U32 R222, RZ, RZ, R2 ;  /* 0x000000ffffde7224 */ /* 0x008fe400078e0002 */
[----:B------:R-:W-:Y:S02]  /*f560*/  IMAD.MOV.U32 R221, RZ, RZ, R3 ;  /* 0x000000ffffdd7224 */ /* 0x000fe400078e0003 */
[----:B------:R-:W3:Y:S01]  /*f570*/  LDL.LU.64 R2, [R1+0x900] ;  /* 0x0009000001027983 */ /* 0x000ee20000300a00 */
[----:B------:R-:W-:-:S02]  /*f580*/  IMAD.MOV.U32 R224, RZ, RZ, R188 ;  /* 0x000000ffffe07224 */ /* 0x000fc400078e00bc */
[----:B------:R-:W-:Y:S02]  /*f590*/  IMAD.MOV.U32 R223, RZ, RZ, R189 ;  /* 0x000000ffffdf7224 */ /* 0x000fe400078e00bd */
[----:B------:R-:W3:Y:S01]  /*f5a0*/  LDL.LU.64 R188, [R1+0x908] ;  /* 0x0009080001bc7983 */ /* 0x000ee20000300a00 */
[----:B------:R-:W-:Y:S01]  /*f5b0*/  MOV R226, R4 ;  /* 0x0000000400e27202 */ /* 0x000fe20000000f00 */
[----:B------:R-:W-:Y:S02]  /*f5c0*/  IMAD.MOV.U32 R225, RZ, RZ, R5 ;  /* 0x000000ffffe17224 */ /* 0x000fe400078e0005 */
[----:B------:R-:W3:Y:S01]  /*f5d0*/  LDL.LU.64 R4, [R1+0x910] ;  /* 0x0009100001047983 */ /* 0x000ee20000300a00 */
[----:B------:R-:W-:Y:S02]  /*f5e0*/  IMAD.MOV.U32 R228, RZ, RZ, R16 ;  /* 0x000000ffffe47224 */ /* 0x000fe400078e0010 */
[----:B------:R-:W-:Y:S02]  /*f5f0*/  IMAD.MOV.U32 R227, RZ, RZ, R17 ;  /* 0x000000ffffe37224 */ /* 0x000fe400078e0011 */
[----:B------:R-:W3:Y:S01]  /*f600*/  LDL.LU.64 R16, [R1+0x918] ;  /* 0x0009180001107983 */ /* 0x000ee20000300a00 */
[----:B------:R-:W-:Y:S01]  /*f610*/  IMAD.MOV.U32 R230, RZ, RZ, R14 ;  /* 0x000000ffffe67224 */ /* 0x000fe200078e000e */
[----:B------:R-:W-:-:S02]  /*f620*/  MOV R229, R15 ;  /* 0x0000000f00e57202 */ /* 0x000fc40000000f00 */
[----:B------:R-:W3:Y:S01]  /*f630*/  LDL.LU.64 R14, [R1+0x920] ;  /* 0x00092000010e7983 */ /* 0x000ee20000300a00 */
[----:B----4-:R-:W-:Y:S02]  /*f640*/  IMAD.MOV.U32 R232, RZ, RZ, R12 ;  /* 0x000000ffffe87224 */ /* 0x010fe400078e000c */
[----:B------:R-:W-:Y:S02]  /*f650*/  IMAD.MOV.U32 R231, RZ, RZ, R13 ;  /* 0x000000ffffe77224 */ /* 0x000fe400078e000d */
[----:B------:R-:W4:Y:S04]  /*f660*/  LDL.LU.64 R12, [R1+0x928] ;  /* 0x00092800010c7983 */ /* 0x000f280000300a00 */
[----:B------:R-:W4:Y:S01]  /*f670*/  LDL.LU.64 R154, [R1+0x930] ;  /* 0x00093000019a7983 */ /* 0x000f220000300a00 */
[----:B--2---:R-:W-:Y:S01]  /*f680*/  MOV R236, R10 ;  /* 0x0000000a00ec7202 */ /* 0x004fe20000000f00 */
[----:B------:R-:W-:-:S02]  /*f690*/  IMAD.MOV.U32 R235, RZ, RZ, R11 ;  /* 0x000000ffffeb7224 */ /* 0x000fc400078e000b */
[----:B------:R-:W2:Y:S01]  /*f6a0*/  LDL.LU.64 R10, [R1+0x938] ;  /* 0x00093800010a7983 */ /* 0x000ea20000300a00 */
[----:B------:R-:W-:Y:S02]  /*f6b0*/  IMAD.MOV.U32 R238, RZ, RZ, R8 ;  /* 0x000000ffffee7224 */ /* 0x000fe400078e0008 */
[----:B------:R-:W-:Y:S02]  /*f6c0*/  IMAD.MOV.U32 R237, RZ, RZ, R9 ;  /* 0x000000ffffed7224 */ /* 0x000fe400078e0009 */
[----:B------:R-:W2:Y:S04]  /*f6d0*/  LDL.LU.64 R8, [R1+0x940] ;  /* 0x0009400001087983 */ /* 0x000ea80000300a00 */
[----:B------:R-:W2:Y:S01]  /*f6e0*/  LDL.LU.64 R152, [R1+0x948] ;  /* 0x0009480001987983 */ /* 0x000ea20000300a00 */
[----:B------:R-:W-:-:S02]  /*f6f0*/  IMAD.MOV.U32 R242, RZ, RZ, R6 ;  /* 0x000000fffff27224 */ /* 0x000fc400078e0006 */
[----:B------:R-:W-:Y:S02]  /*f700*/  IMAD.MOV.U32 R241, RZ, RZ, R7 ;  /* 0x000000fffff17224 */ /* 0x000fe400078e0007 */
[----:B------:R-:W2:Y:S01]  /*f710*/  LDL.LU.64 R6, [R1+0x950] ;  /* 0x0009500001067983 */ /* 0x000ea20000300a00 */
[----:B------:R-:W-:Y:S02]  /*f720*/  IMAD.MOV.U32 R234, RZ, RZ, R22 ;  /* 0x000000ffffea7224 */ /* 0x000fe400078e0016 */
[----:B------:R-:W-:Y:S01]  /*f730*/  IMAD.MOV.U32 R233, RZ, RZ, R23 ;  /* 0x000000ffffe97224 */ /* 0x000fe200078e0017 */
[----:B------:R-:W-:Y:S01]  /*f740*/  MOV R239, R21 ;  /* 0x0000001500ef7202 */ /* 0x000fe20000000f00 */
[----:B------:R-:W-:Y:S02]  /*f750*/  IMAD.MOV.U32 R240, RZ, RZ, R20 ;  /* 0x000000fffff07224 */ /* 0x000fe400078e0014 */
[----:B---3--:R-:W-:Y:S02]  /*f760*/  IMAD.MOV.U32 R244, RZ, RZ, R2 ;  /* 0x000000fffff47224 */ /* 0x008fe400078e0002 */
[----:B------:R-:W-:-:S02]  /*f770*/  IMAD.MOV.U32 R243, RZ, RZ, R3 ;  /* 0x000000fffff37224 */ /* 0x000fc400078e0003 */
[----:B------:R-:W3:Y:S04]  /*f780*/  LDL.LU.64 R2, [R1+0x958] ;  /* 0x0009580001027983 */ /* 0x000ee80000300a00 */
[----:B------:R-:W3:Y:S01]  /*f790*/  LDL.LU.64 R22, [R1+0x960] ;  /* 0x0009600001167983 */ /* 0x000ee20000300a00 */
[----:B------:R-:W-:Y:S01]  /*f7a0*/  MOV R246, R188 ;  /* 0x000000bc00f67202 */ /* 0x000fe20000000f00 */
[----:B------:R-:W-:Y:S02]  /*f7b0*/  IMAD.MOV.U32 R245, RZ, RZ, R189 ;  /* 0x000000fffff57224 */ /* 0x000fe400078e00bd */
[----:B------:R-:W3:Y:S01]  /*f7c0*/  LDL.LU.64 R188, [R1+0x968] ;  /* 0x0009680001bc7983 */ /* 0x000ee20000300a00 */
[----:B------:R-:W-:Y:S02]  /*f7d0*/  IMAD.MOV.U32 R248, RZ, RZ, R4 ;  /* 0x000000fffff87224 */ /* 0x000fe400078e0004 */
[----:B------:R-:W-:-:S02]  /*f7e0*/  IMAD.MOV.U32 R247, RZ, RZ, R5 ;  /* 0x000000fffff77224 */ /* 0x000fc400078e0005 */
[----:B------:R-:W3:Y:S04]  /*f7f0*/  LDL.LU.64 R4, [R1+0x970] ;  /* 0x0009700001047983 */ /* 0x000ee80000300a00 */
[----:B------:R-:W3:Y:S01]  /*f800*/  LDL.LU.64 R20, [R1+0x978] ;  /* 0x0009780001147983 */ /* 0x000ee20000300a00 */
[----:B------:R-:W-:Y:S01]  /*f810*/  IMAD.MOV.U32 R250, RZ, RZ, R16 ;  /* 0x000000fffffa7224 */ /* 0x000fe200078e0010 */
[----:B------:R-:W-:Y:S02]  /*f820*/  MOV R249, R17 ;  /* 0x0000001100f97202 */ /* 0x000fe40000000f00 */
[----:B------:R-:W3:Y:S01]  /*f830*/  LDL.LU.64 R16, [R1+0x980] ;  /* 0x0009800001107983 */ /* 0x000ee20000300a00 */
[----:B------:R-:W-:Y:S02]  /*f840*/  IMAD.MOV.U32 R252, RZ, RZ, R14 ;  /* 0x000000fffffc7224 */ /* 0x000fe400078e000e */
[----:B------:R-:W-:Y:S01]  /*f850*/  IMAD.MOV.U32 R251, RZ, RZ, R15 ;  /* 0x000000fffffb7224 */ /* 0x000fe200078e000f */
[----:B----4-:R1:W-:Y:S04]  /*f860*/  STL [R1+0x4], R12 ;  /* 0x0000040c01007387 */ /* 0x0103e80000100800 */
[----:B------:R-:W4:Y:S01]  /*f870*/  LDL.LU.64 R14, [R1+0x988] ;  /* 0x00098800010e7983 */ /* 0x000f220000300a00 */
[----:B-1----:R-:W-:-:S05]  /*f880*/  IMAD.MOV.U32 R12, RZ, RZ, R13 ;  /* 0x000000ffff0c7224 */ /* 0x002fca00078e000d */
[----:B------:R1:W-:Y:S04]  /*f890*/  STL [R1], R12 ;  /* 0x0000000c01007387 */ /* 0x0003e80000100800 */
[----:B------:R1:W-:Y:S04]  /*f8a0*/  STL [R1+0xc], R154 ;  /* 0x00000c9a01007387 */ /* 0x0003e80000100800 */
[----:B-1----:R-:W4:Y:S01]  /*f8b0*/  LDL.LU.64 R12, [R1+0x990] ;  /* 0x00099000010c7983 */ /* 0x002f220000300a00 */
[----:B------:R-:W-:-:S03]  /*f8c0*/  IMAD.MOV.U32 R154, RZ, RZ, R155 ;  /* 0x000000ffff9a7224 */ /* 0x000fc600078e009b */
[----:B--2---:R-:W-:Y:S04]  /*f8d0*/  STL [R1+0x14], R10 ;  /* 0x0000140a01007387 */ /* 0x004fe80000100800 */
[----:B------:R1:W-:Y:S02]  /*f8e0*/  STL [R1+0x8], R154 ;  /* 0x0000089a01007387 */ /* 0x0003e40000100800 */
[----:B-1----:R-:W-:Y:S02]  /*f8f0*/  MOV R154, R11 ;  /* 0x0000000b009a7202 */ /* 0x002fe40000000f00 */
[----:B------:R-:W2:Y:S04]  /*f900*/  LDL.LU.64 R10, [R1+0x998] ;  /* 0x00099800010a7983 */ /* 0x000ea80000300a00 */
[----:B------:R-:W-:Y:S04]  /*f910*/  STL [R1+0x10], R154 ;  /* 0x0000109a01007387 */ /* 0x000fe80000100800 */
[----:B------:R1:W-:Y:S04]  /*f920*/  STL [R1+0x1c], R8 ;  /* 0x00001c0801007387 */ /* 0x0003e80000100800 */
[----:B------:R1:W-:Y:S02]  /*f930*/  STL [R1+0x24], R152 ;  /* 0x0000249801007387 */ /* 0x0003e40000100800 */
[----:B-1----:R-:W-:-:S05]  /*f940*/  IMAD.MOV.U32 R8, RZ, RZ, R9 ;  /* 0x000000ffff087224 */ /* 0x002fca00078e0009 */
[----:B------:R1:W-:Y:S01]  /*f950*/  STL [R1+0x18], R8 ;  /* 0x0000180801007387 */ /* 0x0003e20000100800 */
[----:B------:R-:W-:-:S03]  /*f960*/  IMAD.MOV.U32 R152, RZ, RZ, R153 ;  /* 0x000000ffff987224 */ /* 0x000fc600078e0099 */
[----:B-1----:R-:W2:Y:S04]  /*f970*/  LDL.LU.64 R8, [R1+0x9a0] ;  /* 0x0009a00001087983 */ /* 0x002ea80000300a00 */
[----:B------:R-:W-:Y:S04]  /*f980*/  STL [R1+0x2c], R6 ;  /* 0x00002c0601007387 */ /* 0x000fe80000100800 */
[----:B------:R1:W-:Y:S02]  /*f990*/  STL [R1+0x20], R152 ;  /* 0x0000209801007387 */ /* 0x0003e40000100800 */
[----:B-1----:R-:W-:-:S02]  /*f9a0*/  IMAD.MOV.U32 R152, RZ, RZ, R7 ;  /* 0x000000ffff987224 */ /* 0x002fc400078e0007 */
[----:B------:R-:W2:Y:S04]  /*f9b0*/  LDL.LU.64 R6, [R1+0x9a8] ;  /* 0x0009a80001067983 */ /* 0x000ea80000300a00 */
[----:B------:R-:W-:Y:S04]  /*f9c0*/  STL [R1+0x28], R152 ;  /* 0x0000289801007387 */ /* 0x000fe80000100800 */
[----:B---3--:R1:W-:Y:S04]  /*f9d0*/  STL [R1+0x34], R2 ;  /* 0x0000340201007387 */ /* 0x0083e80000100800 */
[----:B------:R3:W-:Y:S01]  /*f9e0*/  STL [R1+0x3c], R22 ;  /* 0x00003c1601007387 */ /* 0x0007e20000100800 */
[----:B-1----:R-:W-:-:S05]  /*f9f0*/  IMAD.MOV.U32 R2, RZ, RZ, R3 ;  /* 0x000000ffff027224 */ /* 0x002fca00078e0003 */
[----:B------:R1:W-:Y:S01]  /*fa00*/  STL [R1+0x30], R2 ;  /* 0x0000300201007387 */ /* 0x0003e20000100800 */
[----:B---3--:R-:W-:-:S03]  /*fa10*/  MOV R22, R23 ;  /* 0x0000001700167202 */ /* 0x008fc60000000f00 */
[----:B-1----:R-:W3:Y:S04]  /*fa20*/  LDL.LU.64 R2, [R1+0x9b0] ;  /* 0x0009b00001027983 */ /* 0x002ee80000300a00 */
[----:B------:R-:W-:Y:S04]  /*fa30*/  STL [R1+0x44], R188 ;  /* 0x000044bc01007387 */ /* 0x000fe80000100800 */
[----:B------:R1:W-:Y:S02]  /*fa40*/  STL [R1+0x38], R22 ;  /* 0x0000381601007387 */ /* 0x0003e40000100800 */
[----:B-1----:R-:W-:-:S02]  /*fa50*/  IMAD.MOV.U32 R22, RZ, RZ, R189 ;  /* 0x000000ffff167224 */ /* 0x002fc400078e00bd */
[----:B------:R-:W3:Y:S04]  /*fa60*/  LDL.LU.64 R188, [R1+0x9b8] ;  /* 0x0009b80001bc7983 */ /* 0x000ee80000300a00 */
[----:B------:R-:W-:Y:S04]  /*fa70*/  STL [R1+0x40], R22 ;  /* 0x0000401601007387 */ /* 0x000fe80000100800 */
[----:B------:R1:W-:Y:S04]  /*fa80*/  STL [R1+0x4c], R4 ;  /* 0x00004c0401007387 */ /* 0x0003e80000100800 */
[----:B------:R1:W-:Y:S02]  /*fa90*/  STL [R1+0x54], R20 ;  /* 0x0000541401007387 */ /* 0x0003e40000100800 */
[----:B-1----:R-:W-:-:S05]  /*faa0*/  IMAD.MOV.U32 R4, RZ, RZ, R5 ;  /* 0x000000ffff047224 */ /* 0x002fca00078e0005 */
[----:B------:R1:W-:Y:S01]  /*fab0*/  STL [R1+0x48], R4 ;  /* 0x0000480401007387 */ /* 0x0003e20000100800 */
[----:B------:R-:W-:-:S03]  /*fac0*/  IMAD.MOV.U32 R20, RZ, RZ, R21 ;  /* 0x000000ffff147224 */ /* 0x000fc600078e0015 */
[----:B-1----:R-:W3:Y:S04]  /*fad0*/  LDL.LU.64 R4, [R1+0x9c0] ;  /* 0x0009c00001047983 */ /* 0x002ee80000300a00 */
[----:B------:R1:W-:Y:S04]  /*fae0*/  STL [R1+0x5c], R16 ;  /* 0x00005c1001007387 */ /* 0x0003e80000100800 */
[----:B------:R-:W-:Y:S04]  /*faf0*/  STL [R1+0x50], R20 ;  /* 0x0000501401007387 */ /* 0x000fe80000100800 */
[----:B------:R-:W3:Y:S01]  /*fb00*/  LDL.LU.64 R190, [R1+0x9c8] ;  /* 0x0009c80001be7983 */ /* 0x000ee20000300a00 */
[----:B-1----:R-:W-:-:S05]  /*fb10*/  IMAD.MOV.U32 R16, RZ, RZ, R17 ;  /* 0x000000ffff107224 */ /* 0x002fca00078e0011 */
[----:B------:R-:W-:Y:S04]  /*fb20*/  STL [R1+0x58], R16 ;  /* 0x0000581001007387 */ /* 0x000fe80000100800 */
[----:B----4-:R1:W-:Y:S02]  /*fb30*/  STL [R1+0x64], R14 ;  /* 0x0000640e01007387 */ /* 0x0103e40000100800 */
[----:B-1----:R-:W-:Y:S02]  /*fb40*/  MOV R14, R15 ;  /* 0x0000000f000e7202 */ /* 0x002fe40000000f00 */
[----:B------:R1:W-:Y:S04]  /*fb50*/  STL [R1+0x6c], R12 ;  /* 0x00006c0c01007387 */ /* 0x0003e80000100800 */
[----:B------:R-:W-:Y:S04]  /*fb60*/  STL [R1+0x60], R14 ;  /* 0x0000600e01007387 */ /* 0x000fe80000100800 */
[----:B------:R-:W4:Y:S01]  /*fb70*/  LDL.LU.64 R158, [R1+0x9d0] ;  /* 0x0009d000019e7983 */ /* 0x000f220000300a00 */
[----:B-1----:R-:W-:-:S03]  /*fb80*/  IMAD.MOV.U32 R12, RZ, RZ, R13 ;  /* 0x000000ffff0c7224 */ /* 0x002fc600078e000d */
[----:B------:R-:W4:Y:S04]  /*fb90*/  LDL.LU.64 R156, [R1+0x9d8] ;  /* 0x0009d800019c7983 */ /* 0x000f280000300a00 */
[----:B------:R-:W-:Y:S04]  /*fba0*/  STL [R1+0x68], R12 ;  /* 0x0000680c01007387 */ /* 0x000fe80000100800 */
[----:B--2---:R1:W-:Y:S04]  /*fbb0*/  STL [R1+0x74], R10 ;  /* 0x0000740a01007387 */ /* 0x0043e80000100800 */
[----:B------:R-:W2:Y:S04]  /*fbc0*/  LDL.LU.64 R154, [R1+0x9e0] ;  /* 0x0009e000019a7983 */ /* 0x000ea80000300a00 */
[----:B------:R-:W2:Y:S01]  /*fbd0*/  LDL.LU.64 R152, [R1+0x9e8] ;  /* 0x0009e80001987983 */ /* 0x000ea20000300a00 */
[----:B-1----:R-:W-:-:S05]  /*fbe0*/  IMAD.MOV.U32 R10, RZ, RZ, R11 ;  /* 0x000000ffff0a7224 */ /* 0x002fca00078e000b */
[----:B------:R-:W-:Y:S04]  /*fbf0*/  STL [R1+0x70], R10 ;  /* 0x0000700a01007387 */ /* 0x000fe80000100800 */
[----:B------:R1:W-:Y:S04]  /*fc00*/  STL [R1+0x7c], R8 ;  /* 0x00007c0801007387 */ /* 0x0003e80000100800 */
        /* <DEDUP_REMOVED lines=9> */
[----:B---3--:R1:W-:Y:S04]  /*fca0*/  STL [R1+0x8c], R2 ;  /* 0x00008c0201007387 */ /* 0x0083e80000100800 */
[----:B------:R-:W3:Y:S04]  /*fcb0*/  LDL.LU.64 R12, [R1+0xa10] ;  /* 0x000a1000010c7983 */ /* 0x000ee80000300a00 */
[----:B------:R-:W3:Y:S01]  /*fcc0*/  LDL.LU.64 R10, [R1+0xa18] ;  /* 0x000a1800010a7983 */ /* 0x000ee20000300a00 */
[----:B-1----:R-:W-:-:S05]  /*fcd0*/  MOV R2, R3 ;  /* 0x0000000300027202 */ /* 0x002fca0000000f00 */
[----:B------:R1:W-:Y:S04]  /*fce0*/  STL [R1+0x88], R2 ;  /* 0x0000880201007387 */ /* 0x0003e80000100800 */
[----:B------:R1:W-:Y:S04]  /*fcf0*/  STL [R1+0x94], R188 ;  /* 0x000094bc01007387 */ /* 0x0003e80000100800 */
[----:B------:R-:W3:Y:S01]  /*fd00*/  LDL.LU.64 R8, [R1+0xa20] ;  /* 0x000a200001087983 */ /* 0x000ee20000300a00 */
[----:B-1----:R-:W-:-:S03]  /*fd10*/  IMAD.MOV.U32 R2, RZ, RZ, R189 ;  /* 0x000000ffff027224 */ /* 0x002fc600078e00bd */
[----:B------:R-:W3:Y:S04]  /*fd20*/  LDL.LU.64 R6, [R1+0xa28] ;  /* 0x000a280001067983 */ /* 0x000ee80000300a00 */
[----:B------:R1:W-:Y:S04]  /*fd30*/  STL [R1+0x90], R2 ;  /* 0x0000900201007387 */ /* 0x0003e80000100800 */
[----:B------:R1:W-:Y:S04]  /*fd40*/  STL [R1+0x9c], R4 ;  /* 0x00009c0401007387 */ /* 0x0003e80000100800 */
[----:B------:R-:W3:Y:S01]  /*fd50*/  LDL.LU.64 R188, [R1+0xa30] ;  /* 0x000a300001bc7983 */ /* 0x000ee20000300a00 */
[----:B-1----:R-:W-:-:S03]  /*fd60*/  IMAD.MOV.U32 R2, RZ, RZ, R5 ;  /* 0x000000ffff027224 */ /* 0x002fc600078e0005 */
[----:B------:R-:W3:Y:S04]  /*fd70*/  LDL.LU.64 R4, [R1+0xa38] ;  /* 0x000a380001047983 */ /* 0x000ee80000300a00 */
[----:B------:R1:W-:Y:S01]  /*fd80*/  STL [R1+0x98], R2 ;  /* 0x0000980201007387 */ /* 0x0003e20000100800 */
[----:B------:R-:W-:-:S03]  /*fd90*/  IMAD.MOV.U32 R173, RZ, RZ, R191 ;  /* 0x000000ffffad7224 */ /* 0x000fc600078e00bf */
[----:B------:R1:W-:Y:S04]  /*fda0*/  STL [R1+0xa4], R190 ;  /* 0x0000a4be01007387 */ /* 0x0003e80000100800 */
[----:B-1----:R-:W3:Y:S04]  /*fdb0*/  LDL.LU.64 R2, [R1+0xa40] ;  /* 0x000a400001027983 */ /* 0x002ee80000300a00 */
[----:B------:R-:W3:Y:S04]  /*fdc0*/  LDL.LU.64 R190, [R1+0xa48] ;  /* 0x000a480001be7983 */ /* 0x000ee80000300a00 */
[----:B------:R4:W-:Y:S01]  /*fdd0*/  STL [R1+0xa0], R173 ;  /* 0x0000a0ad01007387 */ /* 0x0009e20000100800 */
[----:B------:R-:W-:-:S02]  /*fde0*/  IMAD.SHL.U32 R185, R183, 0x80, RZ ;  /* 0x00000080b7b97824 */ /* 0x000fc400078e00ff */
[----:B------:R-:W-:Y:S01]  /*fdf0*/  IMAD.SHL.U32 R183, R182, 0x80, RZ ;  /* 0x00000080b6b77824 */ /* 0x000fe200078e00ff */
[----:B------:R-:W-:Y:S01]  /*fe00*/  SHF.R.S32.HI R187, RZ, 0x7, R24 ;  /* 0x00000007ffbb7819 */ /* 0x000fe20000011418 */
[----:B----4-:R-:W-:Y:S01]  /*fe10*/  IMAD.MOV.U32 R173, RZ, RZ, R159 ;  /* 0x000000ffffad7224 */ /* 0x010fe200078e009f */
[----:B------:R1:W-:Y:S04]  /*fe20*/  STL [R1+0xac], R158 ;  /* 0x0000ac9e01007387 */ /* 0x0003e80000100800 */
[----:B-1----:R1:W5:Y:S04]  /*fe30*/  LDL.LU.64 R158, [R1+0xb00] ;  /* 0x000b0000019e7983 */ /* 0x0023680000300a00 */
[----:B------:R-:W-:Y:S04]  /*fe40*/  STL [R1+0xb4], R156 ;  /* 0x0000b49c01007387 */ /* 0x000fe80000100800 */
[----:B------:R4:W-:Y:S02]  /*fe50*/  STL [R1+0xa8], R173 ;  /* 0x0000a8ad01007387 */ /* 0x0009e40000100800 */
[----:B----4-:R-:W-:-:S02]  /*fe60*/  MOV R173, R157 ;  /* 0x0000009d00ad7202 */ /* 0x010fc40000000f00 */
[----:B------:R1:W5:Y:S04]  /*fe70*/  LDL.LU.64 R156, [R1+0xaf8] ;  /* 0x000af800019c7983 */ /* 0x0003680000300a00 */
[----:B--2---:R-:W-:Y:S04]  /*fe80*/  STL [R1+0xbc], R154 ;  /* 0x0000bc9a01007387 */ /* 0x004fe80000100800 */
[----:B------:R2:W-:Y:S02]  /*fe90*/  STL [R1+0xb0], R173 ;  /* 0x0000b0ad01007387 */ /* 0x0005e40000100800 */
[----:B--2---:R-:W-:-:S02]  /*fea0*/  IMAD.MOV.U32 R173, RZ, RZ, R155 ;  /* 0x000000ffffad7224 */ /* 0x004fc400078e009b */
[----:B------:R1:W5:Y:S04]  /*feb0*/  LDL.LU.64 R154, [R1+0xaf0] ;  /* 0x000af000019a7983 */ /* 0x0003680000300a00 */
[----:B------:R-:W-:Y:S04]  /*fec0*/  STL [R1+0xc4], R152 ;  /* 0x0000c49801007387 */ /* 0x000fe80000100800 */
        /* <DEDUP_REMOVED lines=13> */
[----:B--2---:R-:W-:-:S02]  /*ffa0*/  MOV R173, R17 ;  /* 0x0000001100ad7202 */ /* 0x004fc40000000f00 */
[----:B------:R1:W5:Y:S04]  /*ffb0*/  LDL.LU.64 R16, [R1+0xad0] ;  /* 0x000ad00001107983 */ /* 0x0003680000300a00 */
[----:B------:R-:W-:Y:S04]  /*ffc0*/  STL [R1+0xe4], R14 ;  /* 0x0000e40e01007387 */ /* 0x000fe80000100800 */
[----:B------:R2:W-:Y:S02]  /*ffd0*/  STL [R1+0xd8], R173 ;  /* 0x0000d8ad01007387 */ /* 0x0005e40000100800 */
[----:B--2---:R-:W-:-:S02]  /*ffe0*/  IMAD.MOV.U32 R173, RZ, RZ, R15 ;  /* 0x000000ffffad7224 */ /* 0x004fc400078e000f */
[----:B------:R1:W5:Y:S04]  /*fff0*/  LDL.LU.64 R14, [R1+0xac8] ;  /* 0x000ac800010e7983 */ /* 0x0003680000300a00 */
[----:B---3--:R-:W-:Y:S04]  /*10000*/  STL [R1+0xec], R12 ;  /* 0x0000ec0c01007387 */ /* 0x008fe80000100800 */
        /* <DEDUP_REMOVED lines=19> */
[----:B------:R-:W-:Y:S04]  /*10140*/  STL [R1+0x114], R4 ;  /* 0x0001140401007387 */ /* 0x000fe80000100800 */
[----:B------:R2:W-:Y:S01]  /*10150*/  STL [R1+0x108], R173 ;  /* 0x000108ad01007387 */ /* 0x0005e20000100800 */
[----:B------:R-:W-:Y:S02]  /*10160*/  IMAD.MOV.U32 R182, RZ, RZ, R191 ;  /* 0x000000ffffb67224 */ /* 0x000fe400078e00bf */
[----:B--2---:R-:W-:-:S02]  /*10170*/  IMAD.MOV.U32 R173, RZ, RZ, R5 ;  /* 0x000000ffffad7224 */ /* 0x004fc400078e0005 */
[----:B------:R1:W5:Y:S04]  /*10180*/  LDL.LU.64 R4, [R1+0xa98] ;  /* 0x000a980001047983 */ /* 0x0003680000300a00 */
[----:B------:R-:W-:Y:S04]  /*10190*/  STL [R1+0x11c], R2 ;  /* 0x00011c0201007387 */ /* 0x000fe80000100800 */
[----:B------:R2:W-:Y:S02]  /*101a0*/  STL [R1+0x110], R173 ;  /* 0x000110ad01007387 */ /* 0x0005e40000100800 */
[----:B--2---:R-:W-:-:S02]  /*101b0*/  IMAD.MOV.U32 R173, RZ, RZ, R3 ;  /* 0x000000ffffad7224 */ /* 0x004fc400078e0003 */
[----:B------:R1:W5:Y:S04]  /*101c0*/  LDL.LU.64 R2, [R1+0xa90] ;  /* 0x000a900001027983 */ /* 0x0003680000300a00 */
[----:B------:R-:W-:Y:S04]  /*101d0*/  STL [R1+0x124], R190 ;  /* 0x000124be01007387 */ /* 0x000fe80000100800 */
[----:B------:R-:W-:Y:S04]  /*101e0*/  STL [R1+0x118], R173 ;  /* 0x000118ad01007387 */ /* 0x000fe80000100800 */
[----:B------:R-:W-:Y:S04]  /*101f0*/  STL [R1+0x120], R182 ;  /* 0x000120b601007387 */ /* 0x000fe80000100800 */
[----:B------:R2:W-:Y:S02]  /*10200*/  STL [R1+0x850], R187 ;  /* 0x000850bb01007387 */ /* 0x0005e40000100800 */
[----:B--2---:R-:W-:-:S05]  /*10210*/  VIADD R187, R187, 0xffffffff ;  /* 0xffffffffbbbb7836 */ /* 0x004fca0000000000 */
[----:B------:R1:W-:Y:S01]  /*10220*/  STL [R1+0x854], R187 ;  /* 0x000854bb01007387 */ /* 0x0003e20000100800 */
[----:B------:R-:W-:Y:S02]  /*10230*/  SHF.R.S32.HI R182, RZ, 0x1f, R183 ;  /* 0x0000001fffb67819 */ /* 0x000fe400000114b7 */
[----:B------:R-:W-:Y:S02]  /*10240*/  SHF.R.S32.HI R184, RZ, 0x1f, R185 ;  /* 0x0000001fffb87819 */ /* 0x000fe400000114b9 */
[----:B------:R-:W-:Y:S02]  /*10250*/  CS2R R120, SRZ ;  /* 0x0000000000787805 */ /* 0x000fe4000001ff00 */
[----:B------:R-:W-:Y:S02]  /*10260*/  SHF.L.U64.HI R182, R183, 0x2, R182 ;  /* 0x00000002b7b67819 */ /* 0x000fe400000102b6 */
[----:B------:R-:W-:Y:S02]  /*10270*/  CS2R R122, SRZ ;  /* 0x00000000007a7805 */ /* 0x000fe4000001ff00 */
[----:B------:R-:W-:-:S02]  /*10280*/  SHF.L.U64.HI R184, R185, 0x2, R184 ;  /* 0x00000002b9b87819 */ /* 0x000fc400000102b8 */
[----:B------:R-:W-:Y:S02]  /*10290*/  CS2R R124, SRZ ;  /* 0x00000000007c7805 */ /* 0x000fe4000001ff00 */
[----:B------:R-:W-:Y:S02]  /*102a0*/  MOV R173, RZ ;  /* 0x000000ff00ad7202 */ /* 0x000fe40000000f00 */
        /* <DEDUP_REMOVED lines=38> */
[----:B------:R-:W-:Y:S01]  /*10510*/  CS2R R74, SRZ ;  /* 0x00000000004a7805 */ /* 0x000fe2000001ff00 */
[----:B------:R-:W-:Y:S01]  /*10520*/  IMAD.SHL.U32 R183, R183, 0x4, RZ ;  /* 0x00000004b7b77824 */ /* 0x000fe200078e00ff */
[----:B------:R-:W-:Y:S01]  /*10530*/  CS2R R76, SRZ ;  /* 0x00000000004c7805 */ /* 0x000fe2000001ff00 */
[----:B------:R-:W-:Y:S01]  /*10540*/  IMAD.SHL.U32 R185, R185, 0x4, RZ ;  /* 0x00000004b9b97824 */ /* 0x000fe200078e00ff */
        /* <DEDUP_REMOVED lines=20> */
[----:B------:R-:W-:Y:S01]  /*10690*/  CS2R R54, SRZ ;  /* 0x0000000000367805 */ /* 0x000fe2000001ff00 */
[----:B------:R-:W-:Y:S01]  /*106a0*/  UMOV UR7, 0xffffffff ;  /* 0xffffffff00077882 */ /* 0x000fe20000000000 */
[----:B-1----:R-:W-:-:S05]  /*106b0*/  UMOV UR60, URZ ;  /* 0x0000003f003c7c82 */ /* 0x002fca0008000000 */
.L_x_1:
[----:B------:R-:W-:Y:S01]  /*106c0*/  UIADD3 UR7, UR7, 0x1, URZ ;  /* 0x0000000107077890 */ /* 0x000fe2000fffe03f */
[----:B------:R-:W-:-:S04]  /*106d0*/  DEPBAR.LE SB0, 0x0 ;  /* 0x000080000000791a */ /* 0x000fc80000000000 */
[----:B------:R-:W-:Y:S01]  /*106e0*/  BAR.SYNC.DEFER_BLOCKING 0x0 ;  /* 0x0000000000007b1d */ /* 0x000fe20000010000 */
[----:B------:R-:W-:-:S04]  /*106f0*/  UISETP.GT.AND UP0, UPT, UR7, 0x1, UPT ;  /* 0x000000010700788c */ /* 0x000fc8000bf04270 */
[----:B------:R-:W-:-:S03]  /*10700*/  USEL UR7, UR7, URZ, !UP0 ;  /* 0x0000003f07077287 */ /* 0x000fc6000c000000 */
[----:B------:R-:W1:Y:S01]  /*10710*/  LDC R187, c[0x0][0x230] ;  /* 0x00008c00ffbb7b82 */ /* 0x000e620000000800 */
[----:B--2---:R-:W2:Y:S01]  /*10720*/  LDL R190, [R1+0x854] ;  /* 0x0008540001be7983 */ /* 0x004ea20000100800 */
[----:B------:R-:W-:Y:S02]  /*10730*/  ULEA UR9, UR7, UR6, 0xf ;  /* 0x0000000607097291 */ /* 0x000fe4000f8e783f */
[----:B------:R-:W-:Y:S01]  /*10740*/  ULEA UR8, UR7, UR6, 0x11 ;  /* 0x0000000607087291 */ /* 0x000fe2000f8e883f */
[----:B------:R-:W-:Y:S01]  /*10750*/  STL [R1+0xab0], R213 ;  /* 0x000ab0d501007387 */ /* 0x000fe20000100800 */
[----:B------:R-:W-:Y:S02]  /*10760*/  UIADD3 UR9, UR9, 0x40000, URZ ;  /* 0x0004000009097890 */ /* 0x000fe4000fffe03f */
[----:B------:R-:W-:Y:S01]  /*10770*/  USHF.R.U32.HI UR8, URZ, 0x4, UR8 ;  /* 0x000000043f087899 */ /* 0x000fe20008011608 */
[----:B------:R-:W-:Y:S01]  /*10780*/  STL [R1+0xaac], R229 ;  /* 0x000aace501007387 */ /* 0x000fe20000100800 */
[----:B------:R-:W-:-:S02]  /*10790*/  USHF.R.U32.HI UR9, URZ, 0x4, UR9 ;  /* 0x000000043f097899 */ /* 0x000fc40008011609 */
[----:B------:R-:W-:Y:S01]  /*107a0*/  USGXT.U32 UR48, UR8, 0xe ;  /* 0x0000000e0830789a */ /* 0x000fe20008000000 */
[----:B------:R-:W-:Y:S01]  /*107b0*/  STL [R1+0xaa8], R246 ;  /* 0x000aa8f601007387 */ /* 0x000fe20000100800 */
[----:B------:R-:W-:Y:S01]  /*107c0*/  USGXT.U32 UR50, UR9, 0xe ;  /* 0x0000000e0932789a */ /* 0x000fe20008000000 */
[----:B------:R-:W-:Y:S01]  /*107d0*/  UMOV UR49, 0x40000040 ;  /* 0x4000004000317882 */ /* 0x000fe20000000000 */
[----:B------:R-:W-:Y:S01]  /*107e0*/  WARPGROUP.ARRIVE ;  /* 0x00000000000079c5 */ /* 0x000fe20000000000 */
[----:B------:R-:W-:Y:S01]  /*107f0*/  UMOV UR51, 0x40000040 ;  /* 0x4000004000337882 */ /* 0x000fe20000000000 */
[----:B------:R-:W-:Y:S01]  /*10800*/  UIADD3 UR52, UP0, UR48, 0x2, URZ ;  /* 0x0000000230347890 */ /* 0x000fe2000ff1e03f */
[----:B------:R-:W-:Y:S01]  /*10810*/  STL [R1+0xaa4], R245 ;  /* 0x000aa4f501007387 */ /* 0x000fe20000100800 */
[----:B------:R-:W-:-:S03]  /*10820*/  UIADD3 UR54, UP1, UR50, 0x2, URZ ;  /* 0x0000000232367890 */ /* 0x000fc6000ff3e03f */
[----:B------:R-:W-:Y:S01]  /*10830*/  HGMMA.64x64x8.F32.TF32 R120, gdesc[UR48], R120 ;  /* 0x04e00000307879f0 */ /* 0x000fe20008702878 */
[----:B------:R-:W-:Y:S01]  /*10840*/  UMOV UR8, URZ ;  /* 0x0000003f00087c82 */ /* 0x000fe20008000000 */
[----:B------:R-:W-:Y:S01]  /*10850*/  UMOV UR9, URZ ;  /* 0x0000003f00097c82 */ /* 0x000fe20008000000 */
[----:B------:R-:W-:Y:S01]  /*10860*/  UIADD3.X UR53, UR8, 0x40000040, URZ, UP0, !UPT ;  /* 0x4000004008357890 */ /* 0x000fe200087fe43f */
[----:B-----5:R3:W-:Y:S01]  /*10870*/  STL [R1+0xa9c], R189 ;  /* 0x000a9cbd01007387 */ /* 0x0207e20000100800 */
[----:B------:R-:W-:Y:S02]  /*10880*/  UIADD3.X UR55, UR9, 0x40000040, URZ, UP1, !UPT ;  /* 0x4000004009377890 */ /* 0x000fe40008ffe43f */
[----:B------:R-:W-:Y:S01]  /*10890*/  UIADD3.64 UR12, UR52, 0x2, URZ ;  /* 0x00000002340c7897 */ /* 0x000fe2000fffe03f */
[----:B------:R-:W-:Y:S01]  /*108a0*/  STL [R1+0xa98], R188 ;  /* 0x000a98bc01007387 */ /* 0x000fe20000100800 */
[----:B------:R-:W-:Y:S02]  /*108b0*/  UIADD3.64 UR14, UR54, 0x2, URZ ;  /* 0x00000002360e7897 */ /* 0x000fe4000fffe03f */
[----:B------:R-:W-:Y:S01]  /*108c0*/  UIADD3.64 UR8, UR52, 0x4, URZ ;  /* 0x0000000434087897 */ /* 0x000fe2000fffe03f */
[----:B------:R-:W-:Y:S01]  /*108d0*/  STL [R1+0xa94], R5 ;  /* 0x000a940501007387 */ /* 0x000fe20000100800 */
[----:B------:R-:W-:-:S02]  /*108e0*/  UIADD3.64 UR10, UR54, 0x4, URZ ;  /* 0x00000004360a7897 */ /* 0x000fc4000fffe03f */
[----:B------:R-:W-:Y:S01]  /*108f0*/  UIADD3.64 UR44, UR52, 0x802, URZ ;  /* 0x00000802342c7897 */ /* 0x000fe2000fffe03f */
[----:B------:R-:W-:Y:S01]  /*10900*/  STL [R1+0xa90], R3 ;  /* 0x000a900301007387 */ /* 0x000fe20000100800 */
[----:B------:R-:W-:Y:S02]  /*10910*/  UIADD3.64 UR46, UR54, 0x202, URZ ;  /* 0x00000202362e7897 */ /* 0x000fe4000fffe03f */
[----:B------:R-:W-:Y:S01]  /*10920*/  UIADD3.64 UR40, UR52, 0x804, URZ ;  /* 0x0000080434287897 */ /* 0x000fe2000fffe03f */
[----:B------:R4:W-:Y:S01]  /*10930*/  STL [R1+0xa8c], R0 ;  /* 0x000a8c0001007387 */ /* 0x0009e20000100800 */
[----:B------:R-:W-:Y:S02]  /*10940*/  UIADD3.64 UR42, UR54, 0x204, URZ ;  /* 0x00000204362a7897 */ /* 0x000fe4000fffe03f */
[----:B------:R-:W-:Y:S01]  /*10950*/  UIADD3.64 UR36, UR52, 0xffe, URZ ;  /* 0x00000ffe34247897 */ /* 0x000fe2000fffe03f */
[----:B------:R-:W2:Y:S01]  /*10960*/  LDL.LU R191, [R1+0x24c] ;  /* 0x00024c0001bf7983 */ /* 0x000ea20000300800 */
[----:B------:R-:W-:-:S02]  /*10970*/  UIADD3.64 UR38, UR54, 0x3fe, URZ ;  /* 0x000003fe36267897 */ /* 0x000fc4000fffe03f */
[----:B------:R-:W-:Y:S01]  /*10980*/  UIADD3.64 UR32, UR52, 0x1000, URZ ;  /* 0x0000100034207897 */ /* 0x000fe2000fffe03f */
[----:B---3--:R-:W3:Y:S01]  /*10990*/  LDL.LU R189, [R1+0x250] ;  /* 0x0002500001bd7983 */ /* 0x008ee20000300800 */
[----:B------:R-:W-:Y:S01]  /*109a0*/  UIADD3.64 UR34, UR54, 0x400, URZ ;  /* 0x0000040036227897 */ /* 0x000fe2000fffe03f */
[----:B----4-:R-:W-:Y:S01]  /*109b0*/  VIADD R0, R173, 0x1 ;  /* 0x00000001ad007836 */ /* 0x010fe20000000000 */
[----:B------:R-:W-:Y:S01]  /*109c0*/  UIADD3.64 UR28, UR52, 0x1002, URZ ;  /* 0x00001002341c7897 */ /* 0x000fe2000fffe03f */
[----:B------:R-:W4:Y:S01]  /*109d0*/  LDL.LU R246, [R1+0x254] ;  /* 0x0002540001f67983 */ /* 0x000f220000300800 */
[----:B------:R-:W-:Y:S02]  /*109e0*/  UIADD3.64 UR30, UR54, 0x402, URZ ;  /* 0x00000402361e7897 */ /* 0x000fe4000fffe03f */
[----:B------:R-:W-:Y:S01]  /*109f0*/  UIADD3.64 UR24, UR52, 0x1004, URZ ;  /* 0x0000100434187897 */ /* 0x000fe2000fffe03f */
[----:B------:R-:W4:Y:S01]  /*10a00*/  LDL.LU R188, [R1+0x258] ;  /* 0x0002580001bc7983 */ /* 0x000f220000300800 */
[----:B------:R-:W-:-:S02]  /*10a10*/  UIADD3.64 UR26, UR54, 0x404, URZ ;  /* 0x00000404361a7897 */ /* 0x000fc4000fffe03f */
[----:B------:R-:W-:Y:S01]  /*10a20*/  UIADD3.64 UR20, UR52, 0x17fe, URZ ;  /* 0x000017fe34147897 */ /* 0x000fe2000fffe03f */
[----:B------:R-:W4:Y:S01]  /*10a30*/  LDL.LU R5, [R1+0x25c] ;  /* 0x00025c0001057983 */ /* 0x000f220000300800 */
[----:B------:R-:W-:Y:S02]  /*10a40*/  UIADD3.64 UR22, UR54, 0x5fe, URZ ;  /* 0x000005fe36167897 */ /* 0x000fe4000fffe03f */
[----:B------:R-:W-:Y:S01]  /*10a50*/  UIADD3.64 UR16, UR52, 0x1800, URZ ;  /* 0x0000180034107897 */ /* 0x000fe2000fffe03f */
[----:B------:R-:W4:Y:S01]  /*10a60*/  LDL.LU R3, [R1+0x260] ;  /* 0x0002600001037983 */ /* 0x000f220000300800 */
[----:B------:R-:W-:Y:S02]  /*10a70*/  UIADD3.64 UR18, UR54, 0x600, URZ ;  /* 0x0000060036127897 */ /* 0x000fe4000fffe03f */
[----:B------:R-:W-:Y:S02]  /*10a80*/  UIADD3.64 UR48, UR52, 0x1fe, URZ ;  /* 0x000001fe34307897 */ /* 0x000fe4000fffe03f */
[----:B------:R-:W-:Y:S01]  /*10a90*/  UIADD3.64 UR56, UR52, 0x200, URZ ;  /* 0x0000020034387897 */ /* 0x000fe2000fffe03f */
[----:B------:R-:W-:Y:S01]  /*10aa0*/  UMOV UR58, UR54 ;  /* 0x00000036003a7c82 */ /* 0x000fe20008000000 */
[----:B------:R-:W-:Y:S01]  /*10ab0*/  UMOV UR59, UR55 ;  /* 0x00000037003b7c82 */ /* 0x000fe20008000000 */
[----:B------:R-:W-:Y:S04]  /*10ac0*/  HGMMA.64x64x8.F32.TF32 R120, gdesc[UR52], R120 ;  /* 0x04e00000347879f0 */ /* 0x000fe80008702878 */
[----:B------:R-:W-:Y:S01]  /*10ad0*/  HGMMA.64x64x8.F32.TF32 R120, gdesc[UR12], R120 ;  /* 0x04e000000c7879f0 */ /* 0x000fe20008702878 */
[----:B------:R-:W-:-:S02]  /*10ae0*/  UIADD3.64 UR12, UR52, 0x1802, URZ ;  /* 0x00001802340c7897 */ /* 0x000fc4000fffe03f */
[----:B------:R-:W-:Y:S01]  /*10af0*/  UIADD3.64 UR14, UR54, 0x602, URZ ;  /* 0x00000602360e7897 */ /* 0x000fe2000fffe03f */
[----:B------:R-:W-:Y:S01]  /*10b00*/  HGMMA.64x64x8.F32.TF32 R120, gdesc[UR8], R120 ;  /* 0x04e00000087879f0 */ /* 0x000fe20008702878 */
[----:B------:R-:W-:Y:S02]  /*10b10*/  UIADD3.64 UR8, UR52, 0x7fe, URZ ;  /* 0x000007fe34087897 */ /* 0x000fe4000fffe03f */
[----:B------:R-:W-:Y:S02]  /*10b20*/  UIADD3.64 UR10, UR54, 0x1fe, URZ ;  /* 0x000001fe360a7897 */ /* 0x000fe4000fffe03f */
[----:B------:R-:W-:Y:S01]  /*10b30*/  UIADD3 UR60, UR60, 0x1, URZ ;  /* 0x000000013c3c7890 */ /* 0x000fe2000fffe03f */
[-C--:B------:R-:W-:Y:S02]  /*10b40*/  IADD3 R180, P3, R180, R183.reuse, RZ ;  /* 0x000000b7b4b47210 */ /* 0x080fe40007f7e0ff */
[----:B------:R-:W-:Y:S02]  /*10b50*/  IADD3 R6, P4, R6, R183, RZ ;  /* 0x000000b706067210 */ /* 0x000fe40007f9e0ff */
[----:B--2---:R-:W-:Y:S01]  /*10b60*/  ISETP.GE.AND P0, PT, R173, R190, PT ;  /* 0x000000bead00720c */ /* 0x004fe20003f06270 */
[----:B-1----:R-:W-:Y:S01]  /*10b70*/  IMAD R173, R0, -0x80, R187 ;  /* 0xffffff8000ad7824 */ /* 0x002fe200078e02bb */
[----:B------:R-:W-:Y:S01]  /*10b80*/  HGMMA.64x64x8.F32.TF32 R120, gdesc[UR8], R120 ;  /* 0x04e00000087879f0 */ /* 0x000fe20008702878 */
[----:B------:R-:W-:-:S02]  /*10b90*/  UIADD3.64 UR8, UR52, 0x800, URZ ;  /* 0x0000080034087897 */ /* 0x000fc4000fffe03f */
[----:B------:R-:W-:-:S09]  /*10ba0*/  UIADD3.64 UR10, UR54, 0x200, URZ ;  /* 0x00000200360a7897 */ /* 0x000fd2000fffe03f */
[----:B------:R-:W-:Y:S01]  /*10bb0*/  HGMMA.64x64x8.F32.TF32 R120, gdesc[UR8], R120 ;  /* 0x04e00000087879f0 */ /* 0x000fe20008702878 */
[----:B------:R-:W-:Y:S02]  /*10bc0*/  UIADD3.64 UR8, UR52, 0x1804, URZ ;  /* 0x0000180434087897 */ /* 0x000fe4000fffe03f */
[----:B------:R-:W-:Y:S01]  /*10bd0*/  UIADD3.64 UR10, UR54, 0x604, URZ ;  /* 0x00000604360a7897 */ /* 0x000fe2000fffe03f */
[----:B------:R-:W-:Y:S01]  /*10be0*/  HGMMA.64x64x8.F32.TF32 R120, gdesc[UR44], R120 ;  /* 0x04e000002c7879f0 */ /* 0x000fe20008702878 */
[----:B------:R-:W-:-:S03]  /*10bf0*/  UIADD3.64 UR44, UR54, 0x4, URZ ;  /* 0x00000004362c7897 */ /* 0x000fc6000fffe03f */
        /* <DEDUP_REMOVED lines=21> */
[----:B------:R-:W-:Y:S01]  /*10d50*/  UIADD3.64 UR56, UR52, 0x202, URZ ;  /* 0x0000020234387897 */ /* 0x000fe2000fffe03f */
[----:B------:R-:W-:Y:S01]  /*10d60*/  UMOV UR58, UR40 ;  /* 0x00000028003a7c82 */ /* 0x000fe20008000000 */
[----:B------:R-:W-:Y:S01]  /*10d70*/  UMOV UR59, UR41 ;  /* 0x00000029003b7c82 */ /* 0x000fe20008000000 */
[----:B------:R-:W-:-:S06]  /*10d80*/  UIADD3.64 UR40, UR54, 0x1fe, URZ ;  /* 0x000001fe36287897 */ /* 0x000fcc000fffe03f */
        /* <DEDUP_REMOVED lines=49> */
[----:B------:R-:W-:-:S07]  /*110a0*/  UMOV UR59, UR41 ;  /* 0x00000029003b7c82 */ /* 0x000fce0008000000 */
        /* <DEDUP_REMOVED lines=9> */
[----:B------:R-:W-:Y:S01]  /*11140*/  UMOV UR56, UR44 ;  /* 0x0000002c00387c82 */ /* 0x000fe20008000000 */
[----:B------:R-:W-:Y:S01]  /*11150*/  UMOV UR57, UR45 ;  /* 0x0000002d00397c82 */ /* 0x000fe20008000000 */
[----:B------:R-:W-:Y:S01]  /*11160*/  UIADD3.64 UR44, UR52, 0xc02, URZ ;  /* 0x00000c02342c7897 */ /* 0x000fe2000fffe03f */
[----:B------:R-:W-:Y:S01]  /*11170*/  UMOV UR58, UR36 ;  /* 0x00000024003a7c82 */ /* 0x000fe20008000000 */
[----:B------:R-:W-:Y:S01]  /*11180*/  UMOV UR59, UR37 ;  /* 0x00000025003b7c82 */ /* 0x000fe20008000000 */
[----:B------:R-:W-:-:S06]  /*11190*/  UIADD3.64 UR36, UR52, 0x13fe, URZ ;  /* 0x000013fe34247897 */ /* 0x000fcc000fffe03f */
[----:B------:R-:W-:Y:S01]  /*111a0*/  HGMMA.64x64x8.F32.TF32 R56, gdesc[UR44], R56 ;  /* 0x04e000002c3879f0 */ /* 0x000fe20008702838 */
[----:B------:R-:W-:Y:S01]  /*111b0*/  UMOV UR44, UR40 ;  /* 0x00000028002c7c82 */ /* 0x000fe20008000000 */
[----:B------:R-:W-:Y:S01]  /*111c0*/  UMOV UR45, UR41 ;  /* 0x00000029002d7c82 */ /* 0x000fe20008000000 */
[----:B------:R-:W-:-:S09]  /*111d0*/  UIADD3.64 UR40, UR52, 0xc04, URZ ;  /* 0x00000c0434287897 */ /* 0x000fd2000fffe03f */
        /* <DEDUP_REMOVED lines=21> */
[----:B------:R-:W-:-:S07]  /*11330*/  UMOV UR51, UR55 ;  /* 0x0000003700337c82 */ /* 0x000fce0008000000 */
        /* <DEDUP_REMOVED lines=18> */
[----:B------:R-:W-:Y:S04]  /*11460*/  HGMMA.64x64x8.F32.TF32 R24, gdesc[UR48], R24 ;  /* 0x04e00000301879f0 */ /* 0x000fe80008702818 */
        /* <DEDUP_REMOVED lines=9> */
[----:B------:R-:W-:Y:S01]  /*11500*/  HGMMA.64x64x8.F32.TF32 R24, gdesc[UR8], R24, gsb0 ;  /* 0x04e00000081879f0 */ /* 0x000fe20008002818 */
[----:B------:R-:W-:Y:S01]  /*11510*/  ISETP.GT.AND P1, PT, R173, RZ, PT ;  /* 0x000000ffad00720c */ /* 0x000fe20003f24270 */
[----:B------:R-:W-:-:S03]  /*11520*/  UISETP.GT.AND UP0, UPT, UR60, 0x1, UPT ;  /* 0x000000013c00788c */ /* 0x000fc6000bf04270 */
[----:B------:R-:W-:Y:S01]  /*11530*/  SEL R187, RZ, 0x4, !P1 ;  /* 0x00000004ffbb7807 */ /* 0x000fe20004800000 */
[----:B------:R-:W-:-:S03]  /*11540*/  USEL UR60, UR60, URZ, !UP0 ;  /* 0x0000003f3c3c7287 */ /* 0x000fc6000c000000 */
[----:B------:R-:W-:Y:S01]  /*11550*/  SEL R187, R187, RZ, !P0 ;  /* 0x000000ffbbbb7207 */ /* 0x000fe20004000000 */
[----:B------:R-:W-:Y:S01]  /*11560*/  ULEA UR8, UR60, UR6, 0x11 ;  /* 0x000000063c087291 */ /* 0x000fe2000f8e883f */
[----:B------:R-:W-:Y:S02]  /*11570*/  IADD3 R178, P1, R178, R183, RZ ;  /* 0x000000b7b2b27210 */ /* 0x000fe40007f3e0ff */
[----:B------:R-:W-:Y:S02]  /*11580*/  ISETP.NE.U32.AND P2, PT, R187, RZ, PT ;  /* 0x000000ffbb00720c */ /* 0x000fe40003f45070 */
[----:B------:R-:W-:Y:S02]  /*11590*/  IADD3.X R179, R179, R182, RZ, P1, !PT ;  /* 0x000000b6b3b37210 */ /* 0x000fe40000ffe4ff */
[----:B------:R-:W-:Y:S01]  /*115a0*/  ISETP.GT.AND P1, PT, R173, 0x1, PT ;  /* 0x00000001ad00780c */ /* 0x000fe20003f24270 */
[----:B------:R-:W-:Y:S02]  /*115b0*/  VIADD R187, R4, UR8 ;  /* 0x0000000804bb7c36 */ /* 0x000fe40008000000 */
[----:B------:R-:W-:Y:S01]  /*115c0*/  IMAD.X R181, R181, 0x1, R182, P3 ;  /* 0x00000001b5b57824 */ /* 0x000fe200018e06b6 */
[----:B------:R-:W-:-:S04]  /*115d0*/  SEL R190, RZ, 0x4, !P1 ;  /* 0x00000004ffbe7807 */ /* 0x000fc80004800000 */
[----:B------:R-:W-:-:S04]  /*115e0*/  SEL R190, R190, RZ, !P0 ;  /* 0x000000ffbebe7207 */ /* 0x000fc80004000000 */
[----:B------:R-:W-:Y:S02]  /*115f0*/  ISETP.NE.U32.AND P1, PT, R190, RZ, PT ;  /* 0x000000ffbe00720c */ /* 0x000fe40003f25070 */
[----:B------:R-:W-:Y:S01]  /*11600*/  IADD3 R8, P3, R8, R183, RZ ;  /* 0x000000b708087210 */ /* 0x000fe20007f7e0ff */
[----:B------:R-:W-:-:S04]  /*11610*/  IMAD.X R7, R7, 0x1, R182, P4 ;  /* 0x0000000107077824 */ /* 0x000fc800020e06b6 */
[----:B------:R-:W-:Y:S01]  /*11620*/  IMAD.X R9, R9, 0x1, R182, P3 ;  /* 0x0000000109097824 */ /* 0x000fe200018e06b6 */
[----:B------:R-:W-:Y:S02]  /*11630*/  WARPGROUP.DEPBAR.LE gsb0, 0x1 ;  /* 0x00008000000079c5 */ /* 0x000fe40000010100 */
[----:B------:R-:W-:Y:S01]  /*11640*/  BAR.SYNC.DEFER_BLOCKING 0x0 ;  /* 0x0000000000007b1d */ /* 0x000fe20000010000 */
[-C--:B------:R-:W-:Y:S02]  /*11650*/  IADD3 R10, P4, R10, R183.reuse, RZ ;  /* 0x000000b70a0a7210 */ /* 0x080fe40007f9e0ff */
[----:B------:R-:W-:-:S03]  /*11660*/  IADD3 R12, P3, R12, R183, RZ ;  /* 0x000000b70c0c7210 */ /* 0x000fc60007f7e0ff */
[----:B------:R-:W-:Y:S01]  /*11670*/  @!PT LDS RZ, [RZ] ;  /* 0x00000000fffff984 */ /* 0x000fe20000000800 */
[----:B------:R-:W-:Y:S01]  /*11680*/  @!PT LDS RZ, [RZ] ;  /* 0x00000000fffff984 */ /* 0x000fe20000000800 */
[----:B------:R-:W-:Y:S01]  /*11690*/  @!PT LDS RZ, [RZ] ;  /* 0x00000000fffff984 */ /* 0x000fe20000000800 */
[----:B------:R-:W-:Y:S04]  /*116a0*/  LDGSTS.E [R187], desc[UR4][R178.64], P2 ;  /* 0x00000000b2bb7fae */ /* 0x000fe80009121844 */
[----:B------:R-:W-:Y:S01]  /*116b0*/  LDGSTS.E [R187+0x4000], desc[UR4][R180.64], P2 ;  /* 0x04000000b4bb7fae */ /* 0x000fe20009121844 */
[----:B------:R-:W-:-:S03]  /*116c0*/  ISETP.GT.AND P2, PT, R173, 0x2, PT ;  /* 0x00000002ad00780c */ /* 0x000fc60003f44270 */
[----:B------:R-:W-:Y:S01]  /*116d0*/  LDGSTS.E [R187+0x4], desc[UR4][R6.64], P1 ;  /* 0x0000400006bb7fae */ /* 0x000fe20008921844 */
[----:B------:R-:W-:-:S03]  /*116e0*/  SEL R190, RZ, 0x4, !P2 ;  /* 0x00000004ffbe7807 */ /* 0x000fc60005000000 */
[----:B------:R-:W-:Y:S01]  /*116f0*/  LDGSTS.E [R187+0x4004], desc[UR4][R8.64], P1 ;  /* 0x0400400008bb7fae */ /* 0x000fe20008921844 */
[----:B------:R-:W-:-:S04]  /*11700*/  SEL R190, R190, RZ, !P0 ;  /* 0x000000ffbebe7207 */ /* 0x000fc80004000000 */
[----:B------:R-:W-:Y:S02]  /*11710*/  ISETP.NE.U32.AND P2, PT, R190, RZ, PT ;  /* 0x000000ffbe00720c */ /* 0x000fe40003f45070 */
[----:B------:R-:W-:Y:S01]  /*11720*/  ISETP.GT.AND P1, PT, R173, 0x3, PT ;  /* 0x00000003ad00780c */ /* 0x000fe20003f24270 */
[----:B------:R-:W-:Y:S01]  /*11730*/  IMAD.X R13, R13, 0x1, R182, P3 ;  /* 0x000000010d0d7824 */ /* 0x000fe200018e06b6 */
[----:B------:R-:W-:Y:S02]  /*11740*/  IADD3.X R11, R11, R182, RZ, P4, !PT ;  /* 0x000000b60b0b7210 */ /* 0x000fe400027fe4ff */
[----:B------:R-:W-:-:S04]  /*11750*/  SEL R190, RZ, 0x4, !P1 ;  /* 0x00000004ffbe7807 */ /* 0x000fc80004800000 */
[----:B------:R-:W-:-:S03]  /*11760*/  SEL R190, R190, RZ, !P0 ;  /* 0x000000ffbebe7207 */ /* 0x000fc60004000000 */
[----:B------:R-:W-:Y:S01]  /*11770*/  LDGSTS.E [R187+0x8], desc[UR4][R10.64], P2 ;  /* 0x000080000abb7fae */ /* 0x000fe20009121844 */
[----:B------:R-:W-:-:S03]  /*11780*/  IADD3 R14, P4, R14, R183, RZ ;  /* 0x000000b70e0e7210 */ /* 0x000fc60007f9e0ff */
[----:B------:R-:W-:Y:S01]  /*11790*/  LDGSTS.E [R187+0x4008], desc[UR4][R12.64], P2 ;  /* 0x040080000cbb7fae */ /* 0x000fe20009121844 */
[----:B------:R-:W-:Y:S02]  /*117a0*/  ISETP.GT.AND P2, PT, R173, 0x20, PT ;  /* 0x00000020ad00780c */ /* 0x000fe40003f44270 */
[----:B------:R-:W-:Y:S02]  /*117b0*/  ISETP.NE.U32.AND P1, PT, R190, RZ, PT ;  /* 0x000000ffbe00720c */ /* 0x000fe40003f25070 */
[----:B------:R-:W-:Y:S01]  /*117c0*/  SEL R190, RZ, 0x4, !P2 ;  /* 0x00000004ffbe7807 */ /* 0x000fe20005000000 */
[--C-:B------:R-:W-:Y:S01]  /*117d0*/  IMAD.X R15, R15, 0x1, R182.reuse, P4 ;  /* 0x000000010f0f7824 */ /* 0x100fe200020e06b6 */
[-C--:B---3--:R-:W-:Y:S02]  /*117e0*/  IADD3 R189, P4, R189, R183.reuse, RZ ;  /* 0x000000b7bdbd7210 */ /* 0x088fe40007f9e0ff */
[----:B------:R-:W-:Y:S02]  /*117f0*/  SEL R190, R190, RZ, !P0 ;  /* 0x000000ffbebe7207 */ /* 0x000fe40004000000 */
[----:B------:R-:W-:Y:S01]  /*11800*/  IADD3 R16, P3, R16, R183, RZ ;  /* 0x000000b710107210 */ /* 0x000fe20007f7e0ff */
[--C-:B------:R-:W-:Y:S01]  /*11810*/  IMAD.X R191, R191, 0x1, R182.reuse, P4 ;  /* 0x00000001bfbf7824 */ /* 0x100fe200020e06b6 */
[----:B------:R-:W-:Y:S01]  /*11820*/  ISETP.NE.U32.AND P2, PT, R190, RZ, PT ;  /* 0x000000ffbe00720c */ /* 0x000fe20003f45070 */
[----:B------:R-:W-:Y:S02]  /*11830*/  STL [R1+0xaa0], R0 ;  /* 0x000aa00001007387 */ /* 0x000fe40000100800 */
[----:B------:R-:W-:-:S02]  /*11840*/  IMAD.X R17, R17, 0x1, R182, P3 ;  /* 0x0000000111117824 */ /* 0x000fc400018e06b6 */
[----:B------:R1:W-:Y:S01]  /*11850*/  STL [R1+0x250], R189 ;  /* 0x000250bd01007387 */ /* 0x0003e20000100800 */
[----:B------:R-:W-:-:S03]  /*11860*/  MOV R190, R189 ;  /* 0x000000bd00be7202 */ /* 0x000fc60000000f00 */
[----:B------:R2:W-:Y:S04]  /*11870*/  STL [R1+0x24c], R191 ;  /* 0x00024cbf01007387 */ /* 0x0005e80000100800 */
[----:B------:R-:W3:Y:S04]  /*11880*/  LDL.LU R245, [R1+0x264] ;  /* 0x0002640001f57983 */ /* 0x000ee80000300800 */
[----:B------:R-:W-:Y:S04]  /*11890*/  LDGSTS.E [R187+0xc], desc[UR4][R14.64], P1 ;  /* 0x0000c0000ebb7fae */ /* 0x000fe80008921844 */
[----:B------:R-:W3:Y:S04]  /*118a0*/  LDL.LU R229, [R1+0x268] ;  /* 0x0002680001e57983 */ /* 0x000ee80000300800 */
[----:B------:R-:W-:Y:S01]  /*118b0*/  LDGSTS.E [R187+0x400c], desc[UR4][R16.64], P1 ;  /* 0x0400c00010bb7fae */ /* 0x000fe20008921844 */
[----:B------:R-:W-:-:S03]  /*118c0*/  ISETP.GT.AND P1, PT, R173, 0x21, PT ;  /* 0x00000021ad00780c */ /* 0x000fc60003f24270 */
[----:B------:R-:W3:Y:S04]  /*118d0*/  LDL.LU R213, [R1+0x26c] ;  /* 0x00026c0001d57983 */ /* 0x000ee80000300800 */
[----:B-1----:R-:W3:Y:S01]  /*118e0*/  LDL.LU R189, [R1+0x270] ;  /* 0x0002700001bd7983 */ /* 0x002ee20000300800 */
[----:B----4-:R-:W-:-:S03]  /*118f0*/  IADD3 R188, P3, R188, R183, RZ ;  /* 0x000000b7bcbc7210 */ /* 0x010fc60007f7e0ff */
[----:B------:R1:W-:Y:S01]  /*11900*/  LDGSTS.E [R187+0x8000], desc[UR4][R190.64], P2 ;  /* 0x08000000bebb7fae */ /* 0x0003e20009121844 */
[----:B------:R-:W-:Y:S01]  /*11910*/  IADD3 R3, P4, R3, R183, RZ ;  /* 0x000000b703037210 */ /* 0x000fe20007f9e0ff */
[----:B------:R-:W-:Y:S01]  /*11920*/  IMAD.X R246, R246, 0x1, R182, P3 ;  /* 0x00000001f6f67824 */ /* 0x000fe200018e06b6 */
[----:B-1----:R-:W-:-:S04]  /*11930*/  SEL R190, RZ, 0x4, !P1 ;  /* 0x00000004ffbe7807 */ /* 0x002fc80004800000 */
[----:B------:R-:W-:Y:S01]  /*11940*/  SEL R190, R190, RZ, !P0 ;  /* 0x000000ffbebe7207 */ /* 0x000fe20004000000 */
[----:B------:R-:W-:Y:S02]  /*11950*/  IMAD.X R5, R5, 0x1, R182, P4 ;  /* 0x0000000105057824 */ /* 0x000fe400020e06b6 */
[----:B--2---:R-:W-:Y:S01]  /*11960*/  IMAD.MOV.U32 R191, RZ, RZ, R246 ;  /* 0x000000ffffbf7224 */ /* 0x004fe200078e00f6 */
[----:B------:R-:W-:Y:S01]  /*11970*/  ISETP.NE.U32.AND P1, PT, R190, RZ, PT ;  /* 0x000000ffbe00720c */ /* 0x000fe20003f25070 */
[----:B------:R-:W-:Y:S01]  /*11980*/  IMAD.MOV.U32 R190, RZ, RZ, R188 ;  /* 0x000000ffffbe7224 */ /* 0x000fe200078e00bc */
[----:B------:R1:W-:Y:S04]  /*11990*/  STL [R1+0x258], R188 ;  /* 0x000258bc01007387 */ /* 0x0003e80000100800 */
[----:B------:R-:W-:Y:S04]  /*119a0*/  STL [R1+0x254], R246 ;  /* 0x000254f601007387 */ /* 0x000fe80000100800 */
[----:B------:R-:W-:Y:S04]  /*119b0*/  STL [R1+0x260], R3 ;  /* 0x0002600301007387 */ /* 0x000fe80000100800 */
[----:B------:R2:W-:Y:S04]  /*119c0*/  LDGSTS.E [R187+0xc000], desc[UR4][R190.64], P2 ;  /* 0x0c000000bebb7fae */ /* 0x0005e80009121844 */
[----:B------:R4:W-:Y:S04]  /*119d0*/  STL [R1+0x25c], R5 ;  /* 0x00025c0501007387 */ /* 0x0009e80000100800 */
[----:B-1----:R-:W3:Y:S01]  /*119e0*/  LDL.LU R188, [R1+0x274] ;  /* 0x0002740001bc7983 */ /* 0x002ee20000300800 */
[----:B--2---:R-:W-:Y:S01]  /*119f0*/  IMAD.MOV.U32 R191, RZ, RZ, R5 ;  /* 0x000000ffffbf7224 */ /* 0x004fe200078e0005 */
[----:B------:R-:W-:-:S02]  /*11a00*/  MOV R190, R3 ;  /* 0x0000000300be7202 */ /* 0x000fc40000000f00 */
[----:B----4-:R-:W2:Y:S04]  /*11a10*/  LDL.LU R5, [R1+0x278] ;  /* 0x0002780001057983 */ /* 0x010ea80000300800 */
[----:B------:R-:W4:Y:S04]  /*11a20*/  LDL.LU R3, [R1+0x27c] ;  /* 0x00027c0001037983 */ /* 0x000f280000300800 */
[----:B------:R-:W4:Y:S01]  /*11a30*/  LDL.LU R0, [R1+0x280] ;  /* 0x0002800001007983 */ /* 0x000f220000300800 */
[----:B------:R-:W-:-:S03]  /*11a40*/  ISETP.GT.AND P2, PT, R173, 0x22, PT ;  /* 0x00000022ad00780c */ /* 0x000fc60003f44270 */
[----:B------:R1:W-:Y:S02]  /*11a50*/  LDGSTS.E [R187+0x8004], desc[UR4][R190.64], P1 ;  /* 0x08004000bebb7fae */ /* 0x0003e40008921844 */
[----:B-1----:R-:W-:-:S04]  /*11a60*/  SEL R190, RZ, 0x4, !P2 ;  /* 0x00000004ffbe7807 */ /* 0x002fc80005000000 */
[----:B------:R-:W-:-:S04]  /*11a70*/  SEL R190, R190, RZ, !P0 ;  /* 0x000000ffbebe7207 */ /* 0x000fc80004000000 */
[----:B------:R-:W-:Y:S02]  /*11a80*/  ISETP.NE.U32.AND P2, PT, R190, RZ, PT ;  /* 0x000000ffbe00720c */ /* 0x000fe40003f45070 */
[----:B---3--:R-:W-:-:S05]  /*11a90*/  IADD3 R229, P3, R229, R183, RZ ;  /* 0x000000b7e5e57210 */ /* 0x008fca0007f7e0ff */
[----:B------:R-:W-:Y:S01]  /*11aa0*/  IMAD.X R245, R245, 0x1, R182, P3 ;  /* 0x00000001f5f57824 */ /* 0x000fe200018e06b6 */
[----:B------:R-:W-:Y:S01]  /*11ab0*/  IADD3 R189, P4, R189, R183, RZ ;  /* 0x000000b7bdbd7210 */ /* 0x000fe20007f9e0ff */
[----:B------:R-:W-:Y:S01]  /*11ac0*/  STL [R1+0x268], R229 ;  /* 0x000268e501007387 */ /* 0x000fe20000100800 */
[----:B------:R-:W-:-:S03]  /*11ad0*/  IMAD.MOV.U32 R190, RZ, RZ, R229 ;  /* 0x000000ffffbe7224 */ /* 0x000fc600078e00e5 */
[----:B------:R-:W-:Y:S01]  /*11ae0*/  IMAD.X R213, R213, 0x1, R182, P4 ;  /* 0x00000001d5d57824 */ /* 0x000fe200020e06b6 */
[----:B------:R1:W-:Y:S01]  /*11af0*/  STL [R1+0x264], R245 ;  /* 0x000264f501007387 */ /* 0x0003e20000100800 */
[----:B------:R-:W-:-:S03]  /*11b00*/  MOV R191, R245 ;  /* 0x000000f500bf7202 */ /* 0x000fc60000000f00 */
[----:B------:R-:W-:Y:S04]  /*11b10*/  STL [R1+0x270], R189 ;  /* 0x000270bd01007387 */ /* 0x000fe80000100800 */
[----:B------:R3:W-:Y:S04]  /*11b20*/  STL [R1+0x26c], R213 ;  /* 0x00026cd501007387 */ /* 0x0007e80000100800 */
[----:B-1----:R-:W4:Y:S04]  /*11b30*/  LDL.LU R245, [R1+0x284] ;  /* 0x0002840001f57983 */ /* 0x002f280000300800 */
[----:B------:R-:W4:Y:S04]  /*11b40*/  LDL.LU R229, [R1+0x288] ;  /* 0x0002880001e57983 */ /* 0x000f280000300800 */
[----:B------:R1:W-:Y:S01]  /*11b50*/  LDGSTS.E [R187+0xc004], desc[UR4][R190.64], P1 ;  /* 0x0c004000bebb7fae */ /* 0x0003e20008921844 */
[----:B------:R-:W-:Y:S01]  /*11b60*/  ISETP.GT.AND P1, PT, R173, 0x23, PT ;  /* 0x00000023ad00780c */ /* 0x000fe20003f24270 */
[----:B-1----:R-:W-:-:S02]  /*11b70*/  IMAD.MOV.U32 R190, RZ, RZ, R189 ;  /* 0x000000ffffbe7224 */ /* 0x002fc400078e00bd */
[----:B------:R-:W-:Y:S02]  /*11b80*/  IMAD.MOV.U32 R191, RZ, RZ, R213 ;  /* 0x000000ffffbf7224 */ /* 0x000fe400078e00d5 */
[----:B---3--:R-:W3:Y:S04]  /*11b90*/  LDL.LU R213, [R1+0x44c] ;  /* 0x00044c0001d57983 */ /* 0x008ee80000300800 */
[----:B------:R-:W3:Y:S04]  /*11ba0*/  LDL.LU R189, [R1+0x450] ;  /* 0x0004500001bd7983 */ /* 0x000ee80000300800 */
[----:B------:R1:W-:Y:S01]  /*11bb0*/  LDGSTS.E [R187+0x8008], desc[UR4][R190.64], P2 ;  /* 0x08008000bebb7fae */ /* 0x0003e20009121844 */
[----:B--2---:R-:W-:-:S05]  /*11bc0*/  IADD3 R5, P3, R5, R183, RZ ;  /* 0x000000b705057210 */ /* 0x004fca0007f7e0ff */
[----:B------:R-:W-:Y:S01]  /*11bd0*/  IMAD.X R188, R188, 0x1, R182, P3 ;  /* 0x00000001bcbc7824 */ /* 0x000fe200018e06b6 */
[----:B----4-:R-:W-:Y:S02]  /*11be0*/  IADD3 R0, P4, R0, R183, RZ ;  /* 0x000000b700007210 */ /* 0x010fe40007f9e0ff */
[----:B-1----:R-:W-:-:S04]  /*11bf0*/  SEL R190, RZ, 0x4, !P1 ;  /* 0x00000004ffbe7807 */ /* 0x002fc80004800000 */
[----:B------:R-:W-:Y:S01]  /*11c00*/  SEL R190, R190, RZ, !P0 ;  /* 0x000000ffbebe7207 */ /* 0x000fe20004000000 */
[----:B------:R-:W-:Y:S01]  /*11c10*/  IMAD.X R3, R3, 0x1, R182, P4 ;  /* 0x0000000103037824 */ /* 0x000fe200020e06b6 */
[----:B------:R-:W-:Y:S01]  /*11c20*/  STL [R1+0x278], R5 ;  /* 0x0002780501007387 */ /* 0x000fe20000100800 */
[----:B------:R-:W-:Y:S01]  /*11c30*/  IMAD.MOV.U32 R191, RZ, RZ, R188 ;  /* 0x000000ffffbf7224 */ /* 0x000fe200078e00bc */
[----:B------:R-:W-:Y:S02]  /*11c40*/  ISETP.NE.U32.AND P1, PT, R190, RZ, PT ;  /* 0x000000ffbe00720c */ /* 0x000fe40003f25070 */
[----:B------:R-:W-:Y:S01]  /*11c50*/  MOV R190, R5 ;  /* 0x0000000500be7202 */ /* 0x000fe20000000f00 */
[----:B------:R1:W-:Y:S04]  /*11c60*/  STL [R1+0x274], R188 ;  /* 0x000274bc01007387 */ /* 0x0003e80000100800 */
[----:B------:R-:W-:Y:S04]  /*11c70*/  STL [R1+0x280], R0 ;  /* 0x0002800001007387 */ /* 0x000fe80000100800 */
[----:B------:R2:W-:Y:S04]  /*11c80*/  STL [R1+0x27c], R3 ;  /* 0x00027c0301007387 */ /* 0x0005e80000100800 */
[----:B-1----:R-:W4:Y:S04]  /*11c90*/  LDL.LU R188, [R1+0x454] ;  /* 0x0004540001bc7983 */ /* 0x002f280000300800 */
[----:B------:R1:W-:Y:S04]  /*11ca0*/  LDGSTS.E [R187+0xc008], desc[UR4][R190.64], P2 ;  /* 0x0c008000bebb7fae */ /* 0x0003e80009121844 */
[----:B------:R-:W4:Y:S01]  /*11cb0*/  LDL.LU R5, [R1+0x458] ;  /* 0x0004580001057983 */ /* 0x000f220000300800 */
[----:B-1----:R-:W-:-:S02]  /*11cc0*/  IMAD.MOV.U32 R191, RZ, RZ, R3 ;  /* 0x000000ffffbf7224 */ /* 0x002fc400078e0003 */
[----:B------:R-:W-:Y:S01]  /*11cd0*/  IMAD.MOV.U32 R190, RZ, RZ, R0 ;  /* 0x000000ffffbe7224 */ /* 0x000fe200078e0000 */
[----:B--2---:R-:W2:Y:S04]  /*11ce0*/  LDL.LU R3, [R1+0x45c] ;  /* 0x00045c0001037983 */ /* 0x004ea80000300800 */
[----:B------:R-:W2:Y:S01]  /*11cf0*/  LDL.LU R0, [R1+0x460] ;  /* 0x0004600001007983 */ /* 0x000ea20000300800 */
[----:B------:R-:W-:-:S03]  /*11d00*/  ISETP.GT.AND P2, PT, R173, 0x40, PT ;  /* 0x00000040ad00780c */ /* 0x000fc60003f44270 */
[----:B------:R1:W-:Y:S02]  /*11d10*/  LDGSTS.E [R187+0x800c], desc[UR4][R190.64], P1 ;  /* 0x0800c000bebb7fae */ /* 0x0003e40008921844 */
[----:B-1----:R-:W-:-:S04]  /*11d20*/  SEL R190, RZ, 0x4, !P2 ;  /* 0x00000004ffbe7807 */ /* 0x002fc80005000000 */
[----:B------:R-:W-:-:S04]  /*11d30*/  SEL R190, R190, RZ, !P0 ;  /* 0x000000ffbebe7207 */ /* 0x000fc80004000000 */
[----:B------:R-:W-:Y:S02]  /*11d40*/  ISETP.NE.U32.AND P2, PT, R190, RZ, PT ;  /* 0x000000ffbe00720c */ /* 0x000fe40003f45070 */
[----:B------:R-:W-:-:S05]  /*11d50*/  IADD3 R229, P3, R229, R183, RZ ;  /* 0x000000b7e5e57210 */ /* 0x000fca0007f7e0ff */
[----:B------:R-:W-:Y:S01]  /*11d60*/  IMAD.X R245, R245, 0x1, R182, P3 ;  /* 0x00000001f5f57824 */ /* 0x000fe200018e06b6 */
[----:B------:R-:W-:Y:S01]  /*11d70*/  STL [R1+0x288], R229 ;  /* 0x000288e501007387 */ /* 0x000fe20000100800 */
[----:B------:R-:W-:Y:S02]  /*11d80*/  IMAD.MOV.U32 R190, RZ, RZ, R229 ;  /* 0x000000ffffbe7224 */ /* 0x000fe400078e00e5 */
[----:B------:R-:W-:Y:S01]  /*11d90*/  IMAD.MOV.U32 R191, RZ, RZ, R245 ;  /* 0x000000ffffbf7224 */ /* 0x000fe200078e00f5 */
[----:B------:R1:W-:Y:S04]  /*11da0*/  STL [R1+0x284], R245 ;  /* 0x000284f501007387 */ /* 0x0003e80000100800 */
[----:B------:R1:W-:Y:S01]  /*11db0*/  LDGSTS.E [R187+0xc00c], desc[UR4][R190.64], P1 ;  /* 0x0c00c000bebb7fae */ /* 0x0003e20008921844 */
[----:B---3--:R-:W-:-:S04]  /*11dc0*/  IADD3 R189, P4, R189, R183, RZ ;  /* 0x000000b7bdbd7210 */ /* 0x008fc80007f9e0ff */
[----:B------:R-:W-:Y:S01]  /*11dd0*/  IADD3.X R213, R213, R182, RZ, P4, !PT ;  /* 0x000000b6d5d57210 */ /* 0x000fe200027fe4ff */
[----:B------:R-:W-:Y:S01]  /*11de0*/  STL [R1+0x450], R189 ;  /* 0x000450bd01007387 */ /* 0x000fe20000100800 */
[----:B-1----:R-:W-:-:S03]  /*11df0*/  IMAD.MOV.U32 R190, RZ, RZ, R189 ;  /* 0x000000ffffbe7224 */ /* 0x002fc600078e00bd */
[----:B------:R1:W-:Y:S01]  /*11e00*/  STL [R1+0x44c], R213 ;  /* 0x00044cd501007387 */ /* 0x0003e20000100800 */
[----:B------:R-:W-:-:S03]  /*11e10*/  IMAD.MOV.U32 R191, RZ, RZ, R213 ;  /* 0x000000ffffbf7224 */ /* 0x000fc600078e00d5 */
[----:B------:R-:W3:Y:S01]  /*11e20*/  LDL.LU R245, [R1+0x464] ;  /* 0x0004640001f57983 */ /* 0x000ee20000300800 */
[----:B------:R-:W-:-:S03]  /*11e30*/  ISETP.GT.AND P1, PT, R173, 0x41, PT ;  /* 0x00000041ad00780c */ /* 0x000fc60003f24270 */
[----:B------:R-:W3:Y:S04]  /*11e40*/  LDL.LU R229, [R1+0x468] ;  /* 0x0004680001e57983 */ /* 0x000ee80000300800 */
[----:B-1----:R-:W3:Y:S04]  /*11e50*/  LDL.LU R213, [R1+0x46c] ;  /* 0x00046c0001d57983 */ /* 0x002ee80000300800 */
[----:B------:R-:W3:Y:S04]  /*11e60*/  LDL.LU R189, [R1+0x470] ;  /* 0x0004700001bd7983 */ /* 0x000ee80000300800 */
[----:B------:R1:W-:Y:S02]  /*11e70*/  LDGSTS.E [R187+0x10000], desc[UR4][R190.64], P2 ;  /* 0x10000000bebb7fae */ /* 0x0003e40009121844 */
[----:B-1----:R-:W-:-:S02]  /*11e80*/  SEL R190, RZ, 0x4, !P1 ;  /* 0x00000004ffbe7807 */ /* 0x002fc40004800000 */
[-C--:B----4-:R-:W-:Y:S02]  /*11e90*/  IADD3 R5, P3, R5, R183.reuse, RZ ;  /* 0x000000b705057210 */ /* 0x090fe40007f7e0ff */
[----:B------:R-:W-:Y:S02]  /*11ea0*/  SEL R190, R190, RZ, !P0 ;  /* 0x000000ffbebe7207 */ /* 0x000fe40004000000 */
[----:B------:R-:W-:Y:S02]  /*11eb0*/  IADD3.X R188, R188, R182, RZ, P3, !PT ;  /* 0x000000b6bcbc7210 */ /* 0x000fe40001ffe4ff */
[----:B------:R-:W-:Y:S01]  /*11ec0*/  ISETP.NE.U32.AND P1, PT, R190, RZ, PT ;  /* 0x000000ffbe00720c */ /* 0x000fe20003f25070 */
[----:B------:R-:W-:Y:S01]  /*11ed0*/  IMAD.MOV.U32 R190, RZ, RZ, R5 ;  /* 0x000000ffffbe7224 */ /* 0x000fe200078e0005 */
[----:B------:R-:W-:Y:S01]  /*11ee0*/  STL [R1+0x458], R5 ;  /* 0x0004580501007387 */ /* 0x000fe20000100800 */
[----:B------:R-:W-:Y:S01]  /*11ef0*/  IMAD.MOV.U32 R191, RZ, RZ, R188 ;  /* 0x000000ffffbf7224 */ /* 0x000fe200078e00bc */
[----:B--2---:R-:W-:-:S02]  /*11f00*/  IADD3 R0, P4, R0, R183, RZ ;  /* 0x000000b700007210 */ /* 0x004fc40007f9e0ff */
[----:B------:R1:W-:Y:S03]  /*11f10*/  STL [R1+0x454], R188 ;  /* 0x000454bc01007387 */ /* 0x0003e60000100800 */
[----:B------:R-:W-:Y:S01]  /*11f20*/  IMAD.X R3, R3, 0x1, R182, P4 ;  /* 0x0000000103037824 */ /* 0x000fe200020e06b6 */
[----:B------:R-:W-:Y:S04]  /*11f30*/  STL [R1+0x460], R0 ;  /* 0x0004600001007387 */ /* 0x000fe80000100800 */
[----:B------:R2:W-:Y:S04]  /*11f40*/  STL [R1+0x45c], R3 ;  /* 0x00045c0301007387 */ /* 0x0005e80000100800 */
[----:B------:R4:W-:Y:S04]  /*11f50*/  LDGSTS.E [R187+0x14000], desc[UR4][R190.64], P2 ;  /* 0x14000000bebb7fae */ /* 0x0009e80009121844 */
[----:B-1----:R-:W3:Y:S04]  /*11f60*/  LDL.LU R188, [R1+0x474] ;  /* 0x0004740001bc7983 */ /* 0x002ee80000300800 */
[----:B------:R-:W3:Y:S01]  /*11f70*/  LDL.LU R5, [R1+0x478] ;  /* 0x0004780001057983 */ /* 0x000ee20000300800 */
[----:B----4-:R-:W-:Y:S01]  /*11f80*/  MOV R191, R3 ;  /* 0x0000000300bf7202 */ /* 0x010fe20000000f00 */
[----:B------:R-:W-:-:S02]  /*11f90*/  IMAD.MOV.U32 R190, RZ, RZ, R0 ;  /* 0x000000ffffbe7224 */ /* 0x000fc400078e0000 */
[----:B--2---:R-:W2:Y:S04]  /*11fa0*/  LDL.LU R3, [R1+0x47c] ;  /* 0x00047c0001037983 */ /* 0x004ea80000300800 */
[----:B------:R-:W4:Y:S01]  /*11fb0*/  LDL.LU R0, [R1+0x480] ;  /* 0x0004800001007983 */ /* 0x000f220000300800 */
[----:B------:R-:W-:-:S03]  /*11fc0*/  ISETP.GT.AND P2, PT, R173, 0x42, PT ;  /* 0x00000042ad00780c */ /* 0x000fc60003f44270 */
[----:B------:R1:W-:Y:S02]  /*11fd0*/  LDGSTS.E [R187+0x10004], desc[UR4][R190.64], P1 ;  /* 0x10004000bebb7fae */ /* 0x0003e40008921844 */
[----:B-1----:R-:W-:-:S04]  /*11fe0*/  SEL R190, RZ, 0x4, !P2 ;  /* 0x00000004ffbe7807 */ /* 0x002fc80005000000 */
[----:B------:R-:W-:-:S04]  /*11ff0*/  SEL R190, R190, RZ, !P0 ;  /* 0x000000ffbebe7207 */ /* 0x000fc80004000000 */
[----:B------:R-:W-:Y:S02]  /*12000*/  ISETP.NE.U32.AND P2, PT, R190, RZ, PT ;  /* 0x000000ffbe00720c */ /* 0x000fe40003f45070 */
[----:B---3--:R-:W-:-:S05]  /*12010*/  IADD3 R229, P3, R229, R183, RZ ;  /* 0x000000b7e5e57210 */ /* 0x008fca0007f7e0ff */
[--C-:B------:R-:W-:Y:S01]  /*12020*/  IMAD.X R245, R245, 0x1, R182.reuse, P3 ;  /* 0x00000001f5f57824 */ /* 0x100fe200018e06b6 */
[----:B------:R-:W-:Y:S01]  /*12030*/  IADD3 R189, P4, R189, R183, RZ ;  /* 0x000000b7bdbd7210 */ /* 0x000fe20007f9e0ff */
[----:B------:R-:W-:Y:S04]  /*12040*/  STL [R1+0x468], R229 ;  /* 0x000468e501007387 */ /* 0x000fe80000100800 */
[----:B------:R-:W-:Y:S01]  /*12050*/  IMAD.X R213, R213, 0x1, R182, P4 ;  /* 0x00000001d5d57824 */ /* 0x000fe200020e06b6 */
[----:B------:R1:W-:Y:S01]  /*12060*/  STL [R1+0x464], R245 ;  /* 0x000464f501007387 */ /* 0x0003e20000100800 */
[----:B------:R-:W-:Y:S02]  /*12070*/  IMAD.MOV.U32 R190, RZ, RZ, R229 ;  /* 0x000000ffffbe7224 */ /* 0x000fe400078e00e5 */
[----:B------:R-:W-:Y:S01]  /*12080*/  IMAD.MOV.U32 R191, RZ, RZ, R245 ;  /* 0x000000ffffbf7224 */ /* 0x000fe200078e00f5 */
[----:B------:R-:W-:Y:S04]  /*12090*/  STL [R1+0x470], R189 ;  /* 0x000470bd01007387 */ /* 0x000fe80000100800 */
[----:B------:R3:W-:Y:S04]  /*120a0*/  STL [R1+0x46c], R213 ;  /* 0x00046cd501007387 */ /* 0x0007e80000100800 */
[----:B-1----:R-:W2:Y:S04]  /*120b0*/  LDL.LU R245, [R1+0x484] ;  /* 0x0004840001f57983 */ /* 0x002ea80000300800 */
[----:B------:R-:W2:Y:S04]  /*120c0*/  LDL.LU R229, [R1+0x488] ;  /* 0x0004880001e57983 */ /* 0x000ea80000300800 */
[----:B------:R1:W-:Y:S01]  /*120d0*/  LDGSTS.E [R187+0x14004], desc[UR4][R190.64], P1 ;  /* 0x14004000bebb7fae */ /* 0x0003e20008921844 */
[----:B------:R-:W-:-:S02]  /*120e0*/  ISETP.GT.AND P1, PT, R173, 0x43, PT ;  /* 0x00000043ad00780c */ /* 0x000fc40003f24270 */
[----:B-1----:R-:W-:Y:S01]  /*120f0*/  MOV R190, R189 ;  /* 0x000000bd00be7202 */ /* 0x002fe20000000f00 */
[----:B------:R-:W-:Y:S02]  /*12100*/  IMAD.MOV.U32 R191, RZ, RZ, R213 ;  /* 0x000000ffffbf7224 */ /* 0x000fe400078e00d5 */
[----:B---3--:R-:W3:Y:S04]  /*12110*/  LDL.LU R213, [R1+0x64c] ;  /* 0x00064c0001d57983 */ /* 0x008ee80000300800 */
[----:B------:R-:W3:Y:S04]  /*12120*/  LDL.LU R189, [R1+0x650] ;  /* 0x0006500001bd7983 */ /* 0x000ee80000300800 */
[----:B------:R1:W-:Y:S01]  /*12130*/  LDGSTS.E [R187+0x10008], desc[UR4][R190.64], P2 ;  /* 0x10008000bebb7fae */ /* 0x0003e20009121844 */
[----:B------:R-:W-:-:S02]  /*12140*/  IADD3 R5, P3, R5, R183, RZ ;  /* 0x000000b705057210 */ /* 0x000fc40007f7e0ff */
[----:B-1----:R-:W-:-:S03]  /*12150*/  SEL R190, RZ, 0x4, !P1 ;  /* 0x00000004ffbe7807 */ /* 0x002fc60004800000 */
[----:B------:R-:W-:Y:S01]  /*12160*/  IMAD.X R188, R188, 0x1, R182, P3 ;  /* 0x00000001bcbc7824 */ /* 0x000fe200018e06b6 */
[----:B------:R-:W-:Y:S02]  /*12170*/  SEL R190, R190, RZ, !P0 ;  /* 0x000000ffbebe7207 */ /* 0x000fe40004000000 */
[----:B----4-:R-:W-:Y:S01]  /*12180*/  IADD3 R0, P4, R0, R183, RZ ;  /* 0x000000b700007210 */ /* 0x010fe20007f9e0ff */
[----:B------:R-:W-:Y:S01]  /*12190*/  STL [R1+0x478], R5 ;  /* 0x0004780501007387 */ /* 0x000fe20000100800 */
[----:B------:R-:W-:-:S03]  /*121a0*/  ISETP.NE.U32.AND P1, PT, R190, RZ, PT ;  /* 0x000000ffbe00720c */ /* 0x000fc60003f25070 */
[----:B--2---:R-:W-:Y:S01]  /*121b0*/  IMAD.X R3, R3, 0x1, R182, P4 ;  /* 0x0000000103037824 */ /* 0x004fe200020e06b6 */
[----:B------:R1:W-:Y:S01]  /*121c0*/  STL [R1+0x474], R188 ;  /* 0x000474bc01007387 */ /* 0x0003e20000100800 */
[----:B------:R-:W-:Y:S01]  /*121d0*/  IMAD.MOV.U32 R190, RZ, RZ, R5 ;  /* 0x000000ffffbe7224 */ /* 0x000fe200078e0005 */
[----:B------:R-:W-:Y:S02]  /*121e0*/  MOV R191, R188 ;  /* 0x000000bc00bf7202 */ /* 0x000fe40000000f00 */
[----:B------:R-:W-:Y:S04]  /*121f0*/  STL [R1+0x480], R0 ;  /* 0x0004800001007387 */ /* 0x000fe80000100800 */
[----:B------:R2:W-:Y:S04]  /*12200*/  STL [R1+0x47c], R3 ;  /* 0x00047c0301007387 */ /* 0x0005e80000100800 */
[----:B-1----:R-:W4:Y:S04]  /*12210*/  LDL.LU R188, [R1+0x654] ;  /* 0x0006540001bc7983 */ /* 0x002f280000300800 */
[----:B------:R-:W4:Y:S04]  /*12220*/  LDL.LU R5, [R1+0x658] ;  /* 0x0006580001057983 */ /* 0x000f280000300800 */
[----:B------:R1:W-:Y:S02]  /*12230*/  LDGSTS.E [R187+0x14008], desc[UR4][R190.64], P2 ;  /* 0x14008000bebb7fae */ /* 0x0003e40009121844 */
        /* <DEDUP_REMOVED lines=11> */
[----:B------:R-:W-:-:S03]  /*122f0*/  MOV R190, R229 ;  /* 0x000000e500be7202 */ /* 0x000fc60000000f00 */
[----:B------:R-:W-:-:S05]  /*12300*/  IMAD.MOV.U32 R191, RZ, RZ, R245 ;  /* 0x000000ffffbf7224 */ /* 0x000fca00078e00f5 */
[----:B------:R1:W-:Y:S01]  /*12310*/  LDGSTS.E [R187+0x1400c], desc[UR4][R190.64], P1 ;  /* 0x1400c000bebb7fae */ /* 0x0003e20008921844 */
[----:B---3--:R-:W-:-:S05]  /*12320*/  IADD3 R189, P4, R189, R183, RZ ;  /* 0x000000b7bdbd7210 */ /* 0x008fca0007f9e0ff */
[----:B------:R-:W-:Y:S02]  /*12330*/  IMAD.X R213, R213, 0x1, R182, P4 ;  /* 0x00000001d5d57824 */ /* 0x000fe400020e06b6 */
[----:B-1----:R-:W-:Y:S02]  /*12340*/  IMAD.MOV.U32 R190, RZ, RZ, R189 ;  /* 0x000000ffffbe7224 */ /* 0x002fe400078e00bd */
[----:B------:R-:W-:Y:S01]  /*12350*/  IMAD.MOV.U32 R191, RZ, RZ, R213 ;  /* 0x000000ffffbf7224 */ /* 0x000fe200078e00d5 */
[----:B------:R-:W-:-:S04]  /*12360*/  ISETP.GT.AND P1, PT, R173, 0x61, PT ;  /* 0x00000061ad00780c */ /* 0x000fc80003f24270 */
[----:B------:R1:W-:Y:S04]  /*12370*/  LDGSTS.E [R187+0x18000], desc[UR4][R190.64], P2 ;  /* 0x18000000bebb7fae */ /* 0x0003e80009121844 */
[----:B------:R3:W-:Y:S01]  /*12380*/  STL [R1+0x488], R229 ;  /* 0x000488e501007387 */ /* 0x0007e20000100800 */
[----:B-1----:R-:W-:-:S03]  /*12390*/  SEL R190, RZ, 0x4, !P1 ;  /* 0x00000004ffbe7807 */ /* 0x002fc60004800000 */
[----:B------:R1:W-:Y:S01]  /*123a0*/  STL [R1+0x484], R245 ;  /* 0x000484f501007387 */ /* 0x0003e20000100800 */
[----:B------:R-:W-:-:S03]  /*123b0*/  SEL R190, R190, RZ, !P0 ;  /* 0x000000ffbebe7207 */ /* 0x000fc60004000000 */
[----:B------:R-:W-:Y:S01]  /*123c0*/  STL [R1+0x650], R189 ;  /* 0x000650bd01007387 */ /* 0x000fe20000100800 */
[----:B------:R-:W-:-:S03]  /*123d0*/  ISETP.NE.U32.AND P1, PT, R190, RZ, PT ;  /* 0x000000ffbe00720c */ /* 0x000fc60003f25070 */
[----:B------:R1:W-:Y:S04]  /*123e0*/  STL [R1+0x64c], R213 ;  /* 0x00064cd501007387 */ /* 0x0003e80000100800 */
[----:B------:R-:W2:Y:S04]  /*123f0*/  LDL.LU R246, [R1+0x668] ;  /* 0x0006680001f67983 */ /* 0x000ea80000300800 */
[----:B---3--:R-:W3:Y:S01]  /*12400*/  LDL.LU R229, [R1+0x670] ;  /* 0x0006700001e57983 */ /* 0x008ee20000300800 */
[----:B----4-:R-:W-:-:S05]  /*12410*/  IADD3 R5, P3, R5, R183, RZ ;  /* 0x000000b705057210 */ /* 0x010fca0007f7e0ff */
[----:B------:R-:W-:Y:S01]  /*12420*/  IMAD.X R188, R188, 0x1, R182, P3 ;  /* 0x00000001bcbc7824 */ /* 0x000fe200018e06b6 */
[----:B------:R-:W-:Y:S01]  /*12430*/  STL [R1+0x658], R5 ;  /* 0x0006580501007387 */ /* 0x000fe20000100800 */
[----:B------:R-:W-:Y:S02]  /*12440*/  IMAD.MOV.U32 R190, RZ, RZ, R5 ;  /* 0x000000ffffbe7224 */ /* 0x000fe400078e0005 */
[----:B------:R-:W-:Y:S01]  /*12450*/  IMAD.MOV.U32 R191, RZ, RZ, R188 ;  /* 0x000000ffffbf7224 */ /* 0x000fe200078e00bc */
[----:B------:R4:W-:Y:S04]  /*12460*/  STL [R1+0x654], R188 ;  /* 0x000654bc01007387 */ /* 0x0009e80000100800 */
[----:B------:R1:W-:Y:S01]  /*12470*/  LDGSTS.E [R187+0x1c000], desc[UR4][R190.64], P2 ;  /* 0x1c000000bebb7fae */ /* 0x0003e20009121844 */
[----:B--2---:R-:W-:-:S04]  /*12480*/  IADD3 R0, P4, R0, R183, RZ ;  /* 0x000000b700007210 */ /* 0x004fc80007f9e0ff */
[----:B------:R-:W-:Y:S01]  /*12490*/  IADD3.X R3, R3, R182, RZ, P4, !PT ;  /* 0x000000b603037210 */ /* 0x000fe200027fe4ff */
[----:B------:R-:W-:Y:S01]  /*124a0*/  STL [R1+0x660], R0 ;  /* 0x0006600001007387 */ /* 0x000fe20000100800 */
[----:B-1----:R-:W-:-:S03]  /*124b0*/  IMAD.MOV.U32 R190, RZ, RZ, R0 ;  /* 0x000000ffffbe7224 */ /* 0x002fc600078e0000 */
[----:B------:R-:W2:Y:S01]  /*124c0*/  LDL.LU R245, [R1+0x66c] ;  /* 0x00066c0001f57983 */ /* 0x000ea20000300800 */
[----:B------:R-:W-:-:S03]  /*124d0*/  IMAD.MOV.U32 R191, RZ, RZ, R3 ;  /* 0x000000ffffbf7224 */ /* 0x000fc600078e0003 */
[----:B------:R1:W-:Y:S04]  /*124e0*/  STL [R1+0x65c], R3 ;  /* 0x00065c0301007387 */ /* 0x0003e80000100800 */
[----:B------:R-:W2:Y:S04]  /*124f0*/  LDL.LU R213, [R1+0x674] ;  /* 0x0006740001d57983 */ /* 0x000ea80000300800 */
[----:B------:R-:W2:Y:S04]  /*12500*/  LDL.LU R189, [R1+0x678] ;  /* 0x0006780001bd7983 */ /* 0x000ea80000300800 */
[----:B----4-:R-:W4:Y:S04]  /*12510*/  LDL.LU R188, [R1+0x67c] ;  /* 0x00067c0001bc7983 */ /* 0x010f280000300800 */
[----:B------:R-:W4:Y:S04]  /*12520*/  LDL.LU R5, [R1+0x680] ;  /* 0x0006800001057983 */ /* 0x000f280000300800 */
[----:B-1----:R-:W4:Y:S04]  /*12530*/  LDL.LU R3, [R1+0x684] ;  /* 0x0006840001037983 */ /* 0x002f280000300800 */
[----:B------:R-:W4:Y:S04]  /*12540*/  LDL.LU R0, [R1+0x688] ;  /* 0x0006880001007983 */ /* 0x000f280000300800 */
[----:B------:R1:W-:Y:S04]  /*12550*/  LDGSTS.E [R187+0x18004], desc[UR4][R190.64], P1 ;  /* 0x18004000bebb7fae */ /* 0x0003e80008921844 */
[----:B------:R-:W4:Y:S01]  /*12560*/  LDL.LU R191, [R1+0x664] ;  /* 0x0006640001bf7983 */ /* 0x000f220000300800 */
[----:B------:R-:W-:-:S04]  /*12570*/  ISETP.GT.AND P2, PT, R173, 0x62, PT ;  /* 0x00000062ad00780c */ /* 0x000fc80003f44270 */
[----:B-1----:R-:W-:-:S04]  /*12580*/  SEL R190, RZ, 0x4, !P2 ;  /* 0x00000004ffbe7807 */ /* 0x002fc80005000000 */
[----:B------:R-:W-:-:S04]  /*12590*/  SEL R190, R190, RZ, !P0 ;  /* 0x000000ffbebe7207 */ /* 0x000fc80004000000 */
[----:B------:R-:W-:Y:S02]  /*125a0*/  ISETP.NE.U32.AND P2, PT, R190, RZ, PT ;  /* 0x000000ffbe00720c */ /* 0x000fe40003f45070 */
[-C--:B------:R-:W-:Y:S02]  /*125b0*/  IADD3 R246, P3, R246, R183.reuse, RZ ;  /* 0x000000b7f6f67210 */ /* 0x080fe40007f7e0ff */
[----:B---3--:R-:W-:-:S03]  /*125c0*/  IADD3 R229, P4, R229, R183, RZ ;  /* 0x000000b7e5e57210 */ /* 0x008fc60007f9e0ff */
[----:B------:R-:W-:Y:S01]  /*125d0*/  IMAD.MOV.U32 R190, RZ, RZ, R246 ;  /* 0x000000ffffbe7224 */ /* 0x000fe200078e00f6 */
[----:B------:R-:W-:Y:S01]  /*125e0*/  STL [R1+0x668], R246 ;  /* 0x000668f601007387 */ /* 0x000fe20000100800 */
[----:B--2---:R-:W-:Y:S01]  /*125f0*/  IMAD.X R245, R245, 0x1, R182, P4 ;  /* 0x00000001f5f57824 */ /* 0x004fe200020e06b6 */
[----:B----4-:R-:W-:-:S05]  /*12600*/  IADD3.X R191, R191, R182, RZ, P3, !PT ;  /* 0x000000b6bfbf7210 */ /* 0x010fca0001ffe4ff */
[----:B------:R1:W-:Y:S04]  /*12610*/  STL [R1+0x664], R191 ;  /* 0x000664bf01007387 */ /* 0x0003e80000100800 */
[----:B------:R2:W-:Y:S01]  /*12620*/  LDGSTS.E [R187+0x1c004], desc[UR4][R190.64], P1 ;  /* 0x1c004000bebb7fae */ /* 0x0005e20008921844 */
[----:B------:R-:W-:Y:S02]  /*12630*/  ISETP.GT.AND P1, PT, R173, 0x63, PT ;  /* 0x00000063ad00780c */ /* 0x000fe40003f24270 */
[----:B------:R-:W-:Y:S01]  /*12640*/  IADD3 R189, P3, R189, R183, RZ ;  /* 0x000000b7bdbd7210 */ /* 0x000fe20007f7e0ff */
[----:B--2---:R-:W-:Y:S02]  /*12650*/  IMAD.MOV.U32 R190, RZ, RZ, R229 ;  /* 0x000000ffffbe7224 */ /* 0x004fe400078e00e5 */
[----:B-1----:R-:W-:-:S05]  /*12660*/  IMAD.MOV.U32 R191, RZ, RZ, R245 ;  /* 0x000000ffffbf7224 */ /* 0x002fca00078e00f5 */
[----:B------:R1:W-:Y:S01]  /*12670*/  LDGSTS.E [R187+0x18008], desc[UR4][R190.64], P2 ;  /* 0x18008000bebb7fae */ /* 0x0003e20009121844 */
[----:B------:R-:W-:Y:S02]  /*12680*/  IADD3.X R213, R213, R182, RZ, P3, !PT ;  /* 0x000000b6d5d57210 */ /* 0x000fe40001ffe4ff */
[----:B-1----:R-:W-:-:S04]  /*12690*/  SEL R190, RZ, 0x4, !P1 ;  /* 0x00000004ffbe7807 */ /* 0x002fc80004800000 */
[----:B------:R-:W-:Y:S01]  /*126a0*/  SEL R190, R190, RZ, !P0 ;  /* 0x000000ffbebe7207 */ /* 0x000fe20004000000 */
[----:B------:R-:W-:-:S03]  /*126b0*/  IMAD.MOV.U32 R191, RZ, RZ, R213 ;  /* 0x000000ffffbf7224 */ /* 0x000fc600078e00d5 */
[----:B------:R-:W-:Y:S01]  /*126c0*/  ISETP.NE.U32.AND P1, PT, R190, RZ, PT ;  /* 0x000000ffbe00720c */ /* 0x000fe20003f25070 */
[----:B------:R-:W-:Y:S01]  /*126d0*/  IMAD.MOV.U32 R190, RZ, RZ, R189 ;  /* 0x000000ffffbe7224 */ /* 0x000fe200078e00bd */
[----:B------:R-:W-:-:S04]  /*126e0*/  IADD3 R0, P3, R0, R183, RZ ;  /* 0x000000b700007210 */ /* 0x000fc80007f7e0ff */
[----:B------:R1:W-:Y:S01]  /*126f0*/  LDGSTS.E [R187+0x1c008], desc[UR4][R190.64], P2 ;  /* 0x1c008000bebb7fae */ /* 0x0003e20009121844 */
[----:B------:R-:W-:Y:S01]  /*12700*/  IADD3 R5, P2, R5, R183, RZ ;  /* 0x000000b705057210 */ /* 0x000fe20007f5e0ff */
[--C-:B------:R-:W-:Y:S02]  /*12710*/  IMAD.X R3, R3, 0x1, R182.reuse, P3 ;  /* 0x0000000103037824 */ /* 0x100fe400018e06b6 */
[----:B------:R-:W-:Y:S02]  /*12720*/  STL [R1+0x670], R229 ;  /* 0x000670e501007387 */ /* 0x000fe40000100800 */
[----:B------:R-:W-:Y:S02]  /*12730*/  IMAD.X R188, R188, 0x1, R182, P2 ;  /* 0x00000001bcbc7824 */ /* 0x000fe400010e06b6 */
[----:B------:R-:W-:Y:S04]  /*12740*/  STL [R1+0x66c], R245 ;  /* 0x00066cf501007387 */ /* 0x000fe80000100800 */
[----:B------:R-:W-:Y:S01]  /*12750*/  STL [R1+0x678], R189 ;  /* 0x000678bd01007387 */ /* 0x000fe20000100800 */
[----:B-1----:R-:W-:-:S03]  /*12760*/  MOV R190, R5 ;  /* 0x0000000500be7202 */ /* 0x002fc60000000f00 */
[----:B------:R1:W-:Y:S01]  /*12770*/  STL [R1+0x674], R213 ;  /* 0x000674d501007387 */ /* 0x0003e20000100800 */
[----:B------:R-:W-:-:S03]  /*12780*/  IMAD.MOV.U32 R191, RZ, RZ, R188 ;  /* 0x000000ffffbf7224 */ /* 0x000fc600078e00bc */
[----:B------:R-:W-:Y:S04]  /*12790*/  STL [R1+0x680], R5 ;  /* 0x0006800501007387 */ /* 0x000fe80000100800 */
[----:B------:R2:W-:Y:S04]  /*127a0*/  STL [R1+0x67c], R188 ;  /* 0x00067cbc01007387 */ /* 0x0005e80000100800 */
[----:B------:R3:W-:Y:S04]  /*127b0*/  STL [R1+0x688], R0 ;  /* 0x0006880001007387 */ /* 0x0007e80000100800 */
[----:B------:R4:W-:Y:S04]  /*127c0*/  STL [R1+0x684], R3 ;  /* 0x0006840301007387 */ /* 0x0009e80000100800 */
[----:B-1----:R-:W4:Y:S04]  /*127d0*/  LDL.LU R213, [R1+0x28c] ;  /* 0x00028c0001d57983 */ /* 0x002f280000300800 */
[----:B------:R-:W4:Y:S04]  /*127e0*/  LDL.LU R189, [R1+0x290] ;  /* 0x0002900001bd7983 */ /* 0x000f280000300800 */
[----:B------:R1:W-:Y:S04]  /*127f0*/  LDGSTS.E [R187+0x1800c], desc[UR4][R190.64], P1 ;  /* 0x1800c000bebb7fae */ /* 0x0003e80008921844 */
[----:B--2---:R-:W2:Y:S04]  /*12800*/  LDL.LU R188, [R1+0x294] ;  /* 0x0002940001bc7983 */ /* 0x004ea80000300800 */
[----:B------:R-:W2:Y:S01]  /*12810*/  LDL.LU R5, [R1+0x298] ;  /* 0x0002980001057983 */ /* 0x000ea20000300800 */
[----:B-1----:R-:W-:-:S02]  /*12820*/  IMAD.MOV.U32 R190, RZ, RZ, R0 ;  /* 0x000000ffffbe7224 */ /* 0x002fc400078e0000 */
[----:B------:R-:W-:Y:S01]  /*12830*/  IMAD.MOV.U32 R191, RZ, RZ, R3 ;  /* 0x000000ffffbf7224 */ /* 0x000fe200078e0003 */
[----:B---3--:R-:W-:Y:S01]  /*12840*/  LOP3.LUT R0, R4, 0x10, RZ, 0x3c, !PT ;  /* 0x0000001004007812 */ /* 0x008fe200078e3cff */
[----:B----4-:R-:W3:Y:S04]  /*12850*/  LDL.LU R3, [R1+0x29c] ;  /* 0x00029c0001037983 */ /* 0x010ee80000300800 */
[----:B------:R1:W-:Y:S01]  /*12860*/  LDGSTS.E [R187+0x1c00c], desc[UR4][R190.64], P1 ;  /* 0x1c00c000bebb7fae */ /* 0x0003e20008921844 */
[----:B------:R-:W-:-:S04]  /*12870*/  ISETP.GT.AND P1, PT, R173, 0x4, PT ;  /* 0x00000004ad00780c */ /* 0x000fc80003f24270 */
[----:B-1----:R-:W-:-:S04]  /*12880*/  SEL R187, RZ, 0x4, !P1 ;  /* 0x00000004ffbb7807 */ /* 0x002fc80004800000 */
[----:B------:R-:W-:-:S04]  /*12890*/  SEL R187, R187, RZ, !P0 ;  /* 0x000000ffbbbb7207 */ /* 0x000fc80004000000 */
[----:B------:R-:W-:Y:S02]  /*128a0*/  ISETP.NE.U32.AND P2, PT, R187, RZ, PT ;  /* 0x000000ffbb00720c */ /* 0x000fe40003f45070 */
[----:B------:R-:W-:Y:S02]  /*128b0*/  IADD3 R187, R0, UR8, RZ ;  /* 0x0000000800bb7c10 */ /* 0x000fe4000fffe0ff */
[----:B------:R-:W4:Y:S01]  /*128c0*/  LDL.LU R0, [R1+0x2a0] ;  /* 0x0002a00001007983 */ /* 0x000f220000300800 */
[----:B------:R-:W-:-:S05]  /*128d0*/  IADD3 R186, P1, R186, R183, RZ ;  /* 0x000000b7baba7210 */ /* 0x000fca0007f3e0ff */
[----:B------:R-:W-:Y:S02]  /*128e0*/  IMAD.X R18, R18, 0x1, R182, P1 ;  /* 0x0000000112127824 */ /* 0x000fe400008e06b6 */
[----:B------:R-:W-:Y:S02]  /*128f0*/  IMAD.MOV.U32 R190, RZ, RZ, R186 ;  /* 0x000000ffffbe7224 */ /* 0x000fe400078e00ba */
[----:B------:R-:W-:Y:S01]  /*12900*/  IMAD.MOV.U32 R191, RZ, RZ, R18 ;  /* 0x000000ffffbf7224 */ /* 0x000fe200078e0012 */
[----:B------:R-:W-:Y:S02]  /*12910*/  ISETP.GT.AND P1, PT, R173, 0x5, PT ;  /* 0x00000005ad00780c */ /* 0x000fe40003f24270 */
[----:B------:R-:W-:Y:S02]  /*12920*/  IADD3 R176, P3, R176, R183, RZ ;  /* 0x000000b7b0b07210 */ /* 0x000fe40007f7e0ff */
[----:B------:R1:W-:Y:S03]  /*12930*/  LDGSTS.E [R187], desc[UR4][R190.64], P2 ;  /* 0x00000000bebb7fae */ /* 0x0003e60009121844 */
[----:B------:R-:W-:Y:S01]  /*12940*/  IMAD.X R22, R22, 0x1, R182, P3 ;  /* 0x0000000116167824 */ /* 0x000fe200018e06b6 */
[----:B-1----:R-:W-:-:S04]  /*12950*/  SEL R190, RZ, 0x4, !P1 ;  /* 0x00000004ffbe7807 */ /* 0x002fc80004800000 */
[----:B------:R-:W-:Y:S01]  /*12960*/  SEL R190, R190, RZ, !P0 ;  /* 0x000000ffbebe7207 */ /* 0x000fe20004000000 */
[----:B------:R-:W-:-:S03]  /*12970*/  IMAD.MOV.U32 R191, RZ, RZ, R22 ;  /* 0x000000ffffbf7224 */ /* 0x000fc600078e0016 */
[----:B------:R-:W-:Y:S02]  /*12980*/  ISETP.NE.U32.AND P1, PT, R190, RZ, PT ;  /* 0x000000ffbe00720c */ /* 0x000fe40003f25070 */
[----:B------:R-:W-:-:S05]  /*12990*/  MOV R190, R176 ;  /* 0x000000b000be7202 */ /* 0x000fca0000000f00 */
[----:B------:R1:W-:Y:S01]  /*129a0*/  LDGSTS.E [R187+0x4000], desc[UR4][R190.64], P2 ;  /* 0x04000000bebb7fae */ /* 0x0003e20009121844 */
[----:B------:R-:W-:Y:S02]  /*129b0*/  ISETP.GT.AND P2, PT, R173, 0x6, PT ;  /* 0x00000006ad00780c */ /* 0x000fe40003f44270 */
[-C--:B------:R-:W-:Y:S02]  /*129c0*/  IADD3 R23, P3, R23, R183.reuse, RZ ;  /* 0x000000b717177210 */ /* 0x080fe40007f7e0ff */
[----:B------:R-:W-:-:S03]  /*129d0*/  IADD3 R20, P4, R20, R183, RZ ;  /* 0x000000b714147210 */ /* 0x000fc60007f9e0ff */
[----:B------:R-:W-:Y:S01]  /*129e0*/  IMAD.X R154, R154, 0x1, R182, P3 ;  /* 0x000000019a9a7824 */ /* 0x000fe200018e06b6 */
[----:B-1----:R-:W-:-:S04]  /*129f0*/  SEL R190, RZ, 0x4, !P2 ;  /* 0x00000004ffbe7807 */ /* 0x002fc80005000000 */
[----:B------:R-:W-:Y:S01]  /*12a00*/  SEL R190, R190, RZ, !P0 ;  /* 0x000000ffbebe7207 */ /* 0x000fe20004000000 */
[----:B------:R-:W-:Y:S01]  /*12a10*/  IMAD.X R21, R21, 0x1, R182, P4 ;  /* 0x0000000115157824 */ /* 0x000fe200020e06b6 */
[----:B------:R-:W-:Y:S02]  /*12a20*/  MOV R191, R154 ;  /* 0x0000009a00bf7202 */ /* 0x000fe40000000f00 */
[----:B------:R-:W-:Y:S01]  /*12a30*/  ISETP.NE.U32.AND P2, PT, R190, RZ, PT ;  /* 0x000000ffbe00720c */ /* 0x000fe20003f45070 */
[----:B------:R-:W-:Y:S01]  /*12a40*/  IMAD.MOV.U32 R190, RZ, RZ, R23 ;  /* 0x000000ffffbe7224 */ /* 0x000fe200078e0017 */
[----:B------:R-:W-:Y:S04]  /*12a50*/  LDGSTS.E [R187+0x4], desc[UR4][R20.64], P1 ;  /* 0x0000400014bb7fae */ /* 0x000fe80008921844 */
[----:B------:R1:W-:Y:S01]  /*12a60*/  LDGSTS.E [R187+0x4004], desc[UR4][R190.64], P1 ;  /* 0x04004000bebb7fae */ /* 0x0003e20008921844 */
[----:B------:R-:W-:-:S02]  /*12a70*/  ISETP.GT.AND P1, PT, R173, 0x7, PT ;  /* 0x00000007ad00780c */ /* 0x000fc40003f24270 */
[-C--:B------:R-:W-:Y:S02]  /*12a80*/  IADD3 R155, P3, R155, R183.reuse, RZ ;  /* 0x000000b79b9b7210 */ /* 0x080fe40007f7e0ff */
[----:B------:R-:W-:Y:S02]  /*12a90*/  IADD3 R152, P4, R152, R183, RZ ;  /* 0x000000b798987210 */ /* 0x000fe40007f9e0ff */
[----:B-1----:R-:W-:Y:S01]  /*12aa0*/  SEL R190, RZ, 0x4, !P1 ;  /* 0x00000004ffbe7807 */ /* 0x002fe20004800000 */
[----:B------:R-:W-:-:S03]  /*12ab0*/  IMAD.X R158, R158, 0x1, R182, P3 ;  /* 0x000000019e9e7824 */ /* 0x000fc600018e06b6 */
[----:B------:R-:W-:Y:S01]  /*12ac0*/  SEL R190, R190, RZ, !P0 ;  /* 0x000000ffbebe7207 */ /* 0x000fe20004000000 */
[----:B------:R-:W-:Y:S02]  /*12ad0*/  IMAD.X R153, R153, 0x1, R182, P4 ;  /* 0x0000000199997824 */ /* 0x000fe400020e06b6 */
[----:B------:R-:W-:Y:S01]  /*12ae0*/  IMAD.MOV.U32 R191, RZ, RZ, R158 ;  /* 0x000000ffffbf7224 */ /* 0x000fe200078e009e */
[----:B------:R-:W-:Y:S01]  /*12af0*/  ISETP.NE.U32.AND P1, PT, R190, RZ, PT ;  /* 0x000000ffbe00720c */ /* 0x000fe20003f25070 */
[----:B------:R-:W-:Y:S01]  /*12b00*/  IMAD.MOV.U32 R190, RZ, RZ, R155 ;  /* 0x000000ffffbe7224 */ /* 0x000fe200078e009b */
[----:B------:R-:W-:Y:S01]  /*12b10*/  LDGSTS.E [R187+0x8], desc[UR4][R152.64], P2 ;  /* 0x0000800098bb7fae */ /* 0x000fe20009121844 */
[----:B------:R-:W-:-:S03]  /*12b20*/  IADD3 R156, P4, R156, R183, RZ ;  /* 0x000000b79c9c7210 */ /* 0x000fc60007f9e0ff */
[----:B------:R1:W-:Y:S01]  /*12b30*/  LDGSTS.E [R187+0x4008], desc[UR4][R190.64], P2 ;  /* 0x04008000bebb7fae */ /* 0x0003e20009121844 */
[----:B------:R-:W-:Y:S01]  /*12b40*/  ISETP.GT.AND P2, PT, R173, 0x24, PT ;  /* 0x00000024ad00780c */ /* 0x000fe20003f44270 */
[----:B------:R-:W-:Y:S01]  /*12b50*/  IMAD.X R157, R157, 0x1, R182, P4 ;  /* 0x000000019d9d7824 */ /* 0x000fe200020e06b6 */
[----:B------:R-:W-:-:S04]  /*12b60*/  IADD3 R159, P3, R159, R183, RZ ;  /* 0x000000b79f9f7210 */ /* 0x000fc80007f7e0ff */
[----:B------:R-:W-:Y:S01]  /*12b70*/  IADD3.X R174, R174, R182, RZ, P3, !PT ;  /* 0x000000b6aeae7210 */ /* 0x000fe20001ffe4ff */
[----:B------:R-:W-:Y:S01]  /*12b80*/  LDGSTS.E [R187+0xc], desc[UR4][R156.64], P1 ;  /* 0x0000c0009cbb7fae */ /* 0x000fe20008921844 */
[----:B-1----:R-:W-:-:S04]  /*12b90*/  SEL R190, RZ, 0x4, !P2 ;  /* 0x00000004ffbe7807 */ /* 0x002fc80005000000 */
[----:B------:R-:W-:Y:S01]  /*12ba0*/  SEL R190, R190, RZ, !P0 ;  /* 0x000000ffbebe7207 */ /* 0x000fe20004000000 */
[----:B------:R-:W-:-:S03]  /*12bb0*/  IMAD.MOV.U32 R191, RZ, RZ, R174 ;  /* 0x000000ffffbf7224 */ /* 0x000fc600078e00ae */
[----:B------:R-:W-:Y:S01]  /*12bc0*/  ISETP.NE.U32.AND P2, PT, R190, RZ, PT ;  /* 0x000000ffbe00720c */ /* 0x000fe20003f45070 */
[----:B------:R-:W-:-:S05]  /*12bd0*/  IMAD.MOV.U32 R190, RZ, RZ, R159 ;  /* 0x000000ffffbe7224 */ /* 0x000fca00078e009f */
[----:B------:R1:W-:Y:S01]  /*12be0*/  LDGSTS.E [R187+0x400c], desc[UR4][R190.64], P1 ;  /* 0x0400c000bebb7fae */ /* 0x0003e20008921844 */
[----:B------:R-:W-:Y:S02]  /*12bf0*/  ISETP.GT.AND P1, PT, R173, 0x25, PT ;  /* 0x00000025ad00780c */ /* 0x000fe40003f24270 */
[----:B------:R-:W-:-:S05]  /*12c00*/  IADD3 R189, P4, R189, R183, RZ ;  /* 0x000000b7bdbd7210 */ /* 0x000fca0007f9e0ff */
[----:B------:R-:W-:Y:S01]  /*12c10*/  IMAD.X R213, R213, 0x1, R182, P4 ;  /* 0x00000001d5d57824 */ /* 0x000fe200020e06b6 */
[----:B------:R-:W-:Y:S04]  /*12c20*/  STL [R1+0x290], R189 ;  /* 0x000290bd01007387 */ /* 0x000fe80000100800 */
[----:B------:R2:W-:Y:S01]  /*12c30*/  STL [R1+0x28c], R213 ;  /* 0x00028cd501007387 */ /* 0x0005e20000100800 */
[----:B-1----:R-:W-:-:S03]  /*12c40*/  MOV R191, R213 ;  /* 0x000000d500bf7202 */ /* 0x002fc60000000f00 */
[----:B------:R-:W3:Y:S01]  /*12c50*/  LDL.LU R245, [R1+0x2a4] ;  /* 0x0002a40001f57983 */ /* 0x000ee20000300800 */
[----:B------:R-:W-:-:S03]  /*12c60*/  IMAD.MOV.U32 R190, RZ, RZ, R189 ;  /* 0x000000ffffbe7224 */ /* 0x000fc600078e00bd */
[----:B------:R-:W3:Y:S04]  /*12c70*/  LDL.LU R229, [R1+0x2a8] ;  /* 0x0002a80001e57983 */ /* 0x000ee80000300800 */
[----:B--2---:R-:W2:Y:S04]  /*12c80*/  LDL.LU R213, [R1+0x2ac] ;  /* 0x0002ac0001d57983 */ /* 0x004ea80000300800 */
[----:B------:R-:W2:Y:S01]  /*12c90*/  LDL.LU R189, [R1+0x2b0] ;  /* 0x0002b00001bd7983 */ /* 0x000ea20000300800 */
[----:B------:R-:W-:-:S03]  /*12ca0*/  IADD3 R5, P3, R5, R183, RZ ;  /* 0x000000b705057210 */ /* 0x000fc60007f7e0ff */
[----:B------:R1:W-:Y:S02]  /*12cb0*/  LDGSTS.E [R187+0x8000], desc[UR4][R190.64], P2 ;  /* 0x08000000bebb7fae */ /* 0x0003e40009121844 */
[----:B------:R-:W-:Y:S01]  /*12cc0*/  IMAD.X R188, R188, 0x1, R182, P3 ;  /* 0x00000001bcbc7824 */ /* 0x000fe200018e06b6 */
[----:B-1----:R-:W-:-:S04]  /*12cd0*/  SEL R190, RZ, 0x4, !P1 ;  /* 0x00000004ffbe7807 */ /* 0x002fc80004800000 */
[----:B------:R-:W-:Y:S02]  /*12ce0*/  SEL R190, R190, RZ, !P0 ;  /* 0x000000ffbebe7207 */ /* 0x000fe40004000000 */
[----:B----4-:R-:W-:Y:S01]  /*12cf0*/  IADD3 R0, P4, R0, R183, RZ ;  /* 0x000000b700007210 */ /* 0x010fe20007f9e0ff */
[----:B------:R-:W-:Y:S01]  /*12d00*/  IMAD.MOV.U32 R191, RZ, RZ, R188 ;  /* 0x000000ffffbf7224 */ /* 0x000fe200078e00bc */
[----:B------:R-:W-:Y:S01]  /*12d10*/  ISETP.NE.U32.AND P1, PT, R190, RZ, PT ;  /* 0x000000ffbe00720c */ /* 0x000fe20003f25070 */
[----:B------:R-:W-:Y:S02]  /*12d20*/  IMAD.MOV.U32 R190, RZ, RZ, R5 ;  /* 0x000000ffffbe7224 */ /* 0x000fe400078e0005 */
[----:B---3--:R-:W-:Y:S01]  /*12d30*/  IMAD.X R3, R3, 0x1, R182, P4 ;  /* 0x0000000103037824 */ /* 0x008fe200020e06b6 */
[----:B------:R-:W-:Y:S04]  /*12d40*/  STL [R1+0x298], R5 ;  /* 0x0002980501007387 */ /* 0x000fe80000100800 */
[----:B------:R1:W-:Y:S04]  /*12d50*/  STL [R1+0x294], R188 ;  /* 0x000294bc01007387 */ /* 0x0003e80000100800 */
[----:B------:R-:W-:Y:S04]  /*12d60*/  STL [R1+0x2a0], R0 ;  /* 0x0002a00001007387 */ /* 0x000fe80000100800 */
[----:B------:R3:W-:Y:S04]  /*12d70*/  STL [R1+0x29c], R3 ;  /* 0x00029c0301007387 */ /* 0x0007e80000100800 */
[----:B------:R4:W-:Y:S04]  /*12d80*/  LDGSTS.E [R187+0xc000], desc[UR4][R190.64], P2 ;  /* 0x0c000000bebb7fae */ /* 0x0009e80009121844 */
[----:B-1----:R-:W2:Y:S04]  /*12d90*/  LDL.LU R188, [R1+0x2b4] ;  /* 0x0002b40001bc7983 */ /* 0x002ea80000300800 */
[----:B------:R-:W2:Y:S01]  /*12da0*/  LDL.LU R5, [R1+0x2b8] ;  /* 0x0002b80001057983 */ /* 0x000ea20000300800 */
[----:B----4-:R-:W-:Y:S01]  /*12db0*/  IMAD.MOV.U32 R191, RZ, RZ, R3 ;  /* 0x000000ffffbf7224 */ /* 0x010fe200078e0003 */
[----:B------:R-:W-:-:S02]  /*12dc0*/  MOV R190, R0 ;  /* 0x0000000000be7202 */ /* 0x000fc40000000f00 */
[----:B---3--:R-:W3:Y:S04]  /*12dd0*/  LDL.LU R3, [R1+0x2bc] ;  /* 0x0002bc0001037983 */ /* 0x008ee80000300800 */
[----:B------:R-:W4:Y:S01]  /*12de0*/  LDL.LU R0, [R1+0x2c0] ;  /* 0x0002c00001007983 */ /* 0x000f220000300800 */
[----:B------:R-:W-:-:S03]  /*12df0*/  ISETP.GT.AND P2, PT, R173, 0x26, PT ;  /* 0x00000026ad00780c */ /* 0x000fc60003f44270 */
[----:B------:R1:W-:Y:S02]  /*12e00*/  LDGSTS.E [R187+0x8004], desc[UR4][R190.64], P1 ;  /* 0x08004000bebb7fae */ /* 0x0003e40008921844 */
[----:B-1----:R-:W-:-:S04]  /*12e10*/  SEL R190, RZ, 0x4, !P2 ;  /* 0x00000004ffbe7807 */ /* 0x002fc80005000000 */
[----:B------:R-:W-:-:S04]  /*12e20*/  SEL R190, R190, RZ, !P0 ;  /* 0x000000ffbebe7207 */ /* 0x000fc80004000000 */
[----:B------:R-:W-:Y:S02]  /*12e30*/  ISETP.NE.U32.AND P2, PT, R190, RZ, PT ;  /* 0x000000ffbe00720c */ /* 0x000fe40003f45070 */
[----:B------:R-:W-:-:S05]  /*12e40*/  IADD3 R229, P3, R229, R183, RZ ;  /* 0x000000b7e5e57210 */ /* 0x000fca0007f7e0ff */
[--C-:B------:R-:W-:Y:S01]  /*12e50*/  IMAD.X R245, R245, 0x1, R182.reuse, P3 ;  /* 0x00000001f5f57824 */ /* 0x100fe200018e06b6 */
[----:B--2---:R-:W-:Y:S01]  /*12e60*/  IADD3 R189, P4, R189, R183, RZ ;  /* 0x000000b7bdbd7210 */ /* 0x004fe20007f9e0ff */
[----:B------:R-:W-:Y:S01]  /*12e70*/  STL [R1+0x2a8], R229 ;  /* 0x0002a8e501007387 */ /* 0x000fe20000100800 */
[----:B------:R-:W-:Y:S02]  /*12e80*/  IMAD.MOV.U32 R190, RZ, RZ, R229 ;  /* 0x000000ffffbe7224 */ /* 0x000fe400078e00e5 */
[----:B------:R-:W-:Y:S01]  /*12e90*/  MOV R191, R245 ;  /* 0x000000f500bf7202 */ /* 0x000fe20000000f00 */
[----:B------:R-:W-:Y:S01]  /*12ea0*/  IMAD.X R213, R213, 0x1, R182, P4 ;  /* 0x00000001d5d57824 */ /* 0x000fe200020e06b6 */
[----:B------:R1:W-:Y:S04]  /*12eb0*/  STL [R1+0x2a4], R245 ;  /* 0x0002a4f501007387 */ /* 0x0003e80000100800 */
[----:B------:R-:W-:Y:S04]  /*12ec0*/  STL [R1+0x2b0], R189 ;  /* 0x0002b0bd01007387 */ /* 0x000fe80000100800 */
[----:B------:R2:W-:Y:S04]  /*12ed0*/  STL [R1+0x2ac], R213 ;  /* 0x0002acd501007387 */ /* 0x0005e80000100800 */
[----:B-1----:R-:W3:Y:S04]  /*12ee0*/  LDL.LU R245, [R1+0x2c4] ;  /* 0x0002c40001f57983 */ /* 0x002ee80000300800 */
[----:B------:R1:W-:Y:S04]  /*12ef0*/  LDGSTS.E [R187+0xc004], desc[UR4][R190.64], P1 ;  /* 0x0c004000bebb7fae */ /* 0x0003e80008921844 */
[----:B------:R-:W3:Y:S01]  /*12f00*/  LDL.LU R229, [R1+0x2c8] ;  /* 0x0002c80001e57983 */ /* 0x000ee20000300800 */
[----:B------:R-:W-:Y:S01]  /*12f10*/  ISETP.GT.AND P1, PT, R173, 0x27, PT ;  /* 0x00000027ad00780c */ /* 0x000fe20003f24270 */
[----:B-1----:R-:W-:-:S02]  /*12f20*/  IMAD.MOV.U32 R191, RZ, RZ, R213 ;  /* 0x000000ffffbf7224 */ /* 0x002fc400078e00d5 */
[----:B------:R-:W-:Y:S01]  /*12f30*/  IMAD.MOV.U32 R190, RZ, RZ, R189 ;  /* 0x000000ffffbe7224 */ /* 0x000fe200078e00bd */
[----:B--2---:R-:W2:Y:S04]  /*12f40*/  LDL.LU R213, [R1+0x48c] ;  /* 0x00048c0001d57983 */ /* 0x004ea80000300800 */
[----:B------:R-:W2:Y:S04]  /*12f50*/  LDL.LU R189, [R1+0x490] ;  /* 0x0004900001bd7983 */ /* 0x000ea80000300800 */
[----:B------:R1:W-:Y:S01]  /*12f60*/  LDGSTS.E [R187+0x8008], desc[UR4][R190.64], P2 ;  /* 0x08008000bebb7fae */ /* 0x0003e20009121844 */
[----:B------:R-:W-:-:S02]  /*12f70*/  IADD3 R5, P3, R5, R183, RZ ;  /* 0x000000b705057210 */ /* 0x000fc40007f7e0ff */
[----:B-1----:R-:W-:-:S03]  /*12f80*/  SEL R190, RZ, 0x4, !P1 ;  /* 0x00000004ffbe7807 */ /* 0x002fc60004800000 */
[--C-:B------:R-:W-:Y:S01]  /*12f90*/  IMAD.X R188, R188, 0x1, R182.reuse, P3 ;  /* 0x00000001bcbc7824 */ /* 0x100fe200018e06b6 */
[----:B----4-:R-:W-:Y:S02]  /*12fa0*/  IADD3 R0, P4, R0, R183, RZ ;  /* 0x000000b700007210 */ /* 0x010fe40007f9e0ff */
[----:B------:R-:W-:Y:S01]  /*12fb0*/  SEL R190, R190, RZ, !P0 ;  /* 0x000000ffbebe7207 */ /* 0x000fe20004000000 */
[----:B------:R-:W-:Y:S02]  /*12fc0*/  STL [R1+0x2b8], R5 ;  /* 0x0002b80501007387 */ /* 0x000fe40000100800 */
[----:B---3--:R-:W-:Y:S01]  /*12fd0*/  IMAD.X R3, R3, 0x1, R182, P4 ;  /* 0x0000000103037824 */ /* 0x008fe200020e06b6 */
[----:B------:R-:W-:Y:S01]  /*12fe0*/  ISETP.NE.U32.AND P1, PT, R190, RZ, PT ;  /* 0x000000ffbe00720c */ /* 0x000fe20003f25070 */
[----:B------:R-:W-:Y:S01]  /*12ff0*/  IMAD.MOV.U32 R191, RZ, RZ, R188 ;  /* 0x000000ffffbf7224 */ /* 0x000fe200078e00bc */
        /* <DEDUP_REMOVED lines=9> */
[----:B---3--:R-:W3:Y:S04]  /*13090*/  LDL.LU R3, [R1+0x49c] ;  /* 0x00049c0001037983 */ /* 0x008ee80000300800 */
[----:B------:R-:W3:Y:S01]  /*130a0*/  LDL.LU R0, [R1+0x4a0] ;  /* 0x0004a00001007983 */ /* 0x000ee20000300800 */
[----:B------:R-:W-:-:S03]  /*130b0*/  ISETP.GT.AND P2, PT, R173, 0x44, PT ;  /* 0x00000044ad00780c */ /* 0x000fc60003f44270 */
[----:B------:R1:W-:Y:S02]  /*130c0*/  LDGSTS.E [R187+0x800c], desc[UR4][R190.64], P1 ;  /* 0x0800c000bebb7fae */ /* 0x0003e40008921844 */
[----:B-1----:R-:W-:-:S04]  /*130d0*/  SEL R190, RZ, 0x4, !P2 ;  /* 0x00000004ffbe7807 */ /* 0x002fc80005000000 */
[----:B------:R-:W-:-:S04]  /*130e0*/  SEL R190, R190, RZ, !P0 ;  /* 0x000000ffbebe7207 */ /* 0x000fc80004000000 */
[----:B------:R-:W-:Y:S02]  /*130f0*/  ISETP.NE.U32.AND P2, PT, R190, RZ, PT ;  /* 0x000000ffbe00720c */ /* 0x000fe40003f45070 */
[----:B------:R-:W-:-:S04]  /*13100*/  IADD3 R229, P3, R229, R183, RZ ;  /* 0x000000b7e5e57210 */ /* 0x000fc80007f7e0ff */
[----:B------:R-:W-:Y:S01]  /*13110*/  IADD3.X R245, R245, R182, RZ, P3, !PT ;  /* 0x000000b6f5f57210 */ /* 0x000fe20001ffe4ff */
[----:B------:R-:W-:Y:S01]  /*13120*/  IMAD.MOV.U32 R190, RZ, RZ, R229 ;  /* 0x000000ffffbe7224 */ /* 0x000fe200078e00e5 */
[----:B------:R-:W-:Y:S03]  /*13130*/  STL [R1+0x2c8], R229 ;  /* 0x0002c8e501007387 */ /* 0x000fe60000100800 */
[----:B------:R-:W-:Y:S01]  /*13140*/  IMAD.MOV.U32 R191, RZ, RZ, R245 ;  /* 0x000000ffffbf7224 */ /* 0x000fe200078e00f5 */
[----:B--2---:R-:W-:Y:S01]  /*13150*/  IADD3 R189, P4, R189, R183, RZ ;  /* 0x000000b7bdbd7210 */ /* 0x004fe20007f9e0ff */
[----:B------:R1:W-:Y:S04]  /*13160*/  STL [R1+0x2c4], R245 ;  /* 0x0002c4f501007387 */ /* 0x0003e80000100800 */
[----:B------:R-:W-:Y:S01]  /*13170*/  IMAD.X R213, R213, 0x1, R182, P4 ;  /* 0x00000001d5d57824 */ /* 0x000fe200020e06b6 */
[----:B------:R-:W-:Y:S04]  /*13180*/  STL [R1+0x490], R189 ;  /* 0x000490bd01007387 */ /* 0x000fe80000100800 */
[----:B------:R2:W-:Y:S04]  /*13190*/  STL [R1+0x48c], R213 ;  /* 0x00048cd501007387 */ /* 0x0005e80000100800 */
[----:B------:R2:W-:Y:S04]  /*131a0*/  LDGSTS.E [R187+0xc00c], desc[UR4][R190.64], P1 ;  /* 0x0c00c000bebb7fae */ /* 0x0005e80008921844 */
[----:B-1----:R-:W3:Y:S01]  /*131b0*/  LDL.LU R245, [R1+0x4a4] ;  /* 0x0004a40001f57983 */ /* 0x002ee20000300800 */
[----:B------:R-:W-:-:S03]  /*131c0*/  ISETP.GT.AND P1, PT, R173, 0x45, PT ;  /* 0x00000045ad00780c */ /* 0x000fc60003f24270 */
[----:B------:R-:W3:Y:S01]  /*131d0*/  LDL.LU R229, [R1+0x4a8] ;  /* 0x0004a80001e57983 */ /* 0x000ee20000300800 */
[----:B--2---:R-:W-:Y:S01]  /*131e0*/  IMAD.MOV.U32 R191, RZ, RZ, R213 ;  /* 0x000000ffffbf7224 */ /* 0x004fe200078e00d5 */
[----:B------:R-:W-:Y:S02]  /*131f0*/  MOV R190, R189 ;  /* 0x000000bd00be7202 */ /* 0x000fe40000000f00 */
[----:B------:R-:W2:Y:S04]  /*13200*/  LDL.LU R213, [R1+0x4ac] ;  /* 0x0004ac0001d57983 */ /* 0x000ea80000300800 */
[----:B------:R-:W2:Y:S04]  /*13210*/  LDL.LU R189, [R1+0x4b0] ;  /* 0x0004b00001bd7983 */ /* 0x000ea80000300800 */
[----:B------:R1:W-:Y:S02]  /*13220*/  LDGSTS.E [R187+0x10000], desc[UR4][R190.64], P2 ;  /* 0x10000000bebb7fae */ /* 0x0003e40009121844 */
[----:B-1----:R-:W-:-:S02]  /*13230*/  SEL R190, RZ, 0x4, !P1 ;  /* 0x00000004ffbe7807 */ /* 0x002fc40004800000 */
[----:B----4-:R-:W-:Y:S02]  /*13240*/  IADD3 R5, P3, R5, R183, RZ ;  /* 0x000000b705057210 */ /* 0x010fe40007f7e0ff */
[----:B------:R-:W-:-:S03]  /*13250*/  SEL R190, R190, RZ, !P0 ;  /* 0x000000ffbebe7207 */ /* 0x000fc60004000000 */
[----:B------:R-:W-:Y:S01]  /*13260*/  IMAD.X R188, R188, 0x1, R182, P3 ;  /* 0x00000001bcbc7824 */ /* 0x000fe200018e06b6 */
[----:B------:R-:W-:Y:S01]  /*13270*/  ISETP.NE.U32.AND P1, PT, R190, RZ, PT ;  /* 0x000000ffbe00720c */ /* 0x000fe20003f25070 */
[----:B------:R-:W-:Y:S01]  /*13280*/  STL [R1+0x498], R5 ;  /* 0x0004980501007387 */ /* 0x000fe20000100800 */
[----:B------:R-:W-:Y:S01]  /*13290*/  MOV R190, R5 ;  /* 0x0000000500be7202 */ /* 0x000fe20000000f00 */
[----:B------:R-:W-:Y:S01]  /*132a0*/  IMAD.MOV.U32 R191, RZ, RZ, R188 ;  /* 0x000000ffffbf7224 */ /* 0x000fe200078e00bc */
[----:B---3--:R-:W-:Y:S01]  /*132b0*/  IADD3 R0, P4, R0, R183, RZ ;  /* 0x000000b700007210 */ /* 0x008fe20007f9e0ff */
[----:B------:R1:W-:Y:S04]  /*132c0*/  STL [R1+0x494], R188 ;  /* 0x000494bc01007387 */ /* 0x0003e80000100800 */
[----:B------:R-:W-:Y:S01]  /*132d0*/  IMAD.X R3, R3, 0x1, R182, P4 ;  /* 0x0000000103037824 */ /* 0x000fe200020e06b6 */
[----:B------:R-:W-:Y:S04]  /*132e0*/  STL [R1+0x4a0], R0 ;  /* 0x0004a00001007387 */ /* 0x000fe80000100800 */
[----:B------:R3:W-:Y:S04]  /*132f0*/  STL [R1+0x49c], R3 ;  /* 0x00049c0301007387 */ /* 0x0007e80000100800 */
[----:B------:R4:W-:Y:S04]  /*13300*/  LDGSTS.E [R187+0x14000], desc[UR4][R190.64], P2 ;  /* 0x14000000bebb7fae */ /* 0x0009e80009121844 */
[----:B-1----:R-:W2:Y:S04]  /*13310*/  LDL.LU R188, [R1+0x4b4] ;  /* 0x0004b40001bc7983 */ /* 0x002ea80000300800 */
[----:B------:R-:W2:Y:S01]  /*13320*/  LDL.LU R5, [R1+0x4b8] ;  /* 0x0004b80001057983 */ /* 0x000ea20000300800 */
[----:B----4-:R-:W-:-:S02]  /*13330*/  IMAD.MOV.U32 R191, RZ, RZ, R3 ;  /* 0x000000ffffbf7224 */ /* 0x010fc400078e0003 */
[----:B------:R-:W-:Y:S01]  /*13340*/  IMAD.MOV.U32 R190, RZ, RZ, R0 ;  /* 0x000000ffffbe7224 */ /* 0x000fe200078e0000 */
[----:B---3--:R-:W3:Y:S04]  /*13350*/  LDL.LU R3, [R1+0x4bc] ;  /* 0x0004bc0001037983 */ /* 0x008ee80000300800 */
[----:B------:R-:W4:Y:S01]  /*13360*/  LDL.LU R0, [R1+0x4c0] ;  /* 0x0004c00001007983 */ /* 0x000f220000300800 */
[----:B------:R-:W-:-:S03]  /*13370*/  ISETP.GT.AND P2, PT, R173, 0x46, PT ;  /* 0x00000046ad00780c */ /* 0x000fc60003f44270 */
[----:B------:R1:W-:Y:S02]  /*13380*/  LDGSTS.E [R187+0x10004], desc[UR4][R190.64], P1 ;  /* 0x10004000bebb7fae */ /* 0x0003e40008921844 */
[----:B-1----:R-:W-:-:S04]  /*13390*/  SEL R190, RZ, 0x4, !P2 ;  /* 0x00000004ffbe7807 */ /* 0x002fc80005000000 */
[----:B------:R-:W-:-:S04]  /*133a0*/  SEL R190, R190, RZ, !P0 ;  /* 0x000000ffbebe7207 */ /* 0x000fc80004000000 */
[----:B------:R-:W-:Y:S02]  /*133b0*/  ISETP.NE.U32.AND P2, PT, R190, RZ, PT ;  /* 0x000000ffbe00720c */ /* 0x000fe40003f45070 */
[----:B------:R-:W-:-:S04]  /*133c0*/  IADD3 R229, P3, R229, R183, RZ ;  /* 0x000000b7e5e57210 */ /* 0x000fc80007f7e0ff */
[----:B------:R-:W-:Y:S02]  /*133d0*/  IADD3.X R245, R245, R182, RZ, P3, !PT ;  /* 0x000000b6f5f57210 */ /* 0x000fe40001ffe4ff */
[----:B--2---:R-:W-:Y:S01]  /*133e0*/  IADD3 R189, P4, R189, R183, RZ ;  /* 0x000000b7bdbd7210 */ /* 0x004fe20007f9e0ff */
[----:B------:R-:W-:Y:S04]  /*133f0*/  STL [R1+0x4a8], R229 ;  /* 0x0004a8e501007387 */ /* 0x000fe80000100800 */
[----:B------:R-:W-:Y:S01]  /*13400*/  IMAD.X R213, R213, 0x1, R182, P4 ;  /* 0x00000001d5d57824 */ /* 0x000fe200020e06b6 */
[----:B------:R1:W-:Y:S01]  /*13410*/  STL [R1+0x4a4], R245 ;  /* 0x0004a4f501007387 */ /* 0x0003e20000100800 */
[----:B------:R-:W-:Y:S02]  /*13420*/  IMAD.MOV.U32 R190, RZ, RZ, R229 ;  /* 0x000000ffffbe7224 */ /* 0x000fe400078e00e5 */
[----:B------:R-:W-:Y:S01]  /*13430*/  IMAD.MOV.U32 R191, RZ, RZ, R245 ;  /* 0x000000ffffbf7224 */ /* 0x000fe200078e00f5 */
[----:B------:R-:W-:Y:S04]  /*13440*/  STL [R1+0x4b0], R189 ;  /* 0x0004b0bd01007387 */ /* 0x000fe80000100800 */
[----:B------:R2:W-:Y:S04]  /*13450*/  STL [R1+0x4ac], R213 ;  /* 0x0004acd501007387 */ /* 0x0005e80000100800 */
[----:B-1----:R-:W3:Y:S04]  /*13460*/  LDL.LU R245, [R1+0x4c4] ;  /* 0x0004c40001f57983 */ /* 0x002ee80000300800 */
[----:B------:R-:W3:Y:S04]  /*13470*/  LDL.LU R229, [R1+0x4c8] ;  /* 0x0004c80001e57983 */ /* 0x000ee80000300800 */
[----:B------:R1:W-:Y:S01]  /*13480*/  LDGSTS.E [R187+0x14004], desc[UR4][R190.64], P1 ;  /* 0x14004000bebb7fae */ /* 0x0003e20008921844 */
[----:B------:R-:W-:-:S02]  /*13490*/  ISETP.GT.AND P1, PT, R173, 0x47, PT ;  /* 0x00000047ad00780c */ /* 0x000fc40003f24270 */
[----:B-1----:R-:W-:Y:S01]  /*134a0*/  MOV R190, R189 ;  /* 0x000000bd00be7202 */ /* 0x002fe20000000f00 */
[----:B------:R-:W-:Y:S02]  /*134b0*/  IMAD.MOV.U32 R191, RZ, RZ, R213 ;  /* 0x000000ffffbf7224 */ /* 0x000fe400078e00d5 */
        /* <DEDUP_REMOVED lines=11> */
[----:B------:R1:W-:Y:S01]  /*13570*/  STL [R1+0x4b4], R188 ;  /* 0x0004b4bc01007387 */ /* 0x0003e20000100800 */
[----:B------:R-:W-:Y:S01]  /*13580*/  MOV R190, R5 ;  /* 0x0000000500be7202 */ /* 0x000fe20000000f00 */
[----:B------:R-:W-:-:S02]  /*13590*/  IMAD.MOV.U32 R191, RZ, RZ, R188 ;  /* 0x000000ffffbf7224 */ /* 0x000fc400078e00bc */
[----:B------:R-:W-:Y:S04]  /*135a0*/  STL [R1+0x4c0], R0 ;  /* 0x0004c00001007387 */ /* 0x000fe80000100800 */
[----:B------:R3:W-:Y:S04]  /*135b0*/  STL [R1+0x4bc], R3 ;  /* 0x0004bc0301007387 */ /* 0x0007e80000100800 */
[----:B-1----:R-:W4:Y:S04]  /*135c0*/  LDL.LU R188, [R1+0x694] ;  /* 0x0006940001bc7983 */ /* 0x002f280000300800 */
[----:B------:R-:W4:Y:S04]  /*135d0*/  LDL.LU R5, [R1+0x698] ;  /* 0x0006980001057983 */ /* 0x000f280000300800 */
[----:B------:R1:W-:Y:S02]  /*135e0*/  LDGSTS.E [R187+0x14008], desc[UR4][R190.64], P2 ;  /* 0x14008000bebb7fae */ /* 0x0003e40009121844 */
        /* <DEDUP_REMOVED lines=11> */
[----:B------:R-:W-:-:S04]  /*136a0*/  IMAD.MOV.U32 R190, RZ, RZ, R229 ;  /* 0x000000ffffbe7224 */ /* 0x000fc800078e00e5 */
[----:B------:R-:W-:-:S05]  /*136b0*/  IMAD.MOV.U32 R191, RZ, RZ, R245 ;  /* 0x000000ffffbf7224 */ /* 0x000fca00078e00f5 */
[----:B------:R1:W-:Y:S01]  /*136c0*/  LDGSTS.E [R187+0x1400c], desc[UR4][R190.64], P1 ;  /* 0x1400c000bebb7fae */ /* 0x0003e20008921844 */
[----:B--2---:R-:W-:-:S05]  /*136d0*/  IADD3 R189, P4, R189, R183, RZ ;  /* 0x000000b7bdbd7210 */ /* 0x004fca0007f9e0ff */
[----:B------:R-:W-:Y:S01]  /*136e0*/  IMAD.X R213, R213, 0x1, R182, P4 ;  /* 0x00000001d5d57824 */ /* 0x000fe200020e06b6 */
[----:B-1----:R-:W-:-:S03]  /*136f0*/  MOV R190, R189 ;  /* 0x000000bd00be7202 */ /* 0x002fc60000000f00 */
        /* <DEDUP_REMOVED lines=10> */
[----:B------:R-:W3:Y:S04]  /*137a0*/  LDL.LU R246, [R1+0x6a8] ;  /* 0x0006a80001f67983 */ /* 0x000ee80000300800 */
[----:B--2---:R-:W2:Y:S01]  /*137b0*/  LDL.LU R229, [R1+0x6b0] ;  /* 0x0006b00001e57983 */ /* 0x004ea20000300800 */
[----:B----4-:R-:W-:-:S05]  /*137c0*/  IADD3 R5, P3, R5, R183, RZ ;  /* 0x000000b705057210 */ /* 0x010fca0007f7e0ff */
[----:B------:R-:W-:Y:S01]  /*137d0*/  IMAD.X R188, R188, 0x1, R182, P3 ;  /* 0x00000001bcbc7824 */ /* 0x000fe200018e06b6 */
[----:B------:R-:W-:Y:S01]  /*137e0*/  MOV R190, R5 ;  /* 0x0000000500be7202 */ /* 0x000fe20000000f00 */
[----:B------:R-:W-:Y:S02]  /*137f0*/  STL [R1+0x698], R5 ;  /* 0x0006980501007387 */ /* 0x000fe40000100800 */
[----:B------:R-:W-:Y:S02]  /*13800*/  IMAD.MOV.U32 R191, RZ, RZ, R188 ;  /* 0x000000ffffbf7224 */ /* 0x000fe400078e00bc */
[----:B------:R4:W-:Y:S04]  /*13810*/  STL [R1+0x694], R188 ;  /* 0x000694bc01007387 */ /* 0x0009e80000100800 */
[----:B------:R1:W-:Y:S01]  /*13820*/  LDGSTS.E [R187+0x1c000], desc[UR4][R190.64], P2 ;  /* 0x1c000000bebb7fae */ /* 0x0003e20009121844 */
[----:B---3--:R-:W-:-:S05]  /*13830*/  IADD3 R0, P4, R0, R183, RZ ;  /* 0x000000b700007210 */ /* 0x008fca0007f9e0ff */
[----:B------:R-:W-:Y:S01]  /*13840*/  IMAD.X R3, R3, 0x1, R182, P4 ;  /* 0x0000000103037824 */ /* 0x000fe200020e06b6 */
[----:B------:R-:W-:Y:S01]  /*13850*/  STL [R1+0x6a0], R0 ;  /* 0x0006a00001007387 */ /* 0x000fe20000100800 */
[----:B-1----:R-:W-:-:S03]  /*13860*/  IMAD.MOV.U32 R190, RZ, RZ, R0 ;  /* 0x000000ffffbe7224 */ /* 0x002fc600078e0000 */
[----:B------:R-:W3:Y:S01]  /*13870*/  LDL.LU R245, [R1+0x6ac] ;  /* 0x0006ac0001f57983 */ /* 0x000ee20000300800 */
[----:B------:R-:W-:-:S03]  /*13880*/  IMAD.MOV.U32 R191, RZ, RZ, R3 ;  /* 0x000000ffffbf7224 */ /* 0x000fc600078e0003 */
[----:B------:R1:W-:Y:S04]  /*13890*/  STL [R1+0x69c], R3 ;  /* 0x00069c0301007387 */ /* 0x0003e80000100800 */
[----:B------:R-:W3:Y:S04]  /*138a0*/  LDL.LU R213, [R1+0x6b4] ;  /* 0x0006b40001d57983 */ /* 0x000ee80000300800 */
[----:B------:R-:W3:Y:S04]  /*138b0*/  LDL.LU R189, [R1+0x6b8] ;  /* 0x0006b80001bd7983 */ /* 0x000ee80000300800 */
        /* <DEDUP_REMOVED lines=11> */
[----:B--2---:R-:W-:-:S03]  /*13970*/  IADD3 R229, P4, R229, R183, RZ ;  /* 0x000000b7e5e57210 */ /* 0x004fc60007f9e0ff */
[----:B------:R-:W-:Y:S01]  /*13980*/  IMAD.MOV.U32 R190, RZ, RZ, R246 ;  /* 0x000000ffffbe7224 */ /* 0x000fe200078e00f6 */
[----:B------:R-:W-:Y:S01]  /*13990*/  STL [R1+0x6a8], R246 ;  /* 0x0006a8f601007387 */ /* 0x000fe20000100800 */
[----:B---3--:R-:W-:Y:S01]  /*139a0*/  IMAD.X R245, R245, 0x1, R182, P4 ;  /* 0x00000001f5f57824 */ /* 0x008fe200020e06b6 */
[----:B----4-:R-:W-:-:S05]  /*139b0*/  IADD3.X R191, R191, R182, RZ, P3, !PT ;  /* 0x000000b6bfbf7210 */ /* 0x010fca0001ffe4ff */
[----:B------:R1:W-:Y:S04]  /*139c0*/  STL [R1+0x6a4], R191 ;  /* 0x0006a4bf01007387 */ /* 0x0003e80000100800 */
[----:B------:R2:W-:Y:S01]  /*139d0*/  LDGSTS.E [R187+0x1c004], desc[UR4][R190.64], P1 ;  /* 0x1c004000bebb7fae */ /* 0x0005e20008921844 */
[----:B------:R-:W-:Y:S02]  /*139e0*/  ISETP.GT.AND P1, PT, R173, 0x67, PT ;  /* 0x00000067ad00780c */ /* 0x000fe40003f24270 */
[----:B------:R-:W-:Y:S01]  /*139f0*/  IADD3 R189, P3, R189, R183, RZ ;  /* 0x000000b7bdbd7210 */ /* 0x000fe20007f7e0ff */
[----:B--2---:R-:W-:Y:S01]  /*13a00*/  IMAD.MOV.U32 R190, RZ, RZ, R229 ;  /* 0x000000ffffbe7224 */ /* 0x004fe200078e00e5 */
[----:B-1----:R-:W-:-:S05]  /*13a10*/  MOV R191, R245 ;  /* 0x000000f500bf7202 */ /* 0x002fca0000000f00 */
[----:B------:R1:W-:Y:S01]  /*13a20*/  LDGSTS.E [R187+0x18008], desc[UR4][R190.64], P2 ;  /* 0x18008000bebb7fae */ /* 0x0003e20009121844 */
[----:B------:R-:W-:Y:S01]  /*13a30*/  IMAD.X R213, R213, 0x1, R182, P3 ;  /* 0x00000001d5d57824 */ /* 0x000fe200018e06b6 */
        /* <DEDUP_REMOVED lines=8> */
[----:B------:R-:W-:Y:S02]  /*13ac0*/  IMAD.X R3, R3, 0x1, R182, P3 ;  /* 0x0000000103037824 */ /* 0x000fe400018e06b6 */
[----:B------:R-:W-:Y:S01]  /*13ad0*/  STL [R1+0x6b0], R229 ;  /* 0x0006b0e501007387 */ /* 0x000fe20000100800 */
[----:B------:R-:W-:-:S03]  /*13ae0*/  IADD3.X R188, R188, R182, RZ, P2, !PT ;  /* 0x000000b6bcbc7210 */ /* 0x000fc600017fe4ff */
[----:B------:R-:W-:Y:S04]  /*13af0*/  STL [R1+0x6ac], R245 ;  /* 0x0006acf501007387 */ /* 0x000fe80000100800 */
[----:B------:R-:W-:Y:S01]  /*13b00*/  STL [R1+0x6b8], R189 ;  /* 0x0006b8bd01007387 */ /* 0x000fe20000100800 */
[----:B-1----:R-:W-:-:S03]  /*13b10*/  IMAD.MOV.U32 R190, RZ, RZ, R5 ;  /* 0x000000ffffbe7224 */ /* 0x002fc600078e0005 */
        /* <DEDUP_REMOVED lines=11> */
[----:B-1----:R-:W-:Y:S01]  /*13bd0*/  MOV R190, R0 ;  /* 0x0000000000be7202 */ /* 0x002fe20000000f00 */
[----:B------:R-:W-:Y:S01]  /*13be0*/  IMAD.MOV.U32 R191, RZ, RZ, R3 ;  /* 0x000000ffffbf7224 */ /* 0x000fe200078e0003 */
[----:B---3--:R-:W-:Y:S01]  /*13bf0*/  LOP3.LUT R0, R4, 0x20, RZ, 0x3c, !PT ;  /* 0x0000002004007812 */ /* 0x008fe200078e3cff */
[----:B----4-:R-:W3:Y:S04]  /*13c00*/  LDL.LU R3, [R1+0x2dc] ;  /* 0x0002dc0001037983 */ /* 0x010ee80000300800 */
[----:B------:R1:W-:Y:S01]  /*13c10*/  LDGSTS.E [R187+0x1c00c], desc[UR4][R190.64], P1 ;  /* 0x1c00c000bebb7fae */ /* 0x0003e20008921844 */
[----:B------:R-:W-:-:S04]  /*13c20*/  ISETP.GT.AND P1, PT, R173, 0x8, PT ;  /* 0x00000008ad00780c */ /* 0x000fc80003f24270 */
[----:B-1----:R-:W-:-:S04]  /*13c30*/  SEL R187, RZ, 0x4, !P1 ;  /* 0x00000004ffbb7807 */ /* 0x002fc80004800000 */
[----:B------:R-:W-:-:S04]  /*13c40*/  SEL R187, R187, RZ, !P0 ;  /* 0x000000ffbbbb7207 */ /* 0x000fc80004000000 */
[----:B------:R-:W-:Y:S01]  /*13c50*/  ISETP.NE.U32.AND P2, PT, R187, RZ, PT ;  /* 0x000000ffbb00720c */ /* 0x000fe20003f45070 */
[----:B------:R-:W-:Y:S02]  /*13c60*/  VIADD R187, R0, UR8 ;  /* 0x0000000800bb7c36 */ /* 0x000fe40008000000 */
[----:B------:R-:W4:Y:S01]  /*13c70*/  LDL.LU R0, [R1+0x2e0] ;  /* 0x0002e00001007983 */ /* 0x000f220000300800 */
[----:B------:R-:W-:-:S05]  /*13c80*/  IADD3 R19, P1, R19, R183, RZ ;  /* 0x000000b713137210 */ /* 0x000fca0007f3e0ff */
[----:B------:R-:W-:Y:S01]  /*13c90*/  IMAD.X R160, R160, 0x1, R182, P1 ;  /* 0x00000001a0a07824 */ /* 0x000fe200008e06b6 */
[----:B------:R-:W-:-:S03]  /*13ca0*/  MOV R190, R19 ;  /* 0x0000001300be7202 */ /* 0x000fc60000000f00 */
[----:B------:R-:W-:Y:S01]  /*13cb0*/  IMAD.MOV.U32 R191, RZ, RZ, R160 ;  /* 0x000000ffffbf7224 */ /* 0x000fe200078e00a0 */
[----:B------:R-:W-:Y:S02]  /*13cc0*/  ISETP.GT.AND P1, PT, R173, 0x9, PT ;  /* 0x00000009ad00780c */ /* 0x000fe40003f24270 */
[-C--:B------:R-:W-:Y:S02]  /*13cd0*/  IADD3 R177, P3, R177, R183.reuse, RZ ;  /* 0x000000b7b1b17210 */ /* 0x080fe40007f7e0ff */
[----:B------:R1:W-:Y:S01]  /*13ce0*/  LDGSTS.E [R187], desc[UR4][R190.64], P2 ;  /* 0x00000000bebb7fae */ /* 0x0003e20009121844 */
[----:B------:R-:W-:Y:S02]  /*13cf0*/  IADD3 R161, P4, R161, R183, RZ ;  /* 0x000000b7a1a17210 */ /* 0x000fe40007f9e0ff */
[----:B------:R-:W-:Y:S01]  /*13d00*/  IMAD.X R163, R163, 0x1, R182, P3 ;  /* 0x00000001a3a37824 */ /* 0x000fe200018e06b6 */
[----:B-1----:R-:W-:-:S04]  /*13d10*/  SEL R190, RZ, 0x4, !P1 ;  /* 0x00000004ffbe7807 */ /* 0x002fc80004800000 */
[----:B------:R-:W-:Y:S01]  /*13d20*/  SEL R190, R190, RZ, !P0 ;  /* 0x000000ffbebe7207 */ /* 0x000fe20004000000 */
[----:B------:R-:W-:-:S03]  /*13d30*/  IMAD.MOV.U32 R191, RZ, RZ, R163 ;  /* 0x000000ffffbf7224 */ /* 0x000fc600078e00a3 */
[----:B------:R-:W-:Y:S02]  /*13d40*/  ISETP.NE.U32.AND P1, PT, R190, RZ, PT ;  /* 0x000000ffbe00720c */ /* 0x000fe40003f25070 */
[----:B------:R-:W-:Y:S01]  /*13d50*/  MOV R190, R177 ;  /* 0x000000b100be7202 */ /* 0x000fe20000000f00 */
[----:B------:R-:W-:-:S04]  /*13d60*/  IMAD.X R162, R162, 0x1, R182, P4 ;  /* 0x00000001a2a27824 */ /* 0x000fc800020e06b6 */
[----:B------:R1:W-:Y:S01]  /*13d70*/  LDGSTS.E [R187+0x4000], desc[UR4][R190.64], P2 ;  /* 0x04000000bebb7fae */ /* 0x0003e20009121844 */
[----:B------:R-:W-:Y:S02]  /*13d80*/  ISETP.GT.AND P2, PT, R173, 0xa, PT ;  /* 0x0000000aad00780c */ /* 0x000fe40003f44270 */
[----:B------:R-:W-:Y:S01]  /*13d90*/  IADD3 R164, P3, R164, R183, RZ ;  /* 0x000000b7a4a47210 */ /* 0x000fe20007f7e0ff */
[----:B-1----:R-:W-:Y:S02]  /*13da0*/  IMAD.MOV.U32 R190, RZ, RZ, R161 ;  /* 0x000000ffffbe7224 */ /* 0x002fe400078e00a1 */
[----:B------:R-:W-:-:S05]  /*13db0*/  IMAD.MOV.U32 R191, RZ, RZ, R162 ;  /* 0x000000ffffbf7224 */ /* 0x000fca00078e00a2 */
[----:B------:R1:W-:Y:S01]  /*13dc0*/  LDGSTS.E [R187+0x4], desc[UR4][R190.64], P1 ;  /* 0x00004000bebb7fae */ /* 0x0003e20008921844 */
[----:B------:R-:W-:Y:S02]  /*13dd0*/  IADD3.X R167, R167, R182, RZ, P3, !PT ;  /* 0x000000b6a7a77210 */ /* 0x000fe40001ffe4ff */
[----:B------:R-:W-:Y:S02]  /*13de0*/  IADD3 R165, P4, R165, R183, RZ ;  /* 0x000000b7a5a57210 */ /* 0x000fe40007f9e0ff */
[----:B-1----:R-:W-:-:S04]  /*13df0*/  SEL R190, RZ, 0x4, !P2 ;  /* 0x00000004ffbe7807 */ /* 0x002fc80005000000 */
[----:B------:R-:W-:Y:S01]  /*13e00*/  SEL R190, R190, RZ, !P0 ;  /* 0x000000ffbebe7207 */ /* 0x000fe20004000000 */
[----:B------:R-:W-:-:S03]  /*13e10*/  IMAD.MOV.U32 R191, RZ, RZ, R167 ;  /* 0x000000ffffbf7224 */ /* 0x000fc600078e00a7 */
[----:B------:R-:W-:Y:S01]  /*13e20*/  ISETP.NE.U32.AND P2, PT, R190, RZ, PT ;  /* 0x000000ffbe00720c */ /* 0x000fe20003f45070 */
[----:B------:R-:W-:Y:S02]  /*13e30*/  IMAD.MOV.U32 R190, RZ, RZ, R164 ;  /* 0x000000ffffbe7224 */ /* 0x000fe400078e00a4 */
[----:B------:R-:W-:-:S03]  /*13e40*/  IMAD.X R166, R166, 0x1, R182, P4 ;  /* 0x00000001a6a67824 */ /* 0x000fc600020e06b6 */
[----:B------:R1:W-:Y:S01]  /*13e50*/  LDGSTS.E [R187+0x4004], desc[UR4][R190.64], P1 ;  /* 0x04004000bebb7fae */ /* 0x0003e20008921844 */
[----:B------:R-:W-:Y:S02]  /*13e60*/  ISETP.GT.AND P1, PT, R173, 0xb, PT ;  /* 0x0000000bad00780c */ /* 0x000fe40003f24270 */
[----:B------:R-:W-:Y:S02]  /*13e70*/  IADD3 R168, P3, R168, R183, RZ ;  /* 0x000000b7a8a87210 */ /* 0x000fe40007f7e0ff */
[----:B-1----:R-:W-:Y:S01]  /*13e80*/  MOV R190, R165 ;  /* 0x000000a500be7202 */ /* 0x002fe20000000f00 */
[----:B------:R-:W-:-:S05]  /*13e90*/  IMAD.MOV.U32 R191, RZ, RZ, R166 ;  /* 0x000000ffffbf7224 */ /* 0x000fca00078e00a6 */
[----:B------:R1:W-:Y:S01]  /*13ea0*/  LDGSTS.E [R187+0x8], desc[UR4][R190.64], P2 ;  /* 0x00008000bebb7fae */ /* 0x0003e20009121844 */
[----:B------:R-:W-:Y:S01]  /*13eb0*/  IMAD.X R171, R171, 0x1, R182, P3 ;  /* 0x00000001abab7824 */ /* 0x000fe200018e06b6 */
[----:B------:R-:W-:Y:S02]  /*13ec0*/  IADD3 R169, P4, R169, R183, RZ ;  /* 0x000000b7a9a97210 */ /* 0x000fe40007f9e0ff */
        /* <DEDUP_REMOVED lines=22> */
[----:B------:R-:W-:Y:S01]  /*14030*/  STL [R1+0x2d0], R189 ;  /* 0x0002d0bd01007387 */ /* 0x000fe20000100800 */
[----:B-1----:R-:W-:-:S03]  /*14040*/  MOV R190, R189 ;  /* 0x000000bd00be7202 */ /* 0x002fc60000000f00 */
[----:B------:R1:W-:Y:S01]  /*14050*/  STL [R1+0x2cc], R213 ;  /* 0x0002ccd501007387 */ /* 0x0003e20000100800 */
[----:B------:R-:W-:-:S03]  /*14060*/  IMAD.MOV.U32 R191, RZ, RZ, R213 ;  /* 0x000000ffffbf7224 */ /* 0x000fc600078e00d5 */
[----:B------:R-:W3:Y:S04]  /*14070*/  LDL.LU R245, [R1+0x2e4] ;  /* 0x0002e40001f57983 */ /* 0x000ee80000300800 */
[----:B------:R-:W3:Y:S04]  /*14080*/  LDL.LU R229, [R1+0x2e8] ;  /* 0x0002e80001e57983 */ /* 0x000ee80000300800 */
[----:B-1----:R-:W3:Y:S04]  /*14090*/  LDL.LU R213, [R1+0x2ec] ;  /* 0x0002ec0001d57983 */ /* 0x002ee80000300800 */
[----:B------:R-:W3:Y:S01]  /*140a0*/  LDL.LU R189, [R1+0x2f0] ;  /* 0x0002f00001bd7983 */ /* 0x000ee20000300800 */
[----:B--2---:R-:W-:-:S03]  /*140b0*/  IADD3 R5, P3, R5, R183, RZ ;  /* 0x000000b705057210 */ /* 0x004fc60007f7e0ff */
[----:B------:R1:W-:Y:S02]  /*140c0*/  LDGSTS.E [R187+0x8000], desc[UR4][R190.64], P2 ;  /* 0x08000000bebb7fae */ /* 0x0003e40009121844 */
[----:B------:R-:W-:Y:S01]  /*140d0*/  IMAD.X R188, R188, 0x1, R182, P3 ;  /* 0x00000001bcbc7824 */ /* 0x000fe200018e06b6 */
[----:B-1----:R-:W-:Y:S02]  /*140e0*/  SEL R190, RZ, 0x4, !P1 ;  /* 0x00000004ffbe7807 */ /* 0x002fe40004800000 */
[----:B----4-:R-:W-:Y:S02]  /*140f0*/  IADD3 R0, P4, R0, R183, RZ ;  /* 0x000000b700007210 */ /* 0x010fe40007f9e0ff */
[----:B------:R-:W-:Y:S01]  /*14100*/  SEL R190, R190, RZ, !P0 ;  /* 0x000000ffbebe7207 */ /* 0x000fe20004000000 */
[----:B------:R-:W-:Y:S02]  /*14110*/  IMAD.MOV.U32 R191, RZ, RZ, R188 ;  /* 0x000000ffffbf7224 */ /* 0x000fe400078e00bc */
[----:B---3--:R-:W-:Y:S01]  /*14120*/  IMAD.X R3, R3, 0x1, R182, P4 ;  /* 0x0000000103037824 */ /* 0x008fe200020e06b6 */
[----:B------:R-:W-:Y:S01]  /*14130*/  ISETP.NE.U32.AND P1, PT, R190, RZ, PT ;  /* 0x000000ffbe00720c */ /* 0x000fe20003f25070 */
[----:B------:R-:W-:Y:S01]  /*14140*/  STL [R1+0x2d8], R5 ;  /* 0x0002d80501007387 */ /* 0x000fe20000100800 */
[----:B------:R-:W-:-:S03]  /*14150*/  MOV R190, R5 ;  /* 0x0000000500be7202 */ /* 0x000fc60000000f00 */
[----:B------:R1:W-:Y:S04]  /*14160*/  STL [R1+0x2d4], R188 ;  /* 0x0002d4bc01007387 */ /* 0x0003e80000100800 */
[----:B------:R-:W-:Y:S04]  /*14170*/  STL [R1+0x2e0], R0 ;  /* 0x0002e00001007387 */ /* 0x000fe80000100800 */
[----:B------:R2:W-:Y:S04]  /*14180*/  STL [R1+0x2dc], R3 ;  /* 0x0002dc0301007387 */ /* 0x0005e80000100800 */
[----:B------:R3:W-:Y:S04]  /*14190*/  LDGSTS.E [R187+0xc000], desc[UR4][R190.64], P2 ;  /* 0x0c000000bebb7fae */ /* 0x0007e80009121844 */
[----:B-1----:R-:W4:Y:S04]  /*141a0*/  LDL.LU R188, [R1+0x2f4] ;  /* 0x0002f40001bc7983 */ /* 0x002f280000300800 */
[----:B------:R-:W4:Y:S01]  /*141b0*/  LDL.LU R5, [R1+0x2f8] ;  /* 0x0002f80001057983 */ /* 0x000f220000300800 */
[----:B---3--:R-:W-:-:S02]  /*141c0*/  IMAD.MOV.U32 R191, RZ, RZ, R3 ;  /* 0x000000ffffbf7224 */ /* 0x008fc400078e0003 */
[----:B------:R-:W-:Y:S01]  /*141d0*/  IMAD.MOV.U32 R190, RZ, RZ, R0 ;  /* 0x000000ffffbe7224 */ /* 0x000fe200078e0000 */
[----:B--2---:R-:W2:Y:S04]  /*141e0*/  LDL.LU R3, [R1+0x2fc] ;  /* 0x0002fc0001037983 */ /* 0x004ea80000300800 */
[----:B------:R-:W3:Y:S01]  /*141f0*/  LDL.LU R0, [R1+0x300] ;  /* 0x0003000001007983 */ /* 0x000ee20000300800 */
[----:B------:R-:W-:-:S03]  /*14200*/  ISETP.GT.AND P2, PT, R173, 0x2a, PT ;  /* 0x0000002aad00780c */ /* 0x000fc60003f44270 */
[----:B------:R1:W-:Y:S02]  /*14210*/  LDGSTS.E [R187+0x8004], desc[UR4][R190.64], P1 ;  /* 0x08004000bebb7fae */ /* 0x0003e40008921844 */
[----:B-1----:R-:W-:-:S04]  /*14220*/  SEL R190, RZ, 0x4, !P2 ;  /* 0x00000004ffbe7807 */ /* 0x002fc80005000000 */
[----:B------:R-:W-:-:S04]  /*14230*/  SEL R190, R190, RZ, !P0 ;  /* 0x000000ffbebe7207 */ /* 0x000fc80004000000 */
[----:B------:R-:W-:Y:S02]  /*14240*/  ISETP.NE.U32.AND P2, PT, R190, RZ, PT ;  /* 0x000000ffbe00720c */ /* 0x000fe40003f45070 */
[----:B------:R-:W-:-:S04]  /*14250*/  IADD3 R229, P3, R229, R183, RZ ;  /* 0x000000b7e5e57210 */ /* 0x000fc80007f7e0ff */
[----:B------:R-:W-:Y:S02]  /*14260*/  IADD3.X R245, R245, R182, RZ, P3, !PT ;  /* 0x000000b6f5f57210 */ /* 0x000fe40001ffe4ff */
[----:B------:R-:W-:Y:S01]  /*14270*/  IADD3 R189, P4, R189, R183, RZ ;  /* 0x000000b7bdbd7210 */ /* 0x000fe20007f9e0ff */
[----:B------:R-:W-:Y:S01]  /*14280*/  STL [R1+0x2e8], R229 ;  /* 0x0002e8e501007387 */ /* 0x000fe20000100800 */
[----:B------:R-:W-:-:S03]  /*14290*/  IMAD.MOV.U32 R190, RZ, RZ, R229 ;  /* 0x000000ffffbe7224 */ /* 0x000fc600078e00e5 */
[----:B------:R-:W-:Y:S01]  /*142a0*/  IMAD.X R213, R213, 0x1, R182, P4 ;  /* 0x00000001d5d57824 */ /* 0x000fe200020e06b6 */
[----:B------:R1:W-:Y:S01]  /*142b0*/  STL [R1+0x2e4], R245 ;  /* 0x0002e4f501007387 */ /* 0x0003e20000100800 */
[----:B------:R-:W-:-:S03]  /*142c0*/  IMAD.MOV.U32 R191, RZ, RZ, R245 ;  /* 0x000000ffffbf7224 */ /* 0x000fc600078e00f5 */
[----:B------:R-:W-:Y:S04]  /*142d0*/  STL [R1+0x2f0], R189 ;  /* 0x0002f0bd01007387 */ /* 0x000fe80000100800 */
[----:B------:R1:W-:Y:S04]  /*142e0*/  STL [R1+0x2ec], R213 ;  /* 0x0002ecd501007387 */ /* 0x0003e80000100800 */
[----:B-1----:R-:W2:Y:S04]  /*142f0*/  LDL.LU R245, [R1+0x304] ;  /* 0x0003040001f57983 */ /* 0x002ea80000300800 */
[----:B------:R1:W-:Y:S04]  /*14300*/  LDGSTS.E [R187+0xc004], desc[UR4][R190.64], P1 ;  /* 0x0c004000bebb7fae */ /* 0x0003e80008921844 */
[----:B------:R-:W2:Y:S01]  /*14310*/  LDL.LU R229, [R1+0x308] ;  /* 0x0003080001e57983 */ /* 0x000ea20000300800 */
[----:B------:R-:W-:Y:S01]  /*14320*/  ISETP.GT.AND P1, PT, R173, 0x2b, PT ;  /* 0x0000002bad00780c */ /* 0x000fe20003f24270 */
[----:B-1----:R-:W-:Y:S01]  /*14330*/  IMAD.MOV.U32 R191, RZ, RZ, R213 ;  /* 0x000000ffffbf7224 */ /* 0x002fe200078e00d5 */
[----:B------:R-:W-:Y:S01]  /*14340*/  MOV R190, R189 ;  /* 0x000000bd00be7202 */ /* 0x000fe20000000f00 */
[----:B------:R-:W2:Y:S04]  /*14350*/  LDL.LU R213, [R1+0x4cc] ;  /* 0x0004cc0001d57983 */ /* 0x000ea80000300800 */
[----:B------:R-:W2:Y:S04]  /*14360*/  LDL.LU R189, [R1+0x4d0] ;  /* 0x0004d00001bd7983 */ /* 0x000ea80000300800 */
[----:B------:R1:W-:Y:S01]  /*14370*/  LDGSTS.E [R187+0x8008], desc[UR4][R190.64], P2 ;  /* 0x08008000bebb7fae */ /* 0x0003e20009121844 */
[----:B----4-:R-:W-:-:S02]  /*14380*/  IADD3 R5, P3, R5, R183, RZ ;  /* 0x000000b705057210 */ /* 0x010fc40007f7e0ff */
[----:B-1----:R-:W-:-:S03]  /*14390*/  SEL R190, RZ, 0x4, !P1 ;  /* 0x00000004ffbe7807 */ /* 0x002fc60004800000 */
[----:B------:R-:W-:Y:S01]  /*143a0*/  IMAD.X R188, R188, 0x1, R182, P3 ;  /* 0x00000001bcbc7824 */ /* 0x000fe200018e06b6 */
[----:B------:R-:W-:Y:S02]  /*143b0*/  SEL R190, R190, RZ, !P0 ;  /* 0x000000ffbebe7207 */ /* 0x000fe40004000000 */
[----:B---3--:R-:W-:Y:S01]  /*143c0*/  IADD3 R0, P4, R0, R183, RZ ;  /* 0x000000b700007210 */ /* 0x008fe20007f9e0ff */
[----:B------:R-:W-:Y:S01]  /*143d0*/  STL [R1+0x2f8], R5 ;  /* 0x0002f80501007387 */ /* 0x000fe20000100800 */
[----:B------:R-:W-:Y:S01]  /*143e0*/  ISETP.NE.U32.AND P1, PT, R190, RZ, PT ;  /* 0x000000ffbe00720c */ /* 0x000fe20003f25070 */
[----:B------:R-:W-:Y:S02]  /*143f0*/  IMAD.MOV.U32 R191, RZ, RZ, R188 ;  /* 0x000000ffffbf7224 */ /* 0x000fe400078e00bc */
[----:B--2---:R-:W-:Y:S01]  /*14400*/  IMAD.X R3, R3, 0x1, R182, P4 ;  /* 0x0000000103037824 */ /* 0x004fe200020e06b6 */
[----:B------:R-:W-:Y:S01]  /*14410*/  MOV R190, R5 ;  /* 0x0000000500be7202 */ /* 0x000fe20000000f00 */
[----:B------:R1:W-:Y:S04]  /*14420*/  STL [R1+0x2f4], R188 ;  /* 0x0002f4bc01007387 */ /* 0x0003e80000100800 */
[----:B------:R-:W-:Y:S04]  /*14430*/  STL [R1+0x300], R0 ;  /* 0x0003000001007387 */ /* 0x000fe80000100800 */
[----:B------:R2:W-:Y:S04]  /*14440*/  STL [R1+0x2fc], R3 ;  /* 0x0002fc0301007387 */ /* 0x0005e80000100800 */
[----:B-1----:R-:W3:Y:S04]  /*14450*/  LDL.LU R188, [R1+0x4d4] ;  /* 0x0004d40001bc7983 */ /* 0x002ee80000300800 */
        /* <DEDUP_REMOVED lines=14> */
[----:B------:R-:W-:Y:S01]  /*14540*/  STL [R1+0x308], R229 ;  /* 0x000308e501007387 */ /* 0x000fe20000100800 */
[----:B------:R-:W-:Y:S02]  /*14550*/  IADD3 R189, P4, R189, R183, RZ ;  /* 0x000000b7bdbd7210 */ /* 0x000fe40007f9e0ff */
[----:B------:R-:W-:Y:S01]  /*14560*/  IMAD.MOV.U32 R191, RZ, RZ, R245 ;  /* 0x000000ffffbf7224 */ /* 0x000fe200078e00f5 */
[----:B------:R1:W-:Y:S02]  /*14570*/  STL [R1+0x304], R245 ;  /* 0x000304f501007387 */ /* 0x0003e40000100800 */
[----:B------:R-:W-:Y:S02]  /*14580*/  IMAD.X R213, R213, 0x1, R182, P4 ;  /* 0x00000001d5d57824 */ /* 0x000fe400020e06b6 */
[----:B------:R-:W-:Y:S04]  /*14590*/  STL [R1+0x4d0], R189 ;  /* 0x0004d0bd01007387 */ /* 0x000fe80000100800 */
[----:B------:R1:W-:Y:S04]  /*145a0*/  STL [R1+0x4cc], R213 ;  /* 0x0004ccd501007387 */ /* 0x0003e80000100800 */
[----:B------:R1:W-:Y:S04]  /*145b0*/  LDGSTS.E [R187+0xc00c], desc[UR4][R190.64], P1 ;  /* 0x0c00c000bebb7fae */ /* 0x0003e80008921844 */
[----:B-1----:R-:W2:Y:S01]  /*145c0*/  LDL.LU R245, [R1+0x4e4] ;  /* 0x0004e40001f57983 */ /* 0x002ea20000300800 */
[----:B------:R-:W-:-:S03]  /*145d0*/  ISETP.GT.AND P1, PT, R173, 0x49, PT ;  /* 0x00000049ad00780c */ /* 0x000fc60003f24270 */
[----:B------:R-:W2:Y:S01]  /*145e0*/  LDL.LU R229, [R1+0x4e8] ;  /* 0x0004e80001e57983 */ /* 0x000ea20000300800 */
[----:B------:R-:W-:Y:S01]  /*145f0*/  IMAD.MOV.U32 R191, RZ, RZ, R213 ;  /* 0x000000ffffbf7224 */ /* 0x000fe200078e00d5 */
[----:B------:R-:W-:Y:S02]  /*14600*/  MOV R190, R189 ;  /* 0x000000bd00be7202 */ /* 0x000fe40000000f00 */
[----:B------:R-:W2:Y:S04]  /*14610*/  LDL.LU R213, [R1+0x4ec] ;  /* 0x0004ec0001d57983 */ /* 0x000ea80000300800 */
[----:B------:R-:W2:Y:S04]  /*14620*/  LDL.LU R189, [R1+0x4f0] ;  /* 0x0004f00001bd7983 */ /* 0x000ea80000300800 */
[----:B------:R1:W-:Y:S02]  /*14630*/  LDGSTS.E [R187+0x10000], desc[UR4][R190.64], P2 ;  /* 0x10000000bebb7fae */ /* 0x0003e40009121844 */
[----:B-1----:R-:W-:-:S02]  /*14640*/  SEL R190, RZ, 0x4, !P1 ;  /* 0x00000004ffbe7807 */ /* 0x002fc40004800000 */
[----:B----4-:R-:W-:Y:S02]  /*14650*/  IADD3 R5, P3, R5, R183, RZ ;  /* 0x000000b705057210 */ /* 0x010fe40007f7e0ff */
[----:B------:R-:W-:-:S03]  /*14660*/  SEL R190, R190, RZ, !P0 ;  /* 0x000000ffbebe7207 */ /* 0x000fc60004000000 */
[----:B---3--:R-:W-:Y:S01]  /*14670*/  IMAD.X R188, R188, 0x1, R182, P3 ;  /* 0x00000001bcbc7824 */ /* 0x008fe200018e06b6 */
[----:B------:R-:W-:Y:S01]  /*14680*/  ISETP.NE.U32.AND P1, PT, R190, RZ, PT ;  /* 0x000000ffbe00720c */ /* 0x000fe20003f25070 */
[----:B------:R-:W-:Y:S01]  /*14690*/  STL [R1+0x4d8], R5 ;  /* 0x0004d80501007387 */ /* 0x000fe20000100800 */
[----:B------:R-:W-:Y:S02]  /*146a0*/  MOV R190, R5 ;  /* 0x0000000500be7202 */ /* 0x000fe40000000f00 */
[----:B--2---:R-:W-:Y:S01]  /*146b0*/  IADD3 R0, P4, R0, R183, RZ ;  /* 0x000000b700007210 */ /* 0x004fe20007f9e0ff */
[----:B------:R-:W-:Y:S01]  /*146c0*/  IMAD.MOV.U32 R191, RZ, RZ, R188 ;  /* 0x000000ffffbf7224 */ /* 0x000fe200078e00bc */
[----:B------:R1:W-:Y:S03]  /*146d0*/  STL [R1+0x4d4], R188 ;  /* 0x0004d4bc01007387 */ /* 0x0003e60000100800 */
[----:B------:R-:W-:Y:S01]  /*146e0*/  IMAD.X R3, R3, 0x1, R182, P4 ;  /* 0x0000000103037824 */ /* 0x000fe200020e06b6 */
        /* <DEDUP_REMOVED lines=30> */
[----:B------:R-:W2:Y:S04]  /*148d0*/  LDL.LU R213, [R1+0x6cc] ;  /* 0x0006cc0001d57983 */ /* 0x000ea80000300800 */
[----:B------:R-:W2:Y:S04]  /*148e0*/  LDL.LU R189, [R1+0x6d0] ;  /* 0x0006d00001bd7983 */ /* 0x000ea80000300800 */
[----:B------:R1:W-:Y:S01]  /*148f0*/  LDGSTS.E [R187+0x10008], desc[UR4][R190.64], P2 ;  /* 0x10008000bebb7fae */ /* 0x0003e20009121844 */
[----:B----4-:R-:W-:-:S02]  /*14900*/  IADD3 R5, P3, R5, R183, RZ ;  /* 0x000000b705057210 */ /* 0x010fc40007f7e0ff */
[----:B-1----:R-:W-:-:S03]  /*14910*/  SEL R190, RZ, 0x4, !P1 ;  /* 0x00000004ffbe7807 */ /* 0x002fc60004800000 */
[--C-:B------:R-:W-:Y:S01]  /*14920*/  IMAD.X R188, R188, 0x1, R182.reuse, P3 ;  /* 0x00000001bcbc7824 */ /* 0x100fe200018e06b6 */
[----:B---3--:R-:W-:Y:S02]  /*14930*/  IADD3 R0, P4, R0, R183, RZ ;  /* 0x000000b700007210 */ /* 0x008fe40007f9e0ff */
[----:B------:R-:W-:Y:S01]  /*14940*/  SEL R190, R190, RZ, !P0 ;  /* 0x000000ffbebe7207 */ /* 0x000fe20004000000 */
[----:B------:R-:W-:Y:S02]  /*14950*/  STL [R1+0x4f8], R5 ;  /* 0x0004f80501007387 */ /* 0x000fe40000100800 */
[----:B--2---:R-:W-:Y:S01]  /*14960*/  IMAD.X R3, R3, 0x1, R182, P4 ;  /* 0x0000000103037824 */ /* 0x004fe200020e06b6 */
[----:B------:R-:W-:Y:S01]  /*14970*/  ISETP.NE.U32.AND P1, PT, R190, RZ, PT ;  /* 0x000000ffbe00720c */ /* 0x000fe20003f25070 */
[----:B------:R1:W-:Y:S01]  /*14980*/  STL [R1+0x4f4], R188 ;  /* 0x0004f4bc01007387 */ /* 0x0003e20000100800 */
[----:B------:R-:W-:Y:S01]  /*14990*/  MOV R190, R5 ;  /* 0x0000000500be7202 */ /* 0x000fe20000000f00 */
[----:B------:R-:W-:-:S02]  /*149a0*/  IMAD.MOV.U32 R191, RZ, RZ, R188 ;  /* 0x000000ffffbf7224 */ /* 0x000fc400078e00bc */
[----:B------:R-:W-:Y:S04]  /*149b0*/  STL [R1+0x500], R0 ;  /* 0x0005000001007387 */ /* 0x000fe80000100800 */
[----:B------:R2:W-:Y:S04]  /*149c0*/  STL [R1+0x4fc], R3 ;  /* 0x0004fc0301007387 */ /* 0x0005e80000100800 */
[----:B-1----:R-:W3:Y:S04]  /*149d0*/  LDL.LU R188, [R1+0x6d4] ;  /* 0x0006d40001bc7983 */ /* 0x002ee80000300800 */
        /* <DEDUP_REMOVED lines=16> */
[----:B------:R-:W-:-:S05]  /*14ae0*/  IADD3 R189, P4, R189, R183, RZ ;  /* 0x000000b7bdbd7210 */ /* 0x000fca0007f9e0ff */
        /* <DEDUP_REMOVED lines=12> */
[----:B------:R-:W2:Y:S01]  /*14bb0*/  LDL.LU R246, [R1+0x6e8] ;  /* 0x0006e80001f67983 */ /* 0x000ea20000300800 */
[----:B----4-:R-:W-:-:S03]  /*14bc0*/  IADD3 R5, P3, R5, R183, RZ ;  /* 0x000000b705057210 */ /* 0x010fc60007f7e0ff */
[----:B------:R-:W4:Y:S02]  /*14bd0*/  LDL.LU R229, [R1+0x6f0] ;  /* 0x0006f00001e57983 */ /* 0x000f240000300800 */
[----:B---3--:R-:W-:Y:S01]  /*14be0*/  IMAD.X R188, R188, 0x1, R182, P3 ;  /* 0x00000001bcbc7824 */ /* 0x008fe200018e06b6 */
[----:B------:R-:W-:Y:S01]  /*14bf0*/  MOV R190, R5 ;  /* 0x0000000500be7202 */ /* 0x000fe20000000f00 */
[----:B------:R-:W-:Y:S02]  /*14c00*/  STL [R1+0x6d8], R5 ;  /* 0x0006d80501007387 */ /* 0x000fe40000100800 */
[----:B------:R-:W-:Y:S02]  /*14c10*/  IMAD.MOV.U32 R191, RZ, RZ, R188 ;  /* 0x000000ffffbf7224 */ /* 0x000fe400078e00bc */
[----:B------:R3:W-:Y:S04]  /*14c20*/  STL [R1+0x6d4], R188 ;  /* 0x0006d4bc01007387 */ /* 0x0007e80000100800 */
[----:B------:R1:W-:Y:S01]  /*14c30*/  LDGSTS.E [R187+0x1c000], desc[UR4][R190.64], P2 ;  /* 0x1c000000bebb7fae */ /* 0x0003e20009121844 */
[----:B--2---:R-:W-:-:S05]  /*14c40*/  IADD3 R0, P4, R0, R183, RZ ;  /* 0x000000b700007210 */ /* 0x004fca0007f9e0ff */
[----:B------:R-:W-:Y:S01]  /*14c50*/  IMAD.X R3, R3, 0x1, R182, P4 ;  /* 0x0000000103037824 */ /* 0x000fe200020e06b6 */
[----:B------:R-:W-:Y:S01]  /*14c60*/  STL [R1+0x6e0], R0 ;  /* 0x0006e00001007387 */ /* 0x000fe20000100800 */
[----:B-1----:R-:W-:-:S03]  /*14c70*/  IMAD.MOV.U32 R190, RZ, RZ, R0 ;  /* 0x000000ffffbe7224 */ /* 0x002fc600078e0000 */
[----:B------:R-:W2:Y:S01]  /*14c80*/  LDL.LU R245, [R1+0x6ec] ;  /* 0x0006ec0001f57983 */ /* 0x000ea20000300800 */
[----:B------:R-:W-:-:S03]  /*14c90*/  IMAD.MOV.U32 R191, RZ, RZ, R3 ;  /* 0x000000ffffbf7224 */ /* 0x000fc600078e0003 */
[----:B------:R1:W-:Y:S04]  /*14ca0*/  STL [R1+0x6dc], R3 ;  /* 0x0006dc0301007387 */ /* 0x0003e80000100800 */
[----:B------:R-:W2:Y:S04]  /*14cb0*/  LDL.LU R213, [R1+0x6f4] ;  /* 0x0006f40001d57983 */ /* 0x000ea80000300800 */
[----:B------:R-:W2:Y:S04]  /*14cc0*/  LDL.LU R189, [R1+0x6f8] ;  /* 0x0006f80001bd7983 */ /* 0x000ea80000300800 */
[----:B---3--:R-:W3:Y:S04]  /*14cd0*/  LDL.LU R188, [R1+0x6fc] ;  /* 0x0006fc0001bc7983 */ /* 0x008ee80000300800 */
[----:B------:R-:W3:Y:S04]  /*14ce0*/  LDL.LU R5, [R1+0x700] ;  /* 0x0007000001057983 */ /* 0x000ee80000300800 */
[----:B-1----:R-:W3:Y:S04]  /*14cf0*/  LDL.LU R3, [R1+0x704] ;  /* 0x0007040001037983 */ /* 0x002ee80000300800 */
[----:B------:R-:W3:Y:S04]  /*14d00*/  LDL.LU R0, [R1+0x708] ;  /* 0x0007080001007983 */ /* 0x000ee80000300800 */
[----:B------:R1:W-:Y:S04]  /*14d10*/  LDGSTS.E [R187+0x18004], desc[UR4][R190.64], P1 ;  /* 0x18004000bebb7fae */ /* 0x0003e80008921844 */
[----:B------:R-:W3:Y:S01]  /*14d20*/  LDL.LU R191, [R1+0x6e4] ;  /* 0x0006e40001bf7983 */ /* 0x000ee20000300800 */
[----:B------:R-:W-:-:S04]  /*14d30*/  ISETP.GT.AND P2, PT, R173, 0x6a, PT ;  /* 0x0000006aad00780c */ /* 0x000fc80003f44270 */
[----:B-1----:R-:W-:-:S04]  /*14d40*/  SEL R190, RZ, 0x4, !P2 ;  /* 0x00000004ffbe7807 */ /* 0x002fc80005000000 */
[----:B------:R-:W-:-:S04]  /*14d50*/  SEL R190, R190, RZ, !P0 ;  /* 0x000000ffbebe7207 */ /* 0x000fc80004000000 */
[----:B------:R-:W-:Y:S02]  /*14d60*/  ISETP.NE.U32.AND P2, PT, R190, RZ, PT ;  /* 0x000000ffbe00720c */ /* 0x000fe40003f45070 */
[-C--:B------:R-:W-:Y:S02]  /*14d70*/  IADD3 R246, P3, R246, R183.reuse, RZ ;  /* 0x000000b7f6f67210 */ /* 0x080fe40007f7e0ff */
[----:B----4-:R-:W-:-:S03]  /*14d80*/  IADD3 R229, P4, R229, R183, RZ ;  /* 0x000000b7e5e57210 */ /* 0x010fc60007f9e0ff */
[----:B------:R-:W-:Y:S01]  /*14d90*/  IMAD.MOV.U32 R190, RZ, RZ, R246 ;  /* 0x000000ffffbe7224 */ /* 0x000fe200078e00f6 */
[----:B------:R-:W-:Y:S01]  /*14da0*/  STL [R1+0x6e8], R246 ;  /* 0x0006e8f601007387 */ /* 0x000fe20000100800 */
[----:B--2---:R-:W-:Y:S01]  /*14db0*/  IMAD.X R245, R245, 0x1, R182, P4 ;  /* 0x00000001f5f57824 */ /* 0x004fe200020e06b6 */
[----:B---3--:R-:W-:-:S05]  /*14dc0*/  IADD3.X R191, R191, R182, RZ, P3, !PT ;  /* 0x000000b6bfbf7210 */ /* 0x008fca0001ffe4ff */
        /* <DEDUP_REMOVED lines=17> */
[----:B------:R2:W-:Y:S01]  /*14ee0*/  STL [R1+0x6f0], R229 ;  /* 0x0006f0e501007387 */ /* 0x0005e20000100800 */
[----:B------:R-:W-:-:S03]  /*14ef0*/  IADD3.X R188, R188, R182, RZ, P2, !PT ;  /* 0x000000b6bcbc7210 */ /* 0x000fc600017fe4ff */
[----:B------:R-:W-:Y:S04]  /*14f00*/  STL [R1+0x6ec], R245 ;  /* 0x0006ecf501007387 */ /* 0x000fe80000100800 */
[----:B------:R-:W-:Y:S01]  /*14f10*/  STL [R1+0x6f8], R189 ;  /* 0x0006f8bd01007387 */ /* 0x000fe20000100800 */
[----:B-1----:R-:W-:-:S03]  /*14f20*/  IMAD.MOV.U32 R190, RZ, RZ, R5 ;  /* 0x000000ffffbe7224 */ /* 0x002fc600078e0005 */
[----:B------:R1:W-:Y:S01]  /*14f30*/  STL [R1+0x6f4], R213 ;  /* 0x0006f4d501007387 */ /* 0x0003e20000100800 */
[----:B------:R-:W-:-:S03]  /*14f40*/  IMAD.MOV.U32 R191, RZ, RZ, R188 ;  /* 0x000000ffffbf7224 */ /* 0x000fc600078e00bc */
[----:B------:R3:W-:Y:S04]  /*14f50*/  STL [R1+0x700], R5 ;  /* 0x0007000501007387 */ /* 0x0007e80000100800 */
[----:B------:R4:W-:Y:S04]  /*14f60*/  STL [R1+0x6fc], R188 ;  /* 0x0006fcbc01007387 */ /* 0x0009e80000100800 */
[----:B------:R4:W-:Y:S04]  /*14f70*/  STL [R1+0x708], R0 ;  /* 0x0007080001007387 */ /* 0x0009e80000100800 */
[----:B------:R4:W-:Y:S04]  /*14f80*/  STL [R1+0x704], R3 ;  /* 0x0007040301007387 */ /* 0x0009e80000100800 */
[----:B--2---:R-:W2:Y:S04]  /*14f90*/  LDL.LU R229, [R1+0x128] ;  /* 0x0001280001e57983 */ /* 0x004ea80000300800 */
[----:B-1----:R-:W2:Y:S04]  /*14fa0*/  LDL.LU R213, [R1+0x12c] ;  /* 0x00012c0001d57983 */ /* 0x002ea80000300800 */
[----:B---3--:R-:W3:Y:S04]  /*14fb0*/  LDL.LU R5, [R1+0x130] ;  /* 0x0001300001057983 */ /* 0x008ee80000300800 */
[----:B------:R1:W-:Y:S04]  /*14fc0*/  LDGSTS.E [R187+0x1800c], desc[UR4][R190.64], P1 ;  /* 0x1800c000bebb7fae */ /* 0x0003e80008921844 */
[----:B------:R-:W3:Y:S04]  /*14fd0*/  LDL.LU R189, [R1+0x134] ;  /* 0x0001340001bd7983 */ /* 0x000ee80000300800 */
[----:B----4-:R-:W4:Y:S01]  /*14fe0*/  LDL.LU R188, [R1+0x138] ;  /* 0x0001380001bc7983 */ /* 0x010f220000300800 */
[----:B-1----:R-:W-:Y:S01]  /*14ff0*/  MOV R190, R0 ;  /* 0x0000000000be7202 */ /* 0x002fe20000000f00 */
[----:B------:R-:W-:Y:S01]  /*15000*/  IMAD.MOV.U32 R191, RZ, RZ, R3 ;  /* 0x000000ffffbf7224 */ /* 0x000fe200078e0003 */
[----:B------:R-:W-:Y:S01]  /*15010*/  LOP3.LUT R0, R4, 0x30, RZ, 0x3c, !PT ;  /* 0x0000003004007812 */ /* 0x000fe200078e3cff */
[----:B------:R-:W4:Y:S04]  /*15020*/  LDL.LU R3, [R1+0x13c] ;  /* 0x00013c0001037983 */ /* 0x000f280000300800 */
        /* <DEDUP_REMOVED lines=23> */
[----:B------:R-:W-:Y:S01]  /*151a0*/  ISETP.GT.AND P2, PT, R173, 0xe, PT ;  /* 0x0000000ead00780c */ /* 0x000fe20003f44270 */
[----:B-1----:R-:W-:Y:S02]  /*151b0*/  IMAD.MOV.U32 R190, RZ, RZ, R197 ;  /* 0x000000ffffbe7224 */ /* 0x002fe400078e00c5 */
[----:B------:R-:W-:-:S05]  /*151c0*/  IMAD.MOV.U32 R191, RZ, RZ, R196 ;  /* 0x000000ffffbf7224 */ /* 0x000fca00078e00c4 */
[----:B------:R1:W-:Y:S02]  /*151d0*/  LDGSTS.E [R187+0x4], desc[UR4][R190.64], P1 ;  /* 0x00004000bebb7fae */ /* 0x0003e40008921844 */
[----:B-1----:R-:W-:-:S04]  /*151e0*/  SEL R190, RZ, 0x4, !P2 ;  /* 0x00000004ffbe7807 */ /* 0x002fc80005000000 */
[----:B------:R-:W-:-:S04]  /*151f0*/  SEL R190, R190, RZ, !P0 ;  /* 0x000000ffbebe7207 */ /* 0x000fc80004000000 */
[----:B------:R-:W-:Y:S02]  /*15200*/  ISETP.NE.U32.AND P2, PT, R190, RZ, PT ;  /* 0x000000ffbe00720c */ /* 0x000fe40003f45070 */
[----:B--2---:R-:W-:-:S04]  /*15210*/  IADD3 R229, P3, R229, R183, RZ ;  /* 0x000000b7e5e57210 */ /* 0x004fc80007f7e0ff */
[----:B------:R-:W-:Y:S02]  /*15220*/  IADD3.X R198, R198, R182, RZ, P3, !PT ;  /* 0x000000b6c6c67210 */ /* 0x000fe40001ffe4ff */
[----:B---3--:R-:W-:Y:S01]  /*15230*/  IADD3 R5, P4, R5, R183, RZ ;  /* 0x000000b705057210 */ /* 0x008fe20007f9e0ff */
[----:B------:R-:W-:Y:S01]  /*15240*/  IMAD.MOV.U32 R190, RZ, RZ, R229 ;  /* 0x000000ffffbe7224 */ /* 0x000fe200078e00e5 */
[----:B------:R1:W-:Y:S01]  /*15250*/  STL [R1+0x128], R229 ;  /* 0x000128e501007387 */ /* 0x0003e20000100800 */
[----:B------:R-:W-:Y:S02]  /*15260*/  IMAD.MOV.U32 R191, RZ, RZ, R198 ;  /* 0x000000ffffbf7224 */ /* 0x000fe400078e00c6 */
[----:B------:R-:W-:Y:S01]  /*15270*/  IMAD.X R213, R213, 0x1, R182, P4 ;  /* 0x00000001d5d57824 */ /* 0x000fe200020e06b6 */
[----:B------:R-:W-:Y:S04]  /*15280*/  STL [R1+0x130], R5 ;  /* 0x0001300501007387 */ /* 0x000fe80000100800 */
[----:B------:R2:W-:Y:S04]  /*15290*/  STL [R1+0x12c], R213 ;  /* 0x00012cd501007387 */ /* 0x0005e80000100800 */
[----:B------:R-:W3:Y:S04]  /*152a0*/  LDL.LU R245, [R1+0x144] ;  /* 0x0001440001f57983 */ /* 0x000ee80000300800 */
[----:B------:R2:W-:Y:S04]  /*152b0*/  LDGSTS.E [R187+0x4004], desc[UR4][R190.64], P1 ;  /* 0x04004000bebb7fae */ /* 0x0005e80008921844 */
[----:B-1----:R-:W3:Y:S01]  /*152c0*/  LDL.LU R229, [R1+0x148] ;  /* 0x0001480001e57983 */ /* 0x002ee20000300800 */
[----:B------:R-:W-:Y:S01]  /*152d0*/  ISETP.GT.AND P1, PT, R173, 0xf, PT ;  /* 0x0000000fad00780c */ /* 0x000fe20003f24270 */
[----:B--2---:R-:W-:Y:S01]  /*152e0*/  IMAD.MOV.U32 R191, RZ, RZ, R213 ;  /* 0x000000ffffbf7224 */ /* 0x004fe200078e00d5 */
[----:B------:R-:W-:Y:S01]  /*152f0*/  MOV R190, R5 ;  /* 0x0000000500be7202 */ /* 0x000fe20000000f00 */
[----:B------:R-:W2:Y:S04]  /*15300*/  LDL.LU R213, [R1+0x30c] ;  /* 0x00030c0001d57983 */ /* 0x000ea80000300800 */
[----:B------:R-:W2:Y:S01]  /*15310*/  LDL.LU R5, [R1+0x310] ;  /* 0x0003100001057983 */ /* 0x000ea20000300800 */
[----:B----4-:R-:W-:-:S03]  /*15320*/  IADD3 R188, P3, R188, R183, RZ ;  /* 0x000000b7bcbc7210 */ /* 0x010fc60007f7e0ff */
[----:B------:R1:W-:Y:S02]  /*15330*/  LDGSTS.E [R187+0x8], desc[UR4][R190.64], P2 ;  /* 0x00008000bebb7fae */ /* 0x0003e40009121844 */
[----:B------:R-:W-:Y:S01]  /*15340*/  IMAD.X R189, R189, 0x1, R182, P3 ;  /* 0x00000001bdbd7824 */ /* 0x000fe200018e06b6 */
[----:B------:R-:W-:Y:S02]  /*15350*/  IADD3 R0, P4, R0, R183, RZ ;  /* 0x000000b700007210 */ /* 0x000fe40007f9e0ff */
[----:B-1----:R-:W-:-:S03]  /*15360*/  SEL R190, RZ, 0x4, !P1 ;  /* 0x00000004ffbe7807 */ /* 0x002fc60004800000 */
[----:B------:R-:W-:Y:S01]  /*15370*/  IMAD.X R3, R3, 0x1, R182, P4 ;  /* 0x0000000103037824 */ /* 0x000fe200020e06b6 */
[----:B------:R-:W-:Y:S01]  /*15380*/  SEL R190, R190, RZ, !P0 ;  /* 0x000000ffbebe7207 */ /* 0x000fe20004000000 */
[----:B------:R-:W-:Y:S01]  /*15390*/  STL [R1+0x138], R188 ;  /* 0x000138bc01007387 */ /* 0x000fe20000100800 */
[----:B------:R-:W-:Y:S02]  /*153a0*/  IMAD.MOV.U32 R191, RZ, RZ, R189 ;  /* 0x000000ffffbf7224 */ /* 0x000fe400078e00bd */
[----:B------:R-:W-:Y:S01]  /*153b0*/  ISETP.NE.U32.AND P1, PT, R190, RZ, PT ;  /* 0x000000ffbe00720c */ /* 0x000fe20003f25070 */
[----:B------:R1:W-:Y:S01]  /*153c0*/  STL [R1+0x134], R189 ;  /* 0x000134bd01007387 */ /* 0x0003e20000100800 */
[----:B------:R-:W-:-:S03]  /*153d0*/  MOV R190, R188 ;  /* 0x000000bc00be7202 */ /* 0x000fc60000000f00 */
[----:B------:R-:W-:Y:S04]  /*153e0*/  STL [R1+0x140], R0 ;  /* 0x0001400001007387 */ /* 0x000fe80000100800 */
[----:B------:R4:W-:Y:S04]  /*153f0*/  STL [R1+0x13c], R3 ;  /* 0x00013c0301007387 */ /* 0x0009e80000100800 */
[----:B-1----:R-:W2:Y:S04]  /*15400*/  LDL.LU R189, [R1+0x314] ;  /* 0x0003140001bd7983 */ /* 0x002ea80000300800 */
[----:B------:R1:W-:Y:S04]  /*15410*/  LDGSTS.E [R187+0x4008], desc[UR4][R190.64], P2 ;  /* 0x04008000bebb7fae */ /* 0x0003e80009121844 */
[----:B------:R-:W2:Y:S01]  /*15420*/  LDL.LU R188, [R1+0x318] ;  /* 0x0003180001bc7983 */ /* 0x000ea20000300800 */
[----:B-1----:R-:W-:-:S02]  /*15430*/  IMAD.MOV.U32 R191, RZ, RZ, R3 ;  /* 0x000000ffffbf7224 */ /* 0x002fc400078e0003 */
[----:B------:R-:W-:Y:S01]  /*15440*/  IMAD.MOV.U32 R190, RZ, RZ, R0 ;  /* 0x000000ffffbe7224 */ /* 0x000fe200078e0000 */
[----:B----4-:R-:W4:Y:S04]  /*15450*/  LDL.LU R3, [R1+0x31c] ;  /* 0x00031c0001037983 */ /* 0x010f280000300800 */
[----:B------:R-:W4:Y:S01]  /*15460*/  LDL.LU R0, [R1+0x320] ;  /* 0x0003200001007983 */ /* 0x000f220000300800 */
[----:B------:R-:W-:-:S03]  /*15470*/  ISETP.GT.AND P2, PT, R173, 0x2c, PT ;  /* 0x0000002cad00780c */ /* 0x000fc60003f44270 */
[----:B------:R1:W-:Y:S02]  /*15480*/  LDGSTS.E [R187+0xc], desc[UR4][R190.64], P1 ;  /* 0x0000c000bebb7fae */ /* 0x0003e40008921844 */
[----:B-1----:R-:W-:-:S04]  /*15490*/  SEL R190, RZ, 0x4, !P2 ;  /* 0x00000004ffbe7807 */ /* 0x002fc80005000000 */
[----:B------:R-:W-:-:S04]  /*154a0*/  SEL R190, R190, RZ, !P0 ;  /* 0x000000ffbebe7207 */ /* 0x000fc80004000000 */
[----:B------:R-:W-:Y:S02]  /*154b0*/  ISETP.NE.U32.AND P2, PT, R190, RZ, PT ;  /* 0x000000ffbe00720c */ /* 0x000fe40003f45070 */
[----:B---3--:R-:W-:-:S04]  /*154c0*/  IADD3 R229, P3, R229, R183, RZ ;  /* 0x000000b7e5e57210 */ /* 0x008fc80007f7e0ff */
[----:B------:R-:W-:Y:S01]  /*154d0*/  IADD3.X R245, R245, R182, RZ, P3, !PT ;  /* 0x000000b6f5f57210 */ /* 0x000fe20001ffe4ff */
[----:B------:R-:W-:Y:S01]  /*154e0*/  IMAD.MOV.U32 R190, RZ, RZ, R229 ;  /* 0x000000ffffbe7224 */ /* 0x000fe200078e00e5 */
[----:B------:R-:W-:Y:S01]  /*154f0*/  STL [R1+0x148], R229 ;  /* 0x000148e501007387 */ /* 0x000fe20000100800 */
[----:B--2---:R-:W-:Y:S02]  /*15500*/  IADD3 R5, P4, R5, R183, RZ ;  /* 0x000000b705057210 */ /* 0x004fe40007f9e0ff */
[----:B------:R-:W-:Y:S01]  /*15510*/  IMAD.MOV.U32 R191, RZ, RZ, R245 ;  /* 0x000000ffffbf7224 */ /* 0x000fe200078e00f5 */
[----:B------:R1:W-:Y:S02]  /*15520*/  STL [R1+0x144], R245 ;  /* 0x000144f501007387 */ /* 0x0003e40000100800 */
[----:B------:R-:W-:Y:S02]  /*15530*/  IMAD.X R213, R213, 0x1, R182, P4 ;  /* 0x00000001d5d57824 */ /* 0x000fe400020e06b6 */
[----:B------:R-:W-:Y:S04]  /*15540*/  STL [R1+0x310], R5 ;  /* 0x0003100501007387 */ /* 0x000fe80000100800 */
[----:B------:R2:W-:Y:S04]  /*15550*/  STL [R1+0x30c], R213 ;  /* 0x00030cd501007387 */ /* 0x0005e80000100800 */
[----:B------:R3:W-:Y:S04]  /*15560*/  LDGSTS.E [R187+0x400c], desc[UR4][R190.64], P1 ;  /* 0x0400c000bebb7fae */ /* 0x0007e80008921844 */
[----:B-1----:R-:W4:Y:S01]  /*15570*/  LDL.LU R245, [R1+0x324] ;  /* 0x0003240001f57983 */ /* 0x002f220000300800 */
[----:B------:R-:W-:-:S03]  /*15580*/  ISETP.GT.AND P1, PT, R173, 0x2d, PT ;  /* 0x0000002dad00780c */ /* 0x000fc60003f24270 */
[----:B------:R-:W4:Y:S01]  /*15590*/  LDL.LU R229, [R1+0x328] ;  /* 0x0003280001e57983 */ /* 0x000f220000300800 */
[----:B---3--:R-:W-:Y:S01]  /*155a0*/  IMAD.MOV.U32 R191, RZ, RZ, R213 ;  /* 0x000000ffffbf7224 */ /* 0x008fe200078e00d5 */
[----:B------:R-:W-:Y:S02]  /*155b0*/  MOV R190, R5 ;  /* 0x0000000500be7202 */ /* 0x000fe40000000f00 */
[----:B--2---:R-:W2:Y:S04]  /*155c0*/  LDL.LU R213, [R1+0x32c] ;  /* 0x00032c0001d57983 */ /* 0x004ea80000300800 */
[----:B------:R-:W3:Y:S04]  /*155d0*/  LDL.LU R5, [R1+0x330] ;  /* 0x0003300001057983 */ /* 0x000ee80000300800 */
[----:B------:R1:W-:Y:S01]  /*155e0*/  LDGSTS.E [R187+0x8000], desc[UR4][R190.64], P2 ;  /* 0x08000000bebb7fae */ /* 0x0003e20009121844 */
[----:B------:R-:W-:-:S02]  /*155f0*/  IADD3 R188, P3, R188, R183, RZ ;  /* 0x000000b7bcbc7210 */ /* 0x000fc40007f7e0ff */
[----:B-1----:R-:W-:-:S03]  /*15600*/  SEL R190, RZ, 0x4, !P1 ;  /* 0x00000004ffbe7807 */ /* 0x002fc60004800000 */
[--C-:B------:R-:W-:Y:S01]  /*15610*/  IMAD.X R189, R189, 0x1, R182.reuse, P3 ;  /* 0x00000001bdbd7824 */ /* 0x100fe200018e06b6 */
[----:B------:R-:W-:Y:S01]  /*15620*/  SEL R190, R190, RZ, !P0 ;  /* 0x000000ffbebe7207 */ /* 0x000fe20004000000 */
[----:B------:R-:W-:Y:S02]  /*15630*/  STL [R1+0x318], R188 ;  /* 0x000318bc01007387 */ /* 0x000fe40000100800 */
[----:B------:R-:W-:Y:S01]  /*15640*/  IMAD.MOV.U32 R191, RZ, RZ, R189 ;  /* 0x000000ffffbf7224 */ /* 0x000fe200078e00bd */
[----:B----4-:R-:W-:Y:S02]  /*15650*/  IADD3 R0, P4, R0, R183, RZ ;  /* 0x000000b700007210 */ /* 0x010fe40007f9e0ff */
[----:B------:R-:W-:Y:S02]  /*15660*/  ISETP.NE.U32.AND P1, PT, R190, RZ, PT ;  /* 0x000000ffbe00720c */ /* 0x000fe40003f25070 */
[----:B------:R-:W-:Y:S01]  /*15670*/  MOV R190, R188 ;  /* 0x000000bc00be7202 */ /* 0x000fe20000000f00 */
[----:B------:R-:W-:Y:S01]  /*15680*/  IMAD.X R3, R3, 0x1, R182, P4 ;  /* 0x0000000103037824 */ /* 0x000fe200020e06b6 */
[----:B------:R1:W-:Y:S04]  /*15690*/  STL [R1+0x314], R189 ;  /* 0x000314bd01007387 */ /* 0x0003e80000100800 */
[----:B------:R-:W-:Y:S04]  /*156a0*/  STL [R1+0x320], R0 ;  /* 0x0003200001007387 */ /* 0x000fe80000100800 */
[----:B------:R4:W-:Y:S04]  /*156b0*/  STL [R1+0x31c], R3 ;  /* 0x00031c0301007387 */ /* 0x0009e80000100800 */
[----:B------:R4:W-:Y:S04]  /*156c0*/  LDGSTS.E [R187+0xc000], desc[UR4][R190.64], P2 ;  /* 0x0c000000bebb7fae */ /* 0x0009e80009121844 */
[----:B-1----:R-:W2:Y:S04]  /*156d0*/  LDL.LU R189, [R1+0x334] ;  /* 0x0003340001bd7983 */ /* 0x002ea80000300800 */
[----:B------:R-:W2:Y:S01]  /*156e0*/  LDL.LU R188, [R1+0x338] ;  /* 0x0003380001bc7983 */ /* 0x000ea20000300800 */
[----:B----4-:R-:W-:-:S02]  /*156f0*/  IMAD.MOV.U32 R191, RZ, RZ, R3 ;  /* 0x000000ffffbf7224 */ /* 0x010fc400078e0003 */
[----:B------:R-:W-:Y:S01]  /*15700*/  IMAD.MOV.U32 R190, RZ, RZ, R0 ;  /* 0x000000ffffbe7224 */ /* 0x000fe200078e0000 */
[----:B------:R-:W4:Y:S04]  /*15710*/  LDL.LU R3, [R1+0x33c] ;  /* 0x00033c0001037983 */ /* 0x000f280000300800 */
        /* <DEDUP_REMOVED lines=8> */
[----:B---3--:R-:W-:Y:S01]  /*157a0*/  IADD3 R5, P4, R5, R183, RZ ;  /* 0x000000b705057210 */ /* 0x008fe20007f9e0ff */
[----:B------:R-:W-:Y:S01]  /*157b0*/  STL [R1+0x328], R229 ;  /* 0x000328e501007387 */ /* 0x000fe20000100800 */
[----:B------:R-:W-:-:S03]  /*157c0*/  IMAD.MOV.U32 R190, RZ, RZ, R229 ;  /* 0x000000ffffbe7224 */ /* 0x000fc600078e00e5 */
[----:B--2---:R-:W-:Y:S01]  /*157d0*/  IMAD.X R213, R213, 0x1, R182, P4 ;  /* 0x00000001d5d57824 */ /* 0x004fe200020e06b6 */
[----:B------:R1:W-:Y:S01]  /*157e0*/  STL [R1+0x324], R245 ;  /* 0x000324f501007387 */ /* 0x0003e20000100800 */
[----:B------:R-:W-:-:S03]  /*157f0*/  IMAD.MOV.U32 R191, RZ, RZ, R245 ;  /* 0x000000ffffbf7224 */ /* 0x000fc600078e00f5 */
[----:B------:R-:W-:Y:S04]  /*15800*/  STL [R1+0x330], R5 ;  /* 0x0003300501007387 */ /* 0x000fe80000100800 */
[----:B------:R2:W-:Y:S04]  /*15810*/  STL [R1+0x32c], R213 ;  /* 0x00032cd501007387 */ /* 0x0005e80000100800 */
[----:B-1----:R-:W3:Y:S04]  /*15820*/  LDL.LU R245, [R1+0x344] ;  /* 0x0003440001f57983 */ /* 0x002ee80000300800 */
[----:B------:R1:W-:Y:S04]  /*15830*/  LDGSTS.E [R187+0xc004], desc[UR4][R190.64], P1 ;  /* 0x0c004000bebb7fae */ /* 0x0003e80008921844 */
[----:B------:R-:W3:Y:S01]  /*15840*/  LDL.LU R229, [R1+0x348] ;  /* 0x0003480001e57983 */ /* 0x000ee20000300800 */
[----:B------:R-:W-:Y:S01]  /*15850*/  ISETP.GT.AND P1, PT, R173, 0x2f, PT ;  /* 0x0000002fad00780c */ /* 0x000fe20003f24270 */
[----:B-1----:R-:W-:Y:S01]  /*15860*/  IMAD.MOV.U32 R191, RZ, RZ, R213 ;  /* 0x000000ffffbf7224 */ /* 0x002fe200078e00d5 */
[----:B------:R-:W-:Y:S01]  /*15870*/  MOV R190, R5 ;  /* 0x0000000500be7202 */ /* 0x000fe20000000f00 */
[----:B--2---:R-:W2:Y:S04]  /*15880*/  LDL.LU R213, [R1+0x50c] ;  /* 0x00050c0001d57983 */ /* 0x004ea80000300800 */
[----:B------:R-:W2:Y:S04]  /*15890*/  LDL.LU R5, [R1+0x510] ;  /* 0x0005100001057983 */ /* 0x000ea80000300800 */
[----:B------:R1:W-:Y:S01]  /*158a0*/  LDGSTS.E [R187+0x8008], desc[UR4][R190.64], P2 ;  /* 0x08008000bebb7fae */ /* 0x0003e20009121844 */
[----:B------:R-:W-:-:S02]  /*158b0*/  IADD3 R188, P3, R188, R183, RZ ;  /* 0x000000b7bcbc7210 */ /* 0x000fc40007f7e0ff */
[----:B-1----:R-:W-:-:S03]  /*158c0*/  SEL R190, RZ, 0x4, !P1 ;  /* 0x00000004ffbe7807 */ /* 0x002fc60004800000 */
[--C-:B------:R-:W-:Y:S01]  /*158d0*/  IMAD.X R189, R189, 0x1, R182.reuse, P3 ;  /* 0x00000001bdbd7824 */ /* 0x100fe200018e06b6 */
[----:B------:R-:W-:Y:S02]  /*158e0*/  SEL R190, R190, RZ, !P0 ;  /* 0x000000ffbebe7207 */ /* 0x000fe40004000000 */
[----:B----4-:R-:W-:Y:S01]  /*158f0*/  IADD3 R0, P4, R0, R183, RZ ;  /* 0x000000b700007210 */ /* 0x010fe20007f9e0ff */
[----:B------:R-:W-:Y:S01]  /*15900*/  STL [R1+0x338], R188 ;  /* 0x000338bc01007387 */ /* 0x000fe20000100800 */
[----:B------:R-:W-:Y:S01]  /*15910*/  ISETP.NE.U32.AND P1, PT, R190, RZ, PT ;  /* 0x000000ffbe00720c */ /* 0x000fe20003f25070 */
[----:B------:R-:W-:Y:S02]  /*15920*/  IMAD.MOV.U32 R191, RZ, RZ, R189 ;  /* 0x000000ffffbf7224 */ /* 0x000fe400078e00bd */
[----:B------:R-:W-:Y:S01]  /*15930*/  IMAD.X R3, R3, 0x1, R182, P4 ;  /* 0x0000000103037824 */ /* 0x000fe200020e06b6 */
[----:B------:R-:W-:Y:S01]  /*15940*/  MOV R190, R188 ;  /* 0x000000bc00be7202 */ /* 0x000fe20000000f00 */
[----:B------:R1:W-:Y:S04]  /*15950*/  STL [R1+0x334], R189 ;  /* 0x000334bd01007387 */ /* 0x0003e80000100800 */
        /* <DEDUP_REMOVED lines=32> */
[----:B------:R1:W-:Y:S02]  /*15b60*/  LDGSTS.E [R187+0x10000], desc[UR4][R190.64], P2 ;  /* 0x10000000bebb7fae */ /* 0x0003e40009121844 */
[----:B-1----:R-:W-:-:S02]  /*15b70*/  SEL R190, RZ, 0x4, !P1 ;  /* 0x00000004ffbe7807 */ /* 0x002fc40004800000 */
[----:B------:R-:W-:Y:S02]  /*15b80*/  IADD3 R188, P3, R188, R183, RZ ;  /* 0x000000b7bcbc7210 */ /* 0x000fe40007f7e0ff */
[----:B------:R-:W-:-:S03]  /*15b90*/  SEL R190, R190, RZ, !P0 ;  /* 0x000000ffbebe7207 */ /* 0x000fc60004000000 */
[--C-:B------:R-:W-:Y:S01]  /*15ba0*/  IMAD.X R189, R189, 0x1, R182.reuse, P3 ;  /* 0x00000001bdbd7824 */ /* 0x100fe200018e06b6 */
[----:B------:R-:W-:Y:S01]  /*15bb0*/  ISETP.NE.U32.AND P1, PT, R190, RZ, PT ;  /* 0x000000ffbe00720c */ /* 0x000fe20003f25070 */
[----:B------:R-:W-:Y:S01]  /*15bc0*/  STL [R1+0x518], R188 ;  /* 0x000518bc01007387 */ /* 0x000fe20000100800 */
[----:B------:R-:W-:Y:S01]  /*15bd0*/  MOV R190, R188 ;  /* 0x000000bc00be7202 */ /* 0x000fe20000000f00 */
[----:B------:R-:W-:Y:S01]  /*15be0*/  IMAD.MOV.U32 R191, RZ, RZ, R189 ;  /* 0x000000ffffbf7224 */ /* 0x000fe200078e00bd */
[----:B----4-:R-:W-:Y:S01]  /*15bf0*/  IADD3 R0, P4, R0, R183, RZ ;  /* 0x000000b700007210 */ /* 0x010fe20007f9e0ff */
        /* <DEDUP_REMOVED lines=19> */
[----:B------:R-:W-:Y:S04]  /*15d30*/  STL [R1+0x528], R229 ;  /* 0x000528e501007387 */ /* 0x000fe80000100800 */
[----:B--2---:R-:W-:Y:S01]  /*15d40*/  IMAD.X R213, R213, 0x1, R182, P4 ;  /* 0x00000001d5d57824 */ /* 0x004fe200020e06b6 */
        /* <DEDUP_REMOVED lines=21> */
[----:B------:R-:W-:Y:S01]  /*15ea0*/  IMAD.X R3, R3, 0x1, R182, P4 ;  /* 0x0000000103037824 */ /* 0x000fe200020e06b6 */
[----:B------:R1:W-:Y:S01]  /*15eb0*/  STL [R1+0x534], R189 ;  /* 0x000534bd01007387 */ /* 0x0003e20000100800 */
[----:B------:R-:W-:Y:S01]  /*15ec0*/  MOV R190, R188 ;  /* 0x000000bc00be7202 */ /* 0x000fe20000000f00 */
[----:B------:R-:W-:Y:S02]  /*15ed0*/  IMAD.MOV.U32 R191, RZ, RZ, R189 ;  /* 0x000000ffffbf7224 */ /* 0x000fe400078e00bd */
[----:B------:R-:W-:Y:S04]  /*15ee0*/  STL [R1+0x540], R0 ;  /* 0x0005400001007387 */ /* 0x000fe80000100800 */
[----:B------:R4:W-:Y:S04]  /*15ef0*/  STL [R1+0x53c], R3 ;  /* 0x00053c0301007387 */ /* 0x0009e80000100800 */
[----:B-1----:R-:W2:Y:S04]  /*15f00*/  LDL.LU R189, [R1+0x714] ;  /* 0x0007140001bd7983 */ /* 0x002ea80000300800 */
[----:B------:R-:W2:Y:S04]  /*15f10*/  LDL.LU R188, [R1+0x718] ;  /* 0x0007180001bc7983 */ /* 0x000ea80000300800 */
[----:B------:R1:W-:Y:S02]  /*15f20*/  LDGSTS.E [R187+0x14008], desc[UR4][R190.64], P2 ;  /* 0x14008000bebb7fae */ /* 0x0003e40009121844 */
        /* <DEDUP_REMOVED lines=12> */
[----:B------:R-:W-:Y:S03]  /*15ff0*/  STL [R1+0x548], R229 ;  /* 0x000548e501007387 */ /* 0x000fe60000100800 */
[----:B------:R-:W-:Y:S01]  /*16000*/  IMAD.MOV.U32 R191, RZ, RZ, R245 ;  /* 0x000000ffffbf7224 */ /* 0x000fe200078e00f5 */
[----:B------:R-:W-:Y:S04]  /*16010*/  STL [R1+0x544], R245 ;  /* 0x000544f501007387 */ /* 0x000fe80000100800 */
[----:B------:R1:W-:Y:S01]  /*16020*/  LDGSTS.E [R187+0x1400c], desc[UR4][R190.64], P1 ;  /* 0x1400c000bebb7fae */ /* 0x0003e20008921844 */
[----:B--2---:R-:W-:-:S05]  /*16030*/  IADD3 R5, P4, R5, R183, RZ ;  /* 0x000000b705057210 */ /* 0x004fca0007f9e0ff */
[----:B------:R-:W-:Y:S01]  /*16040*/  IMAD.X R213, R213, 0x1, R182, P4 ;  /* 0x00000001d5d57824 */ /* 0x000fe200020e06b6 */
[----:B------:R-:W-:Y:S01]  /*16050*/  STL [R1+0x710], R5 ;  /* 0x0007100501007387 */ /* 0x000fe20000100800 */
[----:B-1----:R-:W-:Y:S02]  /*16060*/  MOV R190, R5 ;  /* 0x0000000500be7202 */ /* 0x002fe40000000f00 */
[----:B------:R-:W-:Y:S01]  /*16070*/  IMAD.MOV.U32 R191, RZ, RZ, R213 ;  /* 0x000000ffffbf7224 */ /* 0x000fe200078e00d5 */
[----:B------:R1:W-:Y:S01]  /*16080*/  STL [R1+0x70c], R213 ;  /* 0x00070cd501007387 */ /* 0x0003e20000100800 */
[----:B------:R-:W-:-:S03]  /*16090*/  ISETP.GT.AND P1, PT, R173, 0x6d, PT ;  /* 0x0000006dad00780c */ /* 0x000fc60003f24270 */
[----:B------:R2:W-:Y:S04]  /*160a0*/  LDGSTS.E [R187+0x18000], desc[UR4][R190.64], P2 ;  /* 0x18000000bebb7fae */ /* 0x0005e80009121844 */
[----:B-1----:R-:W3:Y:S04]  /*160b0*/  LDL.LU R213, [R1+0x724] ;  /* 0x0007240001d57983 */ /* 0x002ee80000300800 */
[----:B------:R-:W3:Y:S01]  /*160c0*/  LDL.LU R5, [R1+0x728] ;  /* 0x0007280001057983 */ /* 0x000ee20000300800 */
[----:B--2---:R-:W-:-:S03]  /*160d0*/  SEL R190, RZ, 0x4, !P1 ;  /* 0x00000004ffbe7807 */ /* 0x004fc60004800000 */
[----:B------:R-:W2:Y:S04]  /*160e0*/  LDL.LU R245, [R1+0x72c] ;  /* 0x00072c0001f57983 */ /* 0x000ea80000300800 */
[----:B------:R-:W2:Y:S01]  /*160f0*/  LDL.LU R229, [R1+0x730] ;  /* 0x0007300001e57983 */ /* 0x000ea20000300800 */
[----:B------:R-:W-:-:S04]  /*16100*/  SEL R190, R190, RZ, !P0 ;  /* 0x000000ffbebe7207 */ /* 0x000fc80004000000 */
[----:B------:R-:W-:Y:S02]  /*16110*/  ISETP.NE.U32.AND P1, PT, R190, RZ, PT ;  /* 0x000000ffbe00720c */ /* 0x000fe40003f25070 */
[----:B------:R-:W-:-:S05]  /*16120*/  IADD3 R188, P3, R188, R183, RZ ;  /* 0x000000b7bcbc7210 */ /* 0x000fca0007f7e0ff */
[----:B------:R-:W-:Y:S01]  /*16130*/  IMAD.X R189, R189, 0x1, R182, P3 ;  /* 0x00000001bdbd7824 */ /* 0x000fe200018e06b6 */
[----:B------:R-:W-:Y:S01]  /*16140*/  MOV R190, R188 ;  /* 0x000000bc00be7202 */ /* 0x000fe20000000f00 */
[----:B------:R-:W-:Y:S02]  /*16150*/  STL [R1+0x718], R188 ;  /* 0x000718bc01007387 */ /* 0x000fe40000100800 */
[----:B------:R-:W-:Y:S02]  /*16160*/  IMAD.MOV.U32 R191, RZ, RZ, R189 ;  /* 0x000000ffffbf7224 */ /* 0x000fe400078e00bd */
[----:B------:R1:W-:Y:S04]  /*16170*/  STL [R1+0x714], R189 ;  /* 0x000714bd01007387 */ /* 0x0003e80000100800 */
[----:B------:R1:W-:Y:S01]  /*16180*/  LDGSTS.E [R187+0x1c000], desc[UR4][R190.64], P2 ;  /* 0x1c000000bebb7fae */ /* 0x0003e20009121844 */
[----:B----4-:R-:W-:-:S05]  /*16190*/  IADD3 R0, P4, R0, R183, RZ ;  /* 0x000000b700007210 */ /* 0x010fca0007f9e0ff */
[----:B------:R-:W-:Y:S01]  /*161a0*/  IMAD.X R3, R3, 0x1, R182, P4 ;  /* 0x0000000103037824 */ /* 0x000fe200020e06b6 */
[----:B------:R-:W-:Y:S03]  /*161b0*/  STL [R1+0x720], R0 ;  /* 0x0007200001007387 */ /* 0x000fe60000100800 */
[----:B-1----:R-:W-:Y:S01]  /*161c0*/  IMAD.MOV.U32 R191, RZ, RZ, R3 ;  /* 0x000000ffffbf7224 */ /* 0x002fe200078e0003 */
[----:B------:R1:W-:Y:S04]  /*161d0*/  STL [R1+0x71c], R3 ;  /* 0x00071c0301007387 */ /* 0x0003e80000100800 */
[----:B------:R-:W4:Y:S04]  /*161e0*/  LDL.LU R189, [R1+0x734] ;  /* 0x0007340001bd7983 */ /* 0x000f280000300800 */
[----:B-1----:R-:W4:Y:S01]  /*161f0*/  LDL.LU R3, [R1+0x738] ;  /* 0x0007380001037983 */ /* 0x002f220000300800 */
[----:B------:R-:W-:Y:S01]  /*16200*/  IMAD.MOV.U32 R190, RZ, RZ, R0 ;  /* 0x000000ffffbe7224 */ /* 0x000fe200078e0000 */
[----:B------:R-:W-:-:S02]  /*16210*/  ISETP.GT.AND P2, PT, R173, 0x6e, PT ;  /* 0x0000006ead00780c */ /* 0x000fc40003f44270 */
[----:B------:R-:W4:Y:S04]  /*16220*/  LDL.LU R188, [R1+0x740] ;  /* 0x0007400001bc7983 */ /* 0x000f280000300800 */
[----:B------:R1:W-:Y:S04]  /*16230*/  LDGSTS.E [R187+0x18004], desc[UR4][R190.64], P1 ;  /* 0x18004000bebb7fae */ /* 0x0003e80008921844 */
[----:B------:R-:W4:Y:S01]  /*16240*/  LDL.LU R0, [R1+0x748] ;  /* 0x0007480001007983 */ /* 0x000f220000300800 */
[----:B-1----:R-:W-:-:S04]  /*16250*/  SEL R190, RZ, 0x4, !P2 ;  /* 0x00000004ffbe7807 */ /* 0x002fc80005000000 */
[----:B------:R-:W-:-:S04]  /*16260*/  SEL R190, R190, RZ, !P0 ;  /* 0x000000ffbebe7207 */ /* 0x000fc80004000000 */
[----:B------:R-:W-:Y:S02]  /*16270*/  ISETP.NE.U32.AND P2, PT, R190, RZ, PT ;  /* 0x000000ffbe00720c */ /* 0x000fe40003f45070 */
[----:B---3--:R-:W-:-:S04]  /*16280*/  IADD3 R5, P3, R5, R183, RZ ;  /* 0x000000b705057210 */ /* 0x008fc80007f7e0ff */
[----:B------:R-:W-:Y:S01]  /*16290*/  IADD3.X R213, R213, R182, RZ, P3, !PT ;  /* 0x000000b6d5d57210 */ /* 0x000fe20001ffe4ff */
[----:B------:R-:W-:Y:S01]  /*162a0*/  STL [R1+0x728], R5 ;  /* 0x0007280501007387 */ /* 0x000fe20000100800 */
[----:B--2---:R-:W-:-:S03]  /*162b0*/  IADD3 R229, P4, R229, R183, RZ ;  /* 0x000000b7e5e57210 */ /* 0x004fc60007f9e0ff */
[----:B------:R1:W-:Y:S01]  /*162c0*/  STL [R1+0x724], R213 ;  /* 0x000724d501007387 */ /* 0x0003e20000100800 */
[----:B------:R-:W-:Y:S02]  /*162d0*/  IMAD.MOV.U32 R191, RZ, RZ, R213 ;  /* 0x000000ffffbf7224 */ /* 0x000fe400078e00d5 */
[----:B------:R-:W-:Y:S01]  /*162e0*/  IMAD.MOV.U32 R190, RZ, RZ, R5 ;  /* 0x000000ffffbe7224 */ /* 0x000fe200078e0005 */
[----:B------:R-:W-:Y:S01]  /*162f0*/  STL [R1+0x730], R229 ;  /* 0x000730e501007387 */ /* 0x000fe20000100800 */
[----:B------:R-:W-:-:S03]  /*16300*/  IMAD.X R245, R245, 0x1, R182, P4 ;  /* 0x00000001f5f57824 */ /* 0x000fc600020e06b6 */
[----:B------:R2:W-:Y:S04]  /*16310*/  LDGSTS.E [R187+0x1c004], desc[UR4][R190.64], P1 ;  /* 0x1c004000bebb7fae */ /* 0x0005e80008921844 */
[----:B-1----:R-:W3:Y:S01]  /*16320*/  LDL.LU R213, [R1+0x73c] ;  /* 0x00073c0001d57983 */ /* 0x002ee20000300800 */
[----:B------:R-:W-:-:S03]  /*16330*/  ISETP.GT.AND P1, PT, R173, 0x6f, PT ;  /* 0x0000006fad00780c */ /* 0x000fc60003f24270 */
[----:B------:R-:W-:Y:S04]  /*16340*/  STL [R1+0x72c], R245 ;  /* 0x00072cf501007387 */ /* 0x000fe80000100800 */
[----:B------:R-:W3:Y:S01]  /*16350*/  LDL.LU R5, [R1+0x744] ;  /* 0x0007440001057983 */ /* 0x000ee20000300800 */
[----:B--2---:R-:W-:Y:S01]  /*16360*/  MOV R190, R229 ;  /* 0x000000e500be7202 */ /* 0x004fe20000000f00 */
[----:B------:R-:W-:-:S05]  /*16370*/  IMAD.MOV.U32 R191, RZ, RZ, R245 ;  /* 0x000000ffffbf7224 */ /* 0x000fca00078e00f5 */
[----:B------:R1:W-:Y:S02]  /*16380*/  LDGSTS.E [R187+0x18008], desc[UR4][R190.64], P2 ;  /* 0x18008000bebb7fae */ /* 0x0003e40009121844 */
[----:B-1----:R-:W-:-:S04]  /*16390*/  SEL R190, RZ, 0x4, !P1 ;  /* 0x00000004ffbe7807 */ /* 0x002fc80004800000 */
[----:B------:R-:W-:Y:S02]  /*163a0*/  SEL R190, R190, RZ, !P0 ;  /* 0x000000ffbebe7207 */ /* 0x000fe40004000000 */
[----:B----4-:R-:W-:-:S05]  /*163b0*/  IADD3 R3, P3, R3, R183, RZ ;  /* 0x000000b703037210 */ /* 0x010fca0007f7e0ff */
[----:B------:R-:W-:Y:S01]  /*163c0*/  IMAD.X R189, R189, 0x1, R182, P3 ;  /* 0x00000001bdbd7824 */ /* 0x000fe200018e06b6 */
[----:B------:R-:W-:Y:S01]  /*163d0*/  STL [R1+0x738], R3 ;  /* 0x0007380301007387 */ /* 0x000fe20000100800 */
[----:B------:R-:W-:Y:S01]  /*163e0*/  ISETP.NE.U32.AND P1, PT, R190, RZ, PT ;  /* 0x000000ffbe00720c */ /* 0x000fe20003f25070 */
[----:B------:R-:W-:Y:S02]  /*163f0*/  IMAD.MOV.U32 R190, RZ, RZ, R3 ;  /* 0x000000ffffbe7224 */ /* 0x000fe400078e0003 */
[----:B------:R1:W-:Y:S01]  /*16400*/  STL [R1+0x734], R189 ;  /* 0x000734bd01007387 */ /* 0x0003e20000100800 */
[----:B------:R-:W-:-:S05]  /*16410*/  MOV R191, R189 ;  /* 0x000000bd00bf7202 */ /* 0x000fca0000000f00 */
[----:B------:R2:W-:Y:S04]  /*16420*/  LDGSTS.E [R187+0x1c008], desc[UR4][R190.64], P2 ;  /* 0x1c008000bebb7fae */ /* 0x0005e80009121844 */
[----:B-1----:R-:W4:Y:S04]  /*16430*/  LDL.LU R189, [R1+0x14c] ;  /* 0x00014c0001bd7983 */ /* 0x002f280000300800 */
[----:B------:R-:W4:Y:S01]  /*16440*/  LDL.LU R3, [R1+0x150] ;  /* 0x0001500001037983 */ /* 0x000f220000300800 */
[-C--:B------:R-:W-:Y:S02]  /*16450*/  IADD3 R188, P2, R188, R183.reuse, RZ ;  /* 0x000000b7bcbc7210 */ /* 0x080fe40007f5e0ff */
[----:B------:R-:W-:-:S03]  /*16460*/  IADD3 R0, P3, R0, R183, RZ ;  /* 0x000000b700007210 */ /* 0x000fc60007f7e0ff */
[----:B--2---:R-:W-:Y:S01]  /*16470*/  IMAD.MOV.U32 R190, RZ, RZ, R188 ;  /* 0x000000ffffbe7224 */ /* 0x004fe200078e00bc */
[----:B------:R-:W-:Y:S01]  /*16480*/  STL [R1+0x740], R188 ;  /* 0x000740bc01007387 */ /* 0x000fe20000100800 */
[----:B------:R-:W-:Y:S01]  /*16490*/  LOP3.LUT R229, R4, 0x40, RZ, 0x3c, !PT ;  /* 0x0000004004e57812 */ /* 0x000fe200078e3cff */
[----:B---3--:R-:W-:-:S05]  /*164a0*/  IMAD.X R213, R213, 0x1, R182, P2 ;  /* 0x00000001d5d57824 */ /* 0x008fca00010e06b6 */
[----:B------:R-:W-:Y:S01]  /*164b0*/  MOV R191, R213 ;  /* 0x000000d500bf7202 */ /* 0x000fe20000000f00 */
[----:B------:R-:W-:Y:S01]  /*164c0*/  IMAD.X R5, R5, 0x1, R182, P3 ;  /* 0x0000000105057824 */ /* 0x000fe200018e06b6 */
[----:B------:R1:W-:Y:S04]  /*164d0*/  STL [R1+0x73c], R213 ;  /* 0x00073cd501007387 */ /* 0x0003e80000100800 */
[----:B------:R-:W-:Y:S04]  /*164e0*/  STL [R1+0x748], R0 ;  /* 0x0007480001007387 */ /* 0x000fe80000100800 */
[----:B------:R2:W-:Y:S04]  /*164f0*/  LDGSTS.E [R187+0x1800c], desc[UR4][R190.64], P1 ;  /* 0x1800c000bebb7fae */ /* 0x0005e80008921844 */
[----:B------:R3:W-:Y:S04]  /*16500*/  STL [R1+0x744], R5 ;  /* 0x0007440501007387 */ /* 0x0007e80000100800 */
[----:B-1----:R-:W4:Y:S01]  /*16510*/  LDL.LU R213, [R1+0x154] ;  /* 0x0001540001d57983 */ /* 0x002f220000300800 */
[----:B--2---:R-:W-:-:S03]  /*16520*/  IMAD.MOV.U32 R190, RZ, RZ, R0 ;  /* 0x000000ffffbe7224 */ /* 0x004fc600078e0000 */
[----:B------:R-:W2:Y:S01]  /*16530*/  LDL.LU R188, [R1+0x158] ;  /* 0x0001580001bc7983 */ /* 0x000ea20000300800 */
[----:B------:R-:W-:-:S03]  /*16540*/  IMAD.MOV.U32 R191, RZ, RZ, R5 ;  /* 0x000000ffffbf7224 */ /* 0x000fc600078e0005 */
[----:B---3--:R-:W3:Y:S04]  /*16550*/  LDL.LU R5, [R1+0x15c] ;  /* 0x00015c0001057983 */ /* 0x008ee80000300800 */
[----:B------:R-:W3:Y:S04]  /*16560*/  LDL.LU R0, [R1+0x160] ;  /* 0x0001600001007983 */ /* 0x000ee80000300800 */
[----:B------:R1:W-:Y:S01]  /*16570*/  LDGSTS.E [R187+0x1c00c], desc[UR4][R190.64], P1 ;  /* 0x1c00c000bebb7fae */ /* 0x0003e20008921844 */
[----:B------:R-:W-:-:S04]  /*16580*/  ISETP.GT.AND P1, PT, R173, 0x10, PT ;  /* 0x00000010ad00780c */ /* 0x000fc80003f24270 */
[----:B-1----:R-:W-:-:S04]  /*16590*/  SEL R187, RZ, 0x4, !P1 ;  /* 0x00000004ffbb7807 */ /* 0x002fc80004800000 */
[----:B------:R-:W-:Y:S02]  /*165a0*/  SEL R187, R187, RZ, !P0 ;  /* 0x000000ffbbbb7207 */ /* 0x000fe40004000000 */
[----:B----4-:R-:W-:-:S05]  /*165b0*/  IADD3 R3, P1, R3, R183, RZ ;  /* 0x000000b703037210 */ /* 0x010fca0007f3e0ff */
[----:B------:R-:W-:Y:S01]  /*165c0*/  IMAD.X R189, R189, 0x1, R182, P1 ;  /* 0x00000001bdbd7824 */ /* 0x000fe200008e06b6 */
[----:B------:R-:W-:Y:S01]  /*165d0*/  STL [R1+0x150], R3 ;  /* 0x0001500301007387 */ /* 0x000fe20000100800 */
[----:B------:R-:W-:Y:S02]  /*165e0*/  ISETP.NE.U32.AND P2, PT, R187, RZ, PT ;  /* 0x000000ffbb00720c */ /* 0x000fe40003f45070 */
[----:B------:R-:W-:Y:S01]  /*165f0*/  IADD3 R187, R229, UR8, RZ ;  /* 0x00000008e5bb7c10 */ /* 0x000fe2000fffe0ff */
[----:B------:R1:W-:Y:S01]  /*16600*/  STL [R1+0x14c], R189 ;  /* 0x00014cbd01007387 */ /* 0x0003e20000100800 */
[----:B------:R-:W-:-:S03]  /*16610*/  IMAD.MOV.U32 R191, RZ, RZ, R189 ;  /* 0x000000ffffbf7224 */ /* 0x000fc600078e00bd */
[----:B------:R-:W4:Y:S01]  /*16620*/  LDL.LU R245, [R1+0x164] ;  /* 0x0001640001f57983 */ /* 0x000f220000300800 */
[----:B------:R-:W-:-:S03]  /*16630*/  IMAD.MOV.U32 R190, RZ, RZ, R3 ;  /* 0x000000ffffbe7224 */ /* 0x000fc600078e0003 */
[----:B------:R-:W4:Y:S04]  /*16640*/  LDL.LU R229, [R1+0x168] ;  /* 0x0001680001e57983 */ /* 0x000f280000300800 */
[----:B-1----:R-:W4:Y:S04]  /*16650*/  LDL.LU R189, [R1+0x16c] ;  /* 0x00016c0001bd7983 */ /* 0x002f280000300800 */
[----:B------:R-:W4:Y:S01]  /*16660*/  LDL.LU R3, [R1+0x170] ;  /* 0x0001700001037983 */ /* 0x000f220000300800 */
[----:B------:R-:W-:-:S03]  /*16670*/  ISETP.GT.AND P1, PT, R173, 0x11, PT ;  /* 0x00000011ad00780c */ /* 0x000fc60003f24270 */
[----:B------:R1:W-:Y:S02]  /*16680*/  LDGSTS.E [R187], desc[UR4][R190.64], P2 ;  /* 0x00000000bebb7fae */ /* 0x0003e40009121844 */
[----:B-1----:R-:W-:-:S04]  /*16690*/  SEL R190, RZ, 0x4, !P1 ;  /* 0x00000004ffbe7807 */ /* 0x002fc80004800000 */
[----:B------:R-:W-:-:S04]  /*166a0*/  SEL R190, R190, RZ, !P0 ;  /* 0x000000ffbebe7207 */ /* 0x000fc80004000000 */
[----:B------:R-:W-:Y:S02]  /*166b0*/  ISETP.NE.U32.AND P1, PT, R190, RZ, PT ;  /* 0x000000ffbe00720c */ /* 0x000fe40003f25070 */
[----:B--2---:R-:W-:-:S05]  /*166c0*/  IADD3 R188, P3, R188, R183, RZ ;  /* 0x000000b7bcbc7210 */ /* 0x004fca0007f7e0ff */
[----:B------:R-:W-:Y:S01]  /*166d0*/  IMAD.X R213, R213, 0x1, R182, P3 ;  /* 0x00000001d5d57824 */ /* 0x000fe200018e06b6 */
[----:B---3--:R-:W-:Y:S01]  /*166e0*/  IADD3 R0, P4, R0, R183, RZ ;  /* 0x000000b700007210 */ /* 0x008fe20007f9e0ff */
[----:B------:R-:W-:Y:S01]  /*166f0*/  STL [R1+0x158], R188 ;  /* 0x000158bc01007387 */ /* 0x000fe20000100800 */
[----:B------:R-:W-:Y:S02]  /*16700*/  IMAD.MOV.U32 R190, RZ, RZ, R188 ;  /* 0x000000ffffbe7224 */ /* 0x000fe400078e00bc */
[----:B------:R-:W-:Y:S01]  /*16710*/  IADD3.X R5, R5, R182, RZ, P4, !PT ;  /* 0x000000b605057210 */ /* 0x000fe200027fe4ff */
[----:B------:R-:W-:Y:S01]  /*16720*/  IMAD.MOV.U32 R191, RZ, RZ, R213 ;  /* 0x000000ffffbf7224 */ /* 0x000fe200078e00d5 */
[----:B------:R1:W-:Y:S04]  /*16730*/  STL [R1+0x154], R213 ;  /* 0x000154d501007387 */ /* 0x0003e80000100800 */
[----:B------:R-:W-:Y:S04]  /*16740*/  STL [R1+0x160], R0 ;  /* 0x0001600001007387 */ /* 0x000fe80000100800 */
[----:B------:R2:W-:Y:S04]  /*16750*/  STL [R1+0x15c], R5 ;  /* 0x00015c0501007387 */ /* 0x0005e80000100800 */
[----:B-1----:R-:W3:Y:S04]  /*16760*/  LDL.LU R213, [R1+0x174] ;  /* 0x0001740001d57983 */ /* 0x002ee80000300800 */
[----:B------:R1:W-:Y:S04]  /*16770*/  LDGSTS.E [R187+0x4000], desc[UR4][R190.64], P2 ;  /* 0x04000000bebb7fae */ /* 0x0003e80009121844 */
[----:B------:R-:W3:Y:S01]  /*16780*/  LDL.LU R188, [R1+0x178] ;  /* 0x0001780001bc7983 */ /* 0x000ee20000300800 */
[----:B------:R-:W-:-:S02]  /*16790*/  ISETP.GT.AND P2, PT, R173, 0x12, PT ;  /* 0x00000012ad00780c */ /* 0x000fc40003f44270 */
[----:B-1----:R-:W-:Y:S01]  /*167a0*/  MOV R191, R5 ;  /* 0x0000000500bf7202 */ /* 0x002fe20000000f00 */
[----:B------:R-:W-:Y:S01]  /*167b0*/  IMAD.MOV.U32 R190, RZ, RZ, R0 ;  /* 0x000000ffffbe7224 */ /* 0x000fe200078e0000 */
[----:B--2---:R-:W2:Y:S04]  /*167c0*/  LDL.LU R5, [R1+0x17c] ;  /* 0x00017c0001057983 */ /* 0x004ea80000300800 */
[----:B------:R-:W2:Y:S04]  /*167d0*/  LDL.LU R0, [R1+0x180] ;  /* 0x0001800001007983 */ /* 0x000ea80000300800 */
[----:B------:R1:W-:Y:S01]  /*167e0*/  LDGSTS.E [R187+0x4], desc[UR4][R190.64], P1 ;  /* 0x00004000bebb7fae */ /* 0x0003e20008921844 */
[----:B----4-:R-:W-:-:S05]  /*167f0*/  IADD3 R229, P3, R229, R183, RZ ;  /* 0x000000b7e5e57210 */ /* 0x010fca0007f7e0ff */
[----:B------:R-:W-:Y:S01]  /*16800*/  IMAD.X R245, R245, 0x1, R182, P3 ;  /* 0x00000001f5f57824 */ /* 0x000fe200018e06b6 */
[----:B------:R-:W-:Y:S02]  /*16810*/  IADD3 R3, P4, R3, R183, RZ ;  /* 0x000000b703037210 */ /* 0x000fe40007f9e0ff */
[----:B-1----:R-:W-:-:S04]  /*16820*/  SEL R190, RZ, 0x4, !P2 ;  /* 0x00000004ffbe7807 */ /* 0x002fc80005000000 */
[----:B------:R-:W-:Y:S01]  /*16830*/  SEL R190, R190, RZ, !P0 ;  /* 0x000000ffbebe7207 */ /* 0x000fe20004000000 */
[----:B------:R-:W-:Y:S01]  /*16840*/  IMAD.X R189, R189, 0x1, R182, P4 ;  /* 0x00000001bdbd7824 */ /* 0x000fe200020e06b6 */
[----:B------:R-:W-:Y:S01]  /*16850*/  STL [R1+0x168], R229 ;  /* 0x000168e501007387 */ /* 0x000fe20000100800 */
[----:B------:R-:W-:Y:S02]  /*16860*/  MOV R191, R245 ;  /* 0x000000f500bf7202 */ /* 0x000fe40000000f00 */
[----:B------:R-:W-:Y:S01]  /*16870*/  ISETP.NE.U32.AND P2, PT, R190, RZ, PT ;  /* 0x000000ffbe00720c */ /* 0x000fe20003f45070 */
[----:B------:R1:W-:Y:S01]  /*16880*/  STL [R1+0x164], R245 ;  /* 0x000164f501007387 */ /* 0x0003e20000100800 */
[----:B------:R-:W-:-:S03]  /*16890*/  IMAD.MOV.U32 R190, RZ, RZ, R229 ;  /* 0x000000ffffbe7224 */ /* 0x000fc600078e00e5 */
        /* <DEDUP_REMOVED lines=16> */
[----:B------:R-:W-:Y:S01]  /*169a0*/  STL [R1+0x178], R188 ;  /* 0x000178bc01007387 */ /* 0x000fe20000100800 */
[----:B------:R-:W-:Y:S01]  /*169b0*/  IMAD.MOV.U32 R190, RZ, RZ, R188 ;  /* 0x000000ffffbe7224 */ /* 0x000fe200078e00bc */
[----:B--2---:R-:W-:Y:S01]  /*169c0*/  IADD3 R0, P4, R0, R183, RZ ;  /* 0x000000b700007210 */ /* 0x004fe20007f9e0ff */
[----:B------:R-:W-:-:S03]  /*169d0*/  IMAD.MOV.U32 R191, RZ, RZ, R213 ;  /* 0x000000ffffbf7224 */ /* 0x000fc600078e00d5 */
[----:B------:R-:W-:Y:S01]  /*169e0*/  IADD3.X R5, R5, R182, RZ, P4, !PT ;  /* 0x000000b605057210 */ /* 0x000fe200027fe4ff */
        /* <DEDUP_REMOVED lines=12> */
[----:B------:R-:W-:-:S05]  /*16ab0*/  IADD3 R229, P3, R229, R183, RZ ;  /* 0x000000b7e5e57210 */ /* 0x000fca0007f7e0ff */
[----:B------:R-:W-:Y:S01]  /*16ac0*/  IMAD.X R245, R245, 0x1, R182, P3 ;  /* 0x00000001f5f57824 */ /* 0x000fe200018e06b6 */
[----:B-1----:R-:W-:-:S04]  /*16ad0*/  SEL R190, RZ, 0x4, !P2 ;  /* 0x00000004ffbe7807 */ /* 0x002fc80005000000 */
[----:B------:R-:W-:Y:S02]  /*16ae0*/  SEL R190, R190, RZ, !P0 ;  /* 0x000000ffbebe7207 */ /* 0x000fe40004000000 */
[----:B----4-:R-:W-:Y:S02]  /*16af0*/  IADD3 R3, P4, R3, R183, RZ ;  /* 0x000000b703037210 */ /* 0x010fe40007f9e0ff */
[----:B------:R-:W-:Y:S01]  /*16b00*/  ISETP.NE.U32.AND P2, PT, R190, RZ, PT ;  /* 0x000000ffbe00720c */ /* 0x000fe20003f45070 */
[----:B------:R-:W-:Y:S01]  /*16b10*/  IMAD.MOV.U32 R190, RZ, RZ, R229 ;  /* 0x000000ffffbe7224 */ /* 0x000fe200078e00e5 */
[----:B------:R-:W-:Y:S01]  /*16b20*/  MOV R191, R245 ;  /* 0x000000f500bf7202 */ /* 0x000fe20000000f00 */
[----:B------:R-:W-:Y:S01]  /*16b30*/  IMAD.X R189, R189, 0x1, R182, P4 ;  /* 0x00000001bdbd7824 */ /* 0x000fe200020e06b6 */
[----:B------:R-:W-:Y:S04]  /*16b40*/  STL [R1+0x188], R229 ;  /* 0x000188e501007387 */ /* 0x000fe80000100800 */
        /* <DEDUP_REMOVED lines=33> */
[----:B------:R1:W-:Y:S02]  /*16d60*/  LDGSTS.E [R187+0x8004], desc[UR4][R190.64], P1 ;  /* 0x08004000bebb7fae */ /* 0x0003e40008921844 */
[----:B-1----:R-:W-:-:S02]  /*16d70*/  SEL R190, RZ, 0x4, !P2 ;  /* 0x00000004ffbe7807 */ /* 0x002fc40005000000 */
[----:B------:R-:W-:Y:S02]  /*16d80*/  IADD3 R229, P3, R229, R183, RZ ;  /* 0x000000b7e5e57210 */ /* 0x000fe40007f7e0ff */
[----:B------:R-:W-:-:S03]  /*16d90*/  SEL R190, R190, RZ, !P0 ;  /* 0x000000ffbebe7207 */ /* 0x000fc60004000000 */
[----:B------:R-:W-:Y:S01]  /*16da0*/  IMAD.X R245, R245, 0x1, R182, P3 ;  /* 0x00000001f5f57824 */ /* 0x000fe200018e06b6 */
[----:B----4-:R-:W-:Y:S01]  /*16db0*/  IADD3 R3, P4, R3, R183, RZ ;  /* 0x000000b703037210 */ /* 0x010fe20007f9e0ff */
[----:B------:R-:W-:Y:S01]  /*16dc0*/  STL [R1+0x368], R229 ;  /* 0x000368e501007387 */ /* 0x000fe20000100800 */
[----:B------:R-:W-:-:S03]  /*16dd0*/  ISETP.NE.U32.AND P2, PT, R190, RZ, PT ;  /* 0x000000ffbe00720c */ /* 0x000fc60003f45070 */
[----:B------:R-:W-:Y:S01]  /*16de0*/  IMAD.X R189, R189, 0x1, R182, P4 ;  /* 0x00000001bdbd7824 */ /* 0x000fe200020e06b6 */
[----:B------:R1:W-:Y:S01]  /*16df0*/  STL [R1+0x364], R245 ;  /* 0x000364f501007387 */ /* 0x0003e20000100800 */
[----:B------:R-:W-:Y:S01]  /*16e00*/  IMAD.MOV.U32 R190, RZ, RZ, R229 ;  /* 0x000000ffffbe7224 */ /* 0x000fe200078e00e5 */
[----:B------:R-:W-:Y:S02]  /*16e10*/  MOV R191, R245 ;  /* 0x000000f500bf7202 */ /* 0x000fe40000000f00 */
        /* <DEDUP_REMOVED lines=33> */
[----:B------:R-:W-:-:S02]  /*17030*/  IADD3 R229, P3, R229, R183, RZ ;  /* 0x000000b7e5e57210 */ /* 0x000fc40007f7e0ff */
[----:B-1----:R-:W-:-:S03]  /*17040*/  SEL R190, RZ, 0x4, !P2 ;  /* 0x00000004ffbe7807 */ /* 0x002fc60005000000 */
[----:B------:R-:W-:Y:S01]  /*17050*/  IMAD.X R245, R245, 0x1, R182, P3 ;  /* 0x00000001f5f57824 */ /* 0x000fe200018e06b6 */
[----:B------:R-:W-:Y:S01]  /*17060*/  SEL R190, R190, RZ, !P0 ;  /* 0x000000ffbebe7207 */ /* 0x000fe20004000000 */
[----:B------:R-:W-:Y:S03]  /*17070*/  STL [R1+0x388], R229 ;  /* 0x000388e501007387 */ /* 0x000fe60000100800 */
[----:B------:R-:W-:Y:S02]  /*17080*/  MOV R191, R245 ;  /* 0x000000f500bf7202 */ /* 0x000fe40000000f00 */
[----:B------:R-:W-:Y:S01]  /*17090*/  ISETP.NE.U32.AND P2, PT, R190, RZ, PT ;  /* 0x000000ffbe00720c */ /* 0x000fe20003f45070 */
[----:B------:R-:W-:Y:S01]  /*170a0*/  IMAD.MOV.U32 R190, RZ, RZ, R229 ;  /* 0x000000ffffbe7224 */ /* 0x000fe200078e00e5 */
[----:B------:R1:W-:Y:S04]  /*170b0*/  STL [R1+0x384], R245 ;  /* 0x000384f501007387 */ /* 0x0003e80000100800 */
[----:B------:R1:W-:Y:S01]  /*170c0*/  LDGSTS.E [R187+0xc00c], desc[UR4][R190.64], P1 ;  /* 0x0c00c000bebb7fae */ /* 0x0003e20008921844 */
[----:B----4-:R-:W-:-:S05]  /*170d0*/  IADD3 R3, P4, R3, R183, RZ ;  /* 0x000000b703037210 */ /* 0x010fca0007f9e0ff */
[----:B------:R-:W-:Y:S01]  /*170e0*/  IMAD.X R189, R189, 0x1, R182, P4 ;  /* 0x00000001bdbd7824 */ /* 0x000fe200020e06b6 */
[----:B------:R-:W-:Y:S01]  /*170f0*/  STL [R1+0x550], R3 ;  /* 0x0005500301007387 */ /* 0x000fe20000100800 */
[----:B-1----:R-:W-:-:S03]  /*17100*/  IMAD.MOV.U32 R190, RZ, RZ, R3 ;  /* 0x000000ffffbe7224 */ /* 0x002fc600078e0003 */
[----:B------:R1:W-:Y:S01]  /*17110*/  STL [R1+0x54c], R189 ;  /* 0x00054cbd01007387 */ /* 0x0003e20000100800 */
[----:B------:R-:W-:-:S03]  /*17120*/  IMAD.MOV.U32 R191, RZ, RZ, R189 ;  /* 0x000000ffffbf7224 */ /* 0x000fc600078e00bd */
[----:B------:R-:W4:Y:S04]  /*17130*/  LDL.LU R245, [R1+0x564] ;  /* 0x0005640001f57983 */ /* 0x000f280000300800 */
[----:B------:R-:W4:Y:S04]  /*17140*/  LDL.LU R229, [R1+0x568] ;  /* 0x0005680001e57983 */ /* 0x000f280000300800 */
[----:B-1----:R-:W4:Y:S04]  /*17150*/  LDL.LU R189, [R1+0x56c] ;  /* 0x00056c0001bd7983 */ /* 0x002f280000300800 */
        /* <DEDUP_REMOVED lines=19> */
[----:B-1----:R-:W-:Y:S01]  /*17290*/  MOV R191, R5 ;  /* 0x0000000500bf7202 */ /* 0x002fe20000000f00 */
[----:B------:R-:W-:-:S02]  /*172a0*/  IMAD.MOV.U32 R190, RZ, RZ, R0 ;  /* 0x000000ffffbe7224 */ /* 0x000fc400078e0000 */
[----:B--2---:R-:W2:Y:S04]  /*172b0*/  LDL.LU R5, [R1+0x57c] ;  /* 0x00057c0001057983 */ /* 0x004ea80000300800 */
[----:B------:R-:W2:Y:S01]  /*172c0*/  LDL.LU R0, [R1+0x580] ;  /* 0x0005800001007983 */ /* 0x000ea20000300800 */
[----:B------:R-:W-:-:S03]  /*172d0*/  ISETP.GT.AND P2, PT, R173, 0x52, PT ;  /* 0x00000052ad00780c */ /* 0x000fc60003f44270 */
[----:B------:R1:W-:Y:S01]  /*172e0*/  LDGSTS.E [R187+0x10004], desc[UR4][R190.64], P1 ;  /* 0x10004000bebb7fae */ /* 0x0003e20008921844 */
[----:B----4-:R-:W-:Y:S02]  /*172f0*/  IADD3 R229, P3, R229, R183, RZ ;  /* 0x000000b7e5e57210 */ /* 0x010fe40007f7e0ff */
[----:B-1----:R-:W-:-:S03]  /*17300*/  SEL R190, RZ, 0x4, !P2 ;  /* 0x00000004ffbe7807 */ /* 0x002fc60005000000 */
[--C-:B------:R-:W-:Y:S01]  /*17310*/  IMAD.X R245, R245, 0x1, R182.reuse, P3 ;  /* 0x00000001f5f57824 */ /* 0x100fe200018e06b6 */
[----:B------:R-:W-:Y:S02]  /*17320*/  IADD3 R3, P4, R3, R183, RZ ;  /* 0x000000b703037210 */ /* 0x000fe40007f9e0ff */
[----:B------:R-:W-:Y:S01]  /*17330*/  SEL R190, R190, RZ, !P0 ;  /* 0x000000ffbebe7207 */ /* 0x000fe20004000000 */
[----:B------:R-:W-:Y:S02]  /*17340*/  STL [R1+0x568], R229 ;  /* 0x000568e501007387 */ /* 0x000fe40000100800 */
[----:B------:R-:W-:Y:S01]  /*17350*/  IMAD.X R189, R189, 0x1, R182, P4 ;  /* 0x00000001bdbd7824 */ /* 0x000fe200020e06b6 */
[----:B------:R-:W-:Y:S01]  /*17360*/  ISETP.NE.U32.AND P2, PT, R190, RZ, PT ;  /* 0x000000ffbe00720c */ /* 0x000fe20003f45070 */
[----:B------:R1:W-:Y:S01]  /*17370*/  STL [R1+0x564], R245 ;  /* 0x000564f501007387 */ /* 0x0003e20000100800 */
[----:B------:R-:W-:Y:S01]  /*17380*/  IMAD.MOV.U32 R190, RZ, RZ, R229 ;  /* 0x000000ffffbe7224 */ /* 0x000fe200078e00e5 */
[----:B------:R-:W-:-:S02]  /*17390*/  MOV R191, R245 ;  /* 0x000000f500bf7202 */ /* 0x000fc40000000f00 */
        /* <DEDUP_REMOVED lines=17> */
[----:B--2---:R-:W-:-:S03]  /*174b0*/  IADD3 R0, P4, R0, R183, RZ ;  /* 0x000000b700007210 */ /* 0x004fc60007f9e0ff */
[----:B------:R1:W-:Y:S01]  /*174c0*/  STL [R1+0x574], R213 ;  /* 0x000574d501007387 */ /* 0x0003e20000100800 */
[----:B------:R-:W-:Y:S01]  /*174d0*/  IADD3.X R5, R5, R182, RZ, P4, !PT ;  /* 0x000000b605057210 */ /* 0x000fe200027fe4ff */
[----:B------:R-:W-:Y:S02]  /*174e0*/  IMAD.MOV.U32 R190, RZ, RZ, R188 ;  /* 0x000000ffffbe7224 */ /* 0x000fe400078e00bc */
[----:B------:R-:W-:Y:S01]  /*174f0*/  STL [R1+0x580], R0 ;  /* 0x0005800001007387 */ /* 0x000fe20000100800 */
[----:B------:R-:W-:-:S03]  /*17500*/  IMAD.MOV.U32 R191, RZ, RZ, R213 ;  /* 0x000000ffffbf7224 */ /* 0x000fc600078e00d5 */
[----:B------:R2:W-:Y:S04]  /*17510*/  STL [R1+0x57c], R5 ;  /* 0x00057c0501007387 */ /* 0x0005e80000100800 */
[----:B-1----:R-:W3:Y:S04]  /*17520*/  LDL.LU R213, [R1+0x754] ;  /* 0x0007540001d57983 */ /* 0x002ee80000300800 */
[----:B------:R-:W3:Y:S04]  /*17530*/  LDL.LU R188, [R1+0x758] ;  /* 0x0007580001bc7983 */ /* 0x000ee80000300800 */
[----:B------:R1:W-:Y:S01]  /*17540*/  LDGSTS.E [R187+0x14008], desc[UR4][R190.64], P2 ;  /* 0x14008000bebb7fae */ /* 0x0003e20009121844 */
        /* <DEDUP_REMOVED lines=10> */
[----:B------:R-:W-:Y:S02]  /*175f0*/  MOV R191, R245 ;  /* 0x000000f500bf7202 */ /* 0x000fe40000000f00 */
[----:B------:R-:W-:Y:S02]  /*17600*/  ISETP.NE.U32.AND P2, PT, R190, RZ, PT ;  /* 0x000000ffbe00720c */ /* 0x000fe40003f45070 */
[----:B----4-:R-:W-:Y:S01]  /*17610*/  IADD3 R3, P4, R3, R183, RZ ;  /* 0x000000b703037210 */ /* 0x010fe20007f9e0ff */
[----:B------:R-:W-:Y:S01]  /*17620*/  IMAD.MOV.U32 R190, RZ, RZ, R229 ;  /* 0x000000ffffbe7224 */ /* 0x000fe200078e00e5 */
[----:B------:R-:W-:Y:S03]  /*17630*/  STL [R1+0x588], R229 ;  /* 0x000588e501007387 */ /* 0x000fe60000100800 */
[----:B------:R-:W-:Y:S01]  /*17640*/  IMAD.X R189, R189, 0x1, R182, P4 ;  /* 0x00000001bdbd7824 */ /* 0x000fe200020e06b6 */
[----:B------:R-:W-:Y:S04]  /*17650*/  STL [R1+0x584], R245 ;  /* 0x000584f501007387 */ /* 0x000fe80000100800 */
[----:B------:R-:W-:Y:S04]  /*17660*/  STL [R1+0x750], R3 ;  /* 0x0007500301007387 */ /* 0x000fe80000100800 */
[----:B------:R1:W-:Y:S04]  /*17670*/  LDGSTS.E [R187+0x1400c], desc[UR4][R190.64], P1 ;  /* 0x1400c000bebb7fae */ /* 0x0003e80008921844 */
[----:B------:R4:W-:Y:S01]  /*17680*/  STL [R1+0x74c], R189 ;  /* 0x00074cbd01007387 */ /* 0x0009e20000100800 */
[----:B-1----:R-:W-:-:S02]  /*17690*/  IMAD.MOV.U32 R191, RZ, RZ, R189 ;  /* 0x000000ffffbf7224 */ /* 0x002fc400078e00bd */
[----:B------:R-:W-:Y:S01]  /*176a0*/  IMAD.MOV.U32 R190, RZ, RZ, R3 ;  /* 0x000000ffffbe7224 */ /* 0x000fe200078e0003 */
[----:B----4-:R-:W4:Y:S04]  /*176b0*/  LDL.LU R189, [R1+0x764] ;  /* 0x0007640001bd7983 */ /* 0x010f280000300800 */
[----:B------:R-:W4:Y:S04]  /*176c0*/  LDL.LU R3, [R1+0x768] ;  /* 0x0007680001037983 */ /* 0x000f280000300800 */
        /* <DEDUP_REMOVED lines=8> */
[----:B------:R-:W-:Y:S02]  /*17750*/  IMAD.X R213, R213, 0x1, R182, P3 ;  /* 0x00000001d5d57824 */ /* 0x000fe400018e06b6 */
[----:B------:R-:W-:Y:S02]  /*17760*/  IMAD.MOV.U32 R190, RZ, RZ, R188 ;  /* 0x000000ffffbe7224 */ /* 0x000fe400078e00bc */
[----:B------:R-:W-:Y:S01]  /*17770*/  IMAD.MOV.U32 R191, RZ, RZ, R213 ;  /* 0x000000ffffbf7224 */ /* 0x000fe200078e00d5 */
[----:B------:R-:W-:Y:S04]  /*17780*/  STL [R1+0x758], R188 ;  /* 0x000758bc01007387 */ /* 0x000fe80000100800 */
[----:B------:R1:W-:Y:S04]  /*17790*/  STL [R1+0x754], R213 ;  /* 0x000754d501007387 */ /* 0x0003e80000100800 */
[----:B------:R3:W-:Y:S01]  /*177a0*/  LDGSTS.E [R187+0x1c000], desc[UR4][R190.64], P2 ;  /* 0x1c000000bebb7fae */ /* 0x0007e20009121844 */
[----:B--2---:R-:W-:-:S04]  /*177b0*/  IADD3 R0, P4, R0, R183, RZ ;  /* 0x000000b700007210 */ /* 0x004fc80007f9e0ff */
[----:B------:R-:W-:Y:S01]  /*177c0*/  IADD3.X R5, R5, R182, RZ, P4, !PT ;  /* 0x000000b605057210 */ /* 0x000fe200027fe4ff */
[----:B------:R-:W-:Y:S03]  /*177d0*/  STL [R1+0x760], R0 ;  /* 0x0007600001007387 */ /* 0x000fe60000100800 */
[----:B---3--:R-:W-:Y:S01]  /*177e0*/  MOV R191, R5 ;  /* 0x0000000500bf7202 */ /* 0x008fe20000000f00 */
[----:B------:R2:W-:Y:S04]  /*177f0*/  STL [R1+0x75c], R5 ;  /* 0x00075c0501007387 */ /* 0x0005e80000100800 */
[----:B-1----:R-:W3:Y:S04]  /*17800*/  LDL.LU R213, [R1+0x774] ;  /* 0x0007740001d57983 */ /* 0x002ee80000300800 */
[----:B--2---:R-:W2:Y:S01]  /*17810*/  LDL.LU R5, [R1+0x778] ;  /* 0x0007780001057983 */ /* 0x004ea20000300800 */
[----:B------:R-:W-:Y:S01]  /*17820*/  IMAD.MOV.U32 R190, RZ, RZ, R0 ;  /* 0x000000ffffbe7224 */ /* 0x000fe200078e0000 */
[----:B------:R-:W-:-:S02]  /*17830*/  ISETP.GT.AND P2, PT, R173, 0x72, PT ;  /* 0x00000072ad00780c */ /* 0x000fc40003f44270 */
[----:B------:R-:W3:Y:S04]  /*17840*/  LDL.LU R188, [R1+0x780] ;  /* 0x0007800001bc7983 */ /* 0x000ee80000300800 */
[----:B------:R1:W-:Y:S04]  /*17850*/  LDGSTS.E [R187+0x18004], desc[UR4][R190.64], P1 ;  /* 0x18004000bebb7fae */ /* 0x0003e80008921844 */
[----:B------:R-:W3:Y:S01]  /*17860*/  LDL.LU R0, [R1+0x788] ;  /* 0x0007880001007983 */ /* 0x000ee20000300800 */
[----:B-1----:R-:W-:-:S04]  /*17870*/  SEL R190, RZ, 0x4, !P2 ;  /* 0x00000004ffbe7807 */ /* 0x002fc80005000000 */
[----:B------:R-:W-:-:S04]  /*17880*/  SEL R190, R190, RZ, !P0 ;  /* 0x000000ffbebe7207 */ /* 0x000fc80004000000 */
[----:B------:R-:W-:Y:S02]  /*17890*/  ISETP.NE.U32.AND P2, PT, R190, RZ, PT ;  /* 0x000000ffbe00720c */ /* 0x000fe40003f45070 */
[----:B----4-:R-:W-:-:S05]  /*178a0*/  IADD3 R3, P3, R3, R183, RZ ;  /* 0x000000b703037210 */ /* 0x010fca0007f7e0ff */
[--C-:B------:R-:W-:Y:S01]  /*178b0*/  IMAD.X R189, R189, 0x1, R182.reuse, P3 ;  /* 0x00000001bdbd7824 */ /* 0x100fe200018e06b6 */
[----:B------:R-:W-:Y:S01]  /*178c0*/  IADD3 R229, P4, R229, R183, RZ ;  /* 0x000000b7e5e57210 */ /* 0x000fe20007f9e0ff */
[----:B------:R-:W-:Y:S03]  /*178d0*/  STL [R1+0x768], R3 ;  /* 0x0007680301007387 */ /* 0x000fe60000100800 */
[----:B------:R-:W-:Y:S01]  /*178e0*/  MOV R191, R189 ;  /* 0x000000bd00bf7202 */ /* 0x000fe20000000f00 */
[----:B------:R-:W-:Y:S01]  /*178f0*/  IMAD.X R245, R245, 0x1, R182, P4 ;  /* 0x00000001f5f57824 */ /* 0x000fe200020e06b6 */
[----:B------:R1:W-:Y:S01]  /*17900*/  STL [R1+0x764], R189 ;  /* 0x000764bd01007387 */ /* 0x0003e20000100800 */
[----:B------:R-:W-:-:S03]  /*17910*/  IMAD.MOV.U32 R190, RZ, RZ, R3 ;  /* 0x000000ffffbe7224 */ /* 0x000fc600078e0003 */
[----:B------:R-:W-:Y:S04]  /*17920*/  STL [R1+0x770], R229 ;  /* 0x000770e501007387 */ /* 0x000fe80000100800 */
[----:B------:R4:W-:Y:S04]  /*17930*/  LDGSTS.E [R187+0x1c004], desc[UR4][R190.64], P1 ;  /* 0x1c004000bebb7fae */ /* 0x0009e80008921844 */
[----:B-1----:R-:W3:Y:S04]  /*17940*/  LDL.LU R189, [R1+0x77c] ;  /* 0x00077c0001bd7983 */ /* 0x002ee80000300800 */
[----:B------:R-:W-:Y:S04]  /*17950*/  STL [R1+0x76c], R245 ;  /* 0x00076cf501007387 */ /* 0x000fe80000100800 */
[----:B------:R-:W3:Y:S01]  /*17960*/  LDL.LU R3, [R1+0x784] ;  /* 0x0007840001037983 */ /* 0x000ee20000300800 */
[----:B----4-:R-:W-:-:S02]  /*17970*/  IMAD.MOV.U32 R190, RZ, RZ, R229 ;  /* 0x000000ffffbe7224 */ /* 0x010fc400078e00e5 */
[----:B------:R-:W-:Y:S01]  /*17980*/  IMAD.MOV.U32 R191, RZ, RZ, R245 ;  /* 0x000000ffffbf7224 */ /* 0x000fe200078e00f5 */
[----:B------:R-:W-:-:S04]  /*17990*/  ISETP.GT.AND P1, PT, R173, 0x73, PT ;  /* 0x00000073ad00780c */ /* 0x000fc80003f24270 */
[----:B------:R1:W-:Y:S02]  /*179a0*/  LDGSTS.E [R187+0x18008], desc[UR4][R190.64], P2 ;  /* 0x18008000bebb7fae */ /* 0x0003e40009121844 */
[----:B-1----:R-:W-:-:S04]  /*179b0*/  SEL R190, RZ, 0x4, !P1 ;  /* 0x00000004ffbe7807 */ /* 0x002fc80004800000 */
[----:B------:R-:W-:-:S04]  /*179c0*/  SEL R190, R190, RZ, !P0 ;  /* 0x000000ffbebe7207 */ /* 0x000fc80004000000 */
[----:B------:R-:W-:Y:S02]  /*179d0*/  ISETP.NE.U32.AND P1, PT, R190, RZ, PT ;  /* 0x000000ffbe00720c */ /* 0x000fe40003f25070 */
[----:B--2---:R-:W-:-:S05]  /*179e0*/  IADD3 R5, P3, R5, R183, RZ ;  /* 0x000000b705057210 */ /* 0x004fca0007f7e0ff */
[----:B---3--:R-:W-:Y:S01]  /*179f0*/  IMAD.X R213, R213, 0x1, R182, P3 ;  /* 0x00000001d5d57824 */ /* 0x008fe200018e06b6 */
[----:B------:R-:W-:Y:S01]  /*17a00*/  STL [R1+0x778], R5 ;  /* 0x0007780501007387 */ /* 0x000fe20000100800 */
[----:B------:R-:W-:Y:S02]  /*17a10*/  MOV R190, R5 ;  /* 0x0000000500be7202 */ /* 0x000fe40000000f00 */
[----:B------:R-:W-:Y:S01]  /*17a20*/  IMAD.MOV.U32 R191, RZ, RZ, R213 ;  /* 0x000000ffffbf7224 */ /* 0x000fe200078e00d5 */
[----:B------:R1:W-:Y:S04]  /*17a30*/  STL [R1+0x774], R213 ;  /* 0x000774d501007387 */ /* 0x0003e80000100800 */
[----:B------:R2:W-:Y:S04]  /*17a40*/  LDGSTS.E [R187+0x1c008], desc[UR4][R190.64], P2 ;  /* 0x1c008000bebb7fae */ /* 0x0005e80009121844 */
[----:B-1----:R-:W3:Y:S04]  /*17a50*/  LDL.LU R213, [R1+0x18c] ;  /* 0x00018c0001d57983 */ /* 0x002ee80000300800 */
[----:B------:R-:W4:Y:S01]  /*17a60*/  LDL.LU R5, [R1+0x190] ;  /* 0x0001900001057983 */ /* 0x000f220000300800 */
[----:B------:R-:W-:-:S02]  /*17a70*/  IADD3 R188, P2, R188, R183, RZ ;  /* 0x000000b7bcbc7210 */ /* 0x000fc40007f5e0ff */
[----:B------:R-:W-:Y:S02]  /*17a80*/  IADD3 R0, P3, R0, R183, RZ ;  /* 0x000000b700007210 */ /* 0x000fe40007f7e0ff */
[----:B--2---:R-:W-:Y:S01]  /*17a90*/  MOV R190, R188 ;  /* 0x000000bc00be7202 */ /* 0x004fe20000000f00 */
[----:B------:R-:W-:Y:S01]  /*17aa0*/  STL [R1+0x780], R188 ;  /* 0x000780bc01007387 */ /* 0x000fe20000100800 */
[----:B------:R-:W-:-:S04]  /*17ab0*/  IMAD.X R189, R189, 0x1, R182, P2 ;  /* 0x00000001bdbd7824 */ /* 0x000fc800010e06b6 */
[----:B------:R-:W-:Y:S01]  /*17ac0*/  IMAD.MOV.U32 R191, RZ, RZ, R189 ;  /* 0x000000ffffbf7224 */ /* 0x000fe200078e00bd */
[----:B------:R1:W-:Y:S01]  /*17ad0*/  STL [R1+0x77c], R189 ;  /* 0x00077cbd01007387 */ /* 0x0003e20000100800 */
[----:B------:R-:W-:-:S03]  /*17ae0*/  IMAD.X R3, R3, 0x1, R182, P3 ;  /* 0x0000000103037824 */ /* 0x000fc600018e06b6 */
[----:B------:R-:W-:Y:S04]  /*17af0*/  STL [R1+0x788], R0 ;  /* 0x0007880001007387 */ /* 0x000fe80000100800 */
[----:B------:R2:W-:Y:S04]  /*17b00*/  STL [R1+0x784], R3 ;  /* 0x0007840301007387 */ /* 0x0005e80000100800 */
[----:B-1----:R-:W3:Y:S04]  /*17b10*/  LDL.LU R189, [R1+0x194] ;  /* 0x0001940001bd7983 */ /* 0x002ee80000300800 */
[----:B------:R1:W-:Y:S04]  /*17b20*/  LDGSTS.E [R187+0x1800c], desc[UR4][R190.64], P1 ;  /* 0x1800c000bebb7fae */ /* 0x0003e80008921844 */
[----:B------:R-:W3:Y:S01]  /*17b30*/  LDL.LU R188, [R1+0x198] ;  /* 0x0001980001bc7983 */ /* 0x000ee20000300800 */
[----:B-1----:R-:W-:-:S02]  /*17b40*/  IMAD.MOV.U32 R191, RZ, RZ, R3 ;  /* 0x000000ffffbf7224 */ /* 0x002fc400078e0003 */
[----:B------:R-:W-:Y:S01]  /*17b50*/  IMAD.MOV.U32 R190, RZ, RZ, R0 ;  /* 0x000000ffffbe7224 */ /* 0x000fe200078e0000 */
[----:B--2---:R-:W2:Y:S04]  /*17b60*/  LDL.LU R3, [R1+0x19c] ;  /* 0x00019c0001037983 */ /* 0x004ea80000300800 */
[----:B------:R-:W2:Y:S04]  /*17b70*/  LDL.LU R0, [R1+0x1a0] ;  /* 0x0001a00001007983 */ /* 0x000ea80000300800 */
[----:B------:R1:W-:Y:S01]  /*17b80*/  LDGSTS.E [R187+0x1c00c], desc[UR4][R190.64], P1 ;  /* 0x1c00c000bebb7fae */ /* 0x0003e20008921844 */
[----:B------:R-:W-:-:S02]  /*17b90*/  ISETP.GT.AND P1, PT, R173, 0x14, PT ;  /* 0x00000014ad00780c */ /* 0x000fc40003f24270 */
[----:B------:R-:W-:Y:S02]  /*17ba0*/  LOP3.LUT R229, R4, 0x50, RZ, 0x3c, !PT ;  /* 0x0000005004e57812 */ /* 0x000fe400078e3cff */
[----:B-1----:R-:W-:-:S04]  /*17bb0*/  SEL R187, RZ, 0x4, !P1 ;  /* 0x00000004ffbb7807 */ /* 0x002fc80004800000 */
[----:B------:R-:W-:-:S04]  /*17bc0*/  SEL R187, R187, RZ, !P0 ;  /* 0x000000ffbbbb7207 */ /* 0x000fc80004000000 */
[----:B------:R-:W-:Y:S01]  /*17bd0*/  ISETP.NE.U32.AND P2, PT, R187, RZ, PT ;  /* 0x000000ffbb00720c */ /* 0x000fe20003f45070 */
[----:B------:R-:W-:Y:S01]  /*17be0*/  VIADD R187, R229, UR8 ;  /* 0x00000008e5bb7c36 */ /* 0x000fe20008000000 */
[----:B----4-:R-:W-:-:S04]  /*17bf0*/  IADD3 R5, P1, R5, R183, RZ ;  /* 0x000000b705057210 */ /* 0x010fc80007f3e0ff */
[----:B---3--:R-:W-:Y:S01]  /*17c00*/  IADD3.X R213, R213, R182, RZ, P1, !PT ;  /* 0x000000b6d5d57210 */ /* 0x008fe20000ffe4ff */
[----:B------:R-:W-:Y:S01]  /*17c10*/  STL [R1+0x190], R5 ;  /* 0x0001900501007387 */ /* 0x000fe20000100800 */
[----:B------:R-:W-:-:S03]  /*17c20*/  IMAD.MOV.U32 R190, RZ, RZ, R5 ;  /* 0x000000ffffbe7224 */ /* 0x000fc600078e0005 */
[----:B------:R1:W-:Y:S01]  /*17c30*/  STL [R1+0x18c], R213 ;  /* 0x00018cd501007387 */ /* 0x0003e20000100800 */
[----:B------:R-:W-:-:S03]  /*17c40*/  IMAD.MOV.U32 R191, RZ, RZ, R213 ;  /* 0x000000ffffbf7224 */ /* 0x000fc600078e00d5 */
[----:B------:R-:W3:Y:S04]  /*17c50*/  LDL.LU R245, [R1+0x1a4] ;  /* 0x0001a40001f57983 */ /* 0x000ee80000300800 */
[----:B------:R-:W4:Y:S04]  /*17c60*/  LDL.LU R229, [R1+0x1a8] ;  /* 0x0001a80001e57983 */ /* 0x000f280000300800 */
[----:B-1----:R-:W3:Y:S04]  /*17c70*/  LDL.LU R213, [R1+0x1ac] ;  /* 0x0001ac0001d57983 */ /* 0x002ee80000300800 */
[----:B------:R-:W3:Y:S01]  /*17c80*/  LDL.LU R5, [R1+0x1b0] ;  /* 0x0001b00001057983 */ /* 0x000ee20000300800 */
[----:B------:R-:W-:-:S03]  /*17c90*/  ISETP.GT.AND P1, PT, R173, 0x15, PT ;  /* 0x00000015ad00780c */ /* 0x000fc60003f24270 */
[----:B------:R1:W-:Y:S02]  /*17ca0*/  LDGSTS.E [R187], desc[UR4][R190.64], P2 ;  /* 0x00000000bebb7fae */ /* 0x0003e40009121844 */
        /* <DEDUP_REMOVED lines=14> */
[----:B-1----:R-:W3:Y:S04]  /*17d90*/  LDL.LU R189, [R1+0x1b4] ;  /* 0x0001b40001bd7983 */ /* 0x002ee80000300800 */
[----:B------:R-:W3:Y:S01]  /*17da0*/  LDL.LU R188, [R1+0x1b8] ;  /* 0x0001b80001bc7983 */ /* 0x000ee20000300800 */
[----:B--2---:R-:W-:Y:S01]  /*17db0*/  IMAD.MOV.U32 R191, RZ, RZ, R3 ;  /* 0x000000ffffbf7224 */ /* 0x004fe200078e0003 */
[----:B------:R-:W-:-:S02]  /*17dc0*/  MOV R190, R0 ;  /* 0x0000000000be7202 */ /* 0x000fc40000000f00 */
[----:B------:R-:W2:Y:S04]  /*17dd0*/  LDL.LU R3, [R1+0x1bc] ;  /* 0x0001bc0001037983 */ /* 0x000ea80000300800 */
[----:B------:R-:W2:Y:S01]  /*17de0*/  LDL.LU R0, [R1+0x1c0] ;  /* 0x0001c00001007983 */ /* 0x000ea20000300800 */
[----:B------:R-:W-:-:S03]  /*17df0*/  ISETP.GT.AND P2, PT, R173, 0x16, PT ;  /* 0x00000016ad00780c */ /* 0x000fc60003f44270 */
[----:B------:R1:W-:Y:S02]  /*17e00*/  LDGSTS.E [R187+0x4], desc[UR4][R190.64], P1 ;  /* 0x00004000bebb7fae */ /* 0x0003e40008921844 */
[----:B-1----:R-:W-:-:S04]  /*17e10*/  SEL R190, RZ, 0x4, !P2 ;  /* 0x00000004ffbe7807 */ /* 0x002fc80005000000 */
[----:B------:R-:W-:-:S04]  /*17e20*/  SEL R190, R190, RZ, !P0 ;  /* 0x000000ffbebe7207 */ /* 0x000fc80004000000 */
[----:B------:R-:W-:Y:S02]  /*17e30*/  ISETP.NE.U32.AND P2, PT, R190, RZ, PT ;  /* 0x000000ffbe00720c */ /* 0x000fe40003f45070 */
[----:B----4-:R-:W-:-:S05]  /*17e40*/  IADD3 R229, P3, R229, R183, RZ ;  /* 0x000000b7e5e57210 */ /* 0x010fca0007f7e0ff */
[--C-:B---3--:R-:W-:Y:S01]  /*17e50*/  IMAD.X R245, R245, 0x1, R182.reuse, P3 ;  /* 0x00000001f5f57824 */ /* 0x108fe200018e06b6 */
[----:B------:R-:W-:Y:S01]  /*17e60*/  IADD3 R5, P4, R5, R183, RZ ;  /* 0x000000b705057210 */ /* 0x000fe20007f9e0ff */
[----:B------:R-:W-:Y:S01]  /*17e70*/  STL [R1+0x1a8], R229 ;  /* 0x0001a8e501007387 */ /* 0x000fe20000100800 */
[----:B------:R-:W-:Y:S01]  /*17e80*/  MOV R190, R229 ;  /* 0x000000e500be7202 */ /* 0x000fe20000000f00 */
[----:B------:R-:W-:Y:S02]  /*17e90*/  IMAD.MOV.U32 R191, RZ, RZ, R245 ;  /* 0x000000ffffbf7224 */ /* 0x000fe400078e00f5 */
[----:B------:R-:W-:Y:S01]  /*17ea0*/  IMAD.X R213, R213, 0x1, R182, P4 ;  /* 0x00000001d5d57824 */ /* 0x000fe200020e06b6 */
[----:B------:R1:W-:Y:S04]  /*17eb0*/  STL [R1+0x1a4], R245 ;  /* 0x0001a4f501007387 */ /* 0x0003e80000100800 */
[----:B------:R-:W-:Y:S04]  /*17ec0*/  STL [R1+0x1b0], R5 ;  /* 0x0001b00501007387 */ /* 0x000fe80000100800 */
[----:B------:R3:W-:Y:S04]  /*17ed0*/  STL [R1+0x1ac], R213 ;  /* 0x0001acd501007387 */ /* 0x0007e80000100800 */
[----:B-1----:R-:W4:Y:S04]  /*17ee0*/  LDL.LU R245, [R1+0x1c4] ;  /* 0x0001c40001f57983 */ /* 0x002f280000300800 */
[----:B------:R1:W-:Y:S04]  /*17ef0*/  LDGSTS.E [R187+0x4004], desc[UR4][R190.64], P1 ;  /* 0x04004000bebb7fae */ /* 0x0003e80008921844 */
[----:B------:R-:W4:Y:S01]  /*17f00*/  LDL.LU R229, [R1+0x1c8] ;  /* 0x0001c80001e57983 */ /* 0x000f220000300800 */
[----:B------:R-:W-:Y:S01]  /*17f10*/  ISETP.GT.AND P1, PT, R173, 0x17, PT ;  /* 0x00000017ad00780c */ /* 0x000fe20003f24270 */
[----:B-1----:R-:W-:-:S02]  /*17f20*/  IMAD.MOV.U32 R191, RZ, RZ, R213 ;  /* 0x000000ffffbf7224 */ /* 0x002fc400078e00d5 */
[----:B------:R-:W-:Y:S01]  /*17f30*/  IMAD.MOV.U32 R190, RZ, RZ, R5 ;  /* 0x000000ffffbe7224 */ /* 0x000fe200078e0005 */
[----:B---3--:R-:W3:Y:S04]  /*17f40*/  LDL.LU R213, [R1+0x38c] ;  /* 0x00038c0001d57983 */ /* 0x008ee80000300800 */
[----:B------:R-:W3:Y:S04]  /*17f50*/  LDL.LU R5, [R1+0x390] ;  /* 0x0003900001057983 */ /* 0x000ee80000300800 */
[----:B------:R1:W-:Y:S02]  /*17f60*/  LDGSTS.E [R187+0x8], desc[UR4][R190.64], P2 ;  /* 0x00008000bebb7fae */ /* 0x0003e40009121844 */
[----:B-1----:R-:W-:-:S04]  /*17f70*/  SEL R190, RZ, 0x4, !P1 ;  /* 0x00000004ffbe7807 */ /* 0x002fc80004800000 */
[----:B------:R-:W-:-:S04]  /*17f80*/  SEL R190, R190, RZ, !P0 ;  /* 0x000000ffbebe7207 */ /* 0x000fc80004000000 */
[----:B------:R-:W-:Y:S02]  /*17f90*/  ISETP.NE.U32.AND P1, PT, R190, RZ, PT ;  /* 0x000000ffbe00720c */ /* 0x000fe40003f25070 */
[----:B------:R-:W-:-:S04]  /*17fa0*/  IADD3 R188, P3, R188, R183, RZ ;  /* 0x000000b7bcbc7210 */ /* 0x000fc80007f7e0ff */
[----:B------:R-:W-:Y:S02]  /*17fb0*/  IADD3.X R189, R189, R182, RZ, P3, !PT ;  /* 0x000000b6bdbd7210 */ /* 0x000fe40001ffe4ff */
[----:B--2---:R-:W-:Y:S01]  /*17fc0*/  IADD3 R0, P4, R0, R183, RZ ;  /* 0x000000b700007210 */ /* 0x004fe20007f9e0ff */
[----:B------:R-:W-:Y:S01]  /*17fd0*/  STL [R1+0x1b8], R188 ;  /* 0x0001b8bc01007387 */ /* 0x000fe20000100800 */
[----:B------:R-:W-:-:S03]  /*17fe0*/  IMAD.MOV.U32 R190, RZ, RZ, R188 ;  /* 0x000000ffffbe7224 */ /* 0x000fc600078e00bc */
[----:B------:R-:W-:Y:S01]  /*17ff0*/  IMAD.X R3, R3, 0x1, R182, P4 ;  /* 0x0000000103037824 */ /* 0x000fe200020e06b6 */
[----:B------:R1:W-:Y:S01]  /*18000*/  STL [R1+0x1b4], R189 ;  /* 0x0001b4bd01007387 */ /* 0x0003e20000100800 */
[----:B------:R-:W-:-:S03]  /*18010*/  IMAD.MOV.U32 R191, RZ, RZ, R189 ;  /* 0x000000ffffbf7224 */ /* 0x000fc600078e00bd */
[----:B------:R-:W-:Y:S04]  /*18020*/  STL [R1+0x1c0], R0 ;  /* 0x0001c00001007387 */ /* 0x000fe80000100800 */
[----:B------:R2:W-:Y:S04]  /*18030*/  STL [R1+0x1bc], R3 ;  /* 0x0001bc0301007387 */ /* 0x0005e80000100800 */
[----:B-1----:R-:W3:Y:S04]  /*18040*/  LDL.LU R189, [R1+0x394] ;  /* 0x0003940001bd7983 */ /* 0x002ee80000300800 */
[----:B------:R1:W-:Y:S04]  /*18050*/  LDGSTS.E [R187+0x4008], desc[UR4][R190.64], P2 ;  /* 0x04008000bebb7fae */ /* 0x0003e80009121844 */
[----:B------:R-:W3:Y:S01]  /*18060*/  LDL.LU R188, [R1+0x398] ;  /* 0x0003980001bc7983 */ /* 0x000ee20000300800 */
[----:B-1----:R-:W-:Y:S01]  /*18070*/  IMAD.MOV.U32 R191, RZ, RZ, R3 ;  /* 0x000000ffffbf7224 */ /* 0x002fe200078e0003 */
[----:B------:R-:W-:-:S02]  /*18080*/  MOV R190, R0 ;  /* 0x0000000000be7202 */ /* 0x000fc40000000f00 */
[----:B--2---:R-:W2:Y:S04]  /*18090*/  LDL.LU R3, [R1+0x39c] ;  /* 0x00039c0001037983 */ /* 0x004ea80000300800 */
[----:B------:R-:W2:Y:S01]  /*180a0*/  LDL.LU R0, [R1+0x3a0] ;  /* 0x0003a00001007983 */ /* 0x000ea20000300800 */
[----:B------:R-:W-:-:S03]  /*180b0*/  ISETP.GT.AND P2, PT, R173, 0x34, PT ;  /* 0x00000034ad00780c */ /* 0x000fc60003f44270 */
[----:B------:R1:W-:Y:S02]  /*180c0*/  LDGSTS.E [R187+0xc], desc[UR4][R190.64], P1 ;  /* 0x0000c000bebb7fae */ /* 0x0003e40008921844 */
[----:B-1----:R-:W-:-:S04]  /*180d0*/  SEL R190, RZ, 0x4, !P2 ;  /* 0x00000004ffbe7807 */ /* 0x002fc80005000000 */
[----:B------:R-:W-:-:S04]  /*180e0*/  SEL R190, R190, RZ, !P0 ;  /* 0x000000ffbebe7207 */ /* 0x000fc80004000000 */
[----:B------:R-:W-:Y:S02]  /*180f0*/  ISETP.NE.U32.AND P2, PT, R190, RZ, PT ;  /* 0x000000ffbe00720c */ /* 0x000fe40003f45070 */
[----:B----4-:R-:W-:-:S05]  /*18100*/  IADD3 R229, P3, R229, R183, RZ ;  /* 0x000000b7e5e57210 */ /* 0x010fca0007f7e0ff */
[--C-:B------:R-:W-:Y:S01]  /*18110*/  IMAD.X R245, R245, 0x1, R182.reuse, P3 ;  /* 0x00000001f5f57824 */ /* 0x100fe200018e06b6 */
[----:B------:R-:W-:Y:S01]  /*18120*/  MOV R190, R229 ;  /* 0x000000e500be7202 */ /* 0x000fe20000000f00 */
[----:B------:R-:W-:Y:S02]  /*18130*/  STL [R1+0x1c8], R229 ;  /* 0x0001c8e501007387 */ /* 0x000fe40000100800 */
        /* <DEDUP_REMOVED lines=40> */
[----:B------:R-:W-:-:S05]  /*183c0*/  IADD3 R229, P3, R229, R183, RZ ;  /* 0x000000b7e5e57210 */ /* 0x000fca0007f7e0ff */
[--C-:B------:R-:W-:Y:S01]  /*183d0*/  IMAD.X R245, R245, 0x1, R182.reuse, P3 ;  /* 0x00000001f5f57824 */ /* 0x100fe200018e06b6 */
[----:B----4-:R-:W-:Y:S01]  /*183e0*/  IADD3 R5, P4, R5, R183, RZ ;  /* 0x000000b705057210 */ /* 0x010fe20007f9e0ff */
[----:B------:R-:W-:Y:S01]  /*183f0*/  STL [R1+0x3a8], R229 ;  /* 0x0003a8e501007387 */ /* 0x000fe20000100800 */
[----:B------:R-:W-:Y:S01]  /*18400*/  MOV R190, R229 ;  /* 0x000000e500be7202 */ /* 0x000fe20000000f00 */
[----:B------:R-:W-:Y:S02]  /*18410*/  IMAD.MOV.U32 R191, RZ, RZ, R245 ;  /* 0x000000ffffbf7224 */ /* 0x000fe400078e00f5 */
[----:B---3--:R-:W-:Y:S01]  /*18420*/  IMAD.X R213, R213, 0x1, R182, P4 ;  /* 0x00000001d5d57824 */ /* 0x008fe200020e06b6 */
        /* <DEDUP_REMOVED lines=84> */
[----:B------:R-:W-:Y:S04]  /*18970*/  STL [R1+0x5a8], R229 ;  /* 0x0005a8e501007387 */ /* 0x000fe80000100800 */
[----:B---3--:R-:W-:Y:S01]  /*18980*/  IMAD.X R213, R213, 0x1, R182, P4 ;  /* 0x00000001d5d57824 */ /* 0x008fe200020e06b6 */
[----:B------:R1:W-:Y:S01]  /*18990*/  STL [R1+0x5a4], R245 ;  /* 0x0005a4f501007387 */ /* 0x0003e20000100800 */
[----:B------:R-:W-:Y:S01]  /*189a0*/  MOV R190, R229 ;  /* 0x000000e500be7202 */ /* 0x000fe20000000f00 */
[----:B------:R-:W-:Y:S02]  /*189b0*/  IMAD.MOV.U32 R191, RZ, RZ, R245 ;  /* 0x000000ffffbf7224 */ /* 0x000fe400078e00f5 */
[----:B------:R-:W-:Y:S04]  /*189c0*/  STL [R1+0x5b0], R5 ;  /* 0x0005b00501007387 */ /* 0x000fe80000100800 */
[----:B------:R3:W-:Y:S04]  /*189d0*/  STL [R1+0x5ac], R213 ;  /* 0x0005acd501007387 */ /* 0x0007e80000100800 */
[----:B-1----:R-:W4:Y:S04]  /*189e0*/  LDL.LU R245, [R1+0x5c4] ;  /* 0x0005c40001f57983 */ /* 0x002f280000300800 */
[----:B------:R-:W4:Y:S04]  /*189f0*/  LDL.LU R229, [R1+0x5c8] ;  /* 0x0005c80001e57983 */ /* 0x000f280000300800 */
[----:B------:R1:W-:Y:S01]  /*18a00*/  LDGSTS.E [R187+0x14004], desc[UR4][R190.64], P1 ;  /* 0x14004000bebb7fae */ /* 0x0003e20008921844 */
        /* <DEDUP_REMOVED lines=20> */
[----:B------:R-:W3:Y:S04]  /*18b50*/  LDL.LU R188, [R1+0x798] ;  /* 0x0007980001bc7983 */ /* 0x000ee80000300800 */
[----:B------:R1:W-:Y:S02]  /*18b60*/  LDGSTS.E [R187+0x14008], desc[UR4][R190.64], P2 ;  /* 0x14008000bebb7fae */ /* 0x0003e40009121844 */
[----:B-1----:R-:W-:Y:S01]  /*18b70*/  IMAD.MOV.U32 R191, RZ, RZ, R3 ;  /* 0x000000ffffbf7224 */ /* 0x002fe200078e0003 */
[----:B------:R-:W-:Y:S01]  /*18b80*/  MOV R190, R0 ;  /* 0x0000000000be7202 */ /* 0x000fe20000000f00 */
        /* <DEDUP_REMOVED lines=8> */
[----:B------:R-:W-:Y:S01]  /*18c10*/  IMAD.X R245, R245, 0x1, R182, P3 ;  /* 0x00000001f5f57824 */ /* 0x000fe200018e06b6 */
[----:B------:R-:W-:-:S03]  /*18c20*/  MOV R190, R229 ;  /* 0x000000e500be7202 */ /* 0x000fc60000000f00 */
[----:B------:R-:W-:Y:S01]  /*18c30*/  IMAD.MOV.U32 R191, RZ, RZ, R245 ;  /* 0x000000ffffbf7224 */ /* 0x000fe200078e00f5 */
[----:B------:R-:W-:Y:S04]  /*18c40*/  STL [R1+0x5c8], R229 ;  /* 0x0005c8e501007387 */ /* 0x000fe80000100800 */
[----:B------:R-:W-:Y:S04]  /*18c50*/  STL [R1+0x5c4], R245 ;  /* 0x0005c4f501007387 */ /* 0x000fe80000100800 */
[----:B------:R1:W-:Y:S01]  /*18c60*/  LDGSTS.E [R187+0x1400c], desc[UR4][R190.64], P1 ;  /* 0x1400c000bebb7fae */ /* 0x0003e20008921844 */
[----:B---3--:R-:W-:-:S05]  /*18c70*/  IADD3 R5, P4, R5, R183, RZ ;  /* 0x000000b705057210 */ /* 0x008fca0007f9e0ff */
[----:B------:R-:W-:Y:S01]  /*18c80*/  IMAD.X R213, R213, 0x1, R182, P4 ;  /* 0x00000001d5d57824 */ /* 0x000fe200020e06b6 */
[----:B------:R-:W-:Y:S01]  /*18c90*/  STL [R1+0x790], R5 ;  /* 0x0007900501007387 */ /* 0x000fe20000100800 */
[----:B-1----:R-:W-:Y:S02]  /*18ca0*/  IMAD.MOV.U32 R190, RZ, RZ, R5 ;  /* 0x000000ffffbe7224 */ /* 0x002fe400078e0005 */
[----:B------:R-:W-:Y:S01]  /*18cb0*/  IMAD.MOV.U32 R191, RZ, RZ, R213 ;  /* 0x000000ffffbf7224 */ /* 0x000fe200078e00d5 */
[----:B------:R1:W-:Y:S01]  /*18cc0*/  STL [R1+0x78c], R213 ;  /* 0x00078cd501007387 */ /* 0x0003e20000100800 */
[----:B------:R-:W-:-:S03]  /*18cd0*/  ISETP.GT.AND P1, PT, R173, 0x75, PT ;  /* 0x00000075ad00780c */ /* 0x000fc60003f24270 */
[----:B------:R3:W-:Y:S04]  /*18ce0*/  LDGSTS.E [R187+0x18000], desc[UR4][R190.64], P2 ;  /* 0x18000000bebb7fae */ /* 0x0007e80009121844 */
[----:B-1----:R-:W4:Y:S04]  /*18cf0*/  LDL.LU R213, [R1+0x7a4] ;  /* 0x0007a40001d57983 */ /* 0x002f280000300800 */
[----:B------:R-:W4:Y:S04]  /*18d00*/  LDL.LU R5, [R1+0x7a8] ;  /* 0x0007a80001057983 */ /* 0x000f280000300800 */
[----:B------:R-:W4:Y:S04]  /*18d10*/  LDL.LU R245, [R1+0x7ac] ;  /* 0x0007ac0001f57983 */ /* 0x000f280000300800 */
[----:B------:R-:W4:Y:S01]  /*18d20*/  LDL.LU R229, [R1+0x7b0] ;  /* 0x0007b00001e57983 */ /* 0x000f220000300800 */
[----:B---3--:R-:W-:-:S04]  /*18d30*/  SEL R190, RZ, 0x4, !P1 ;  /* 0x00000004ffbe7807 */ /* 0x008fc80004800000 */
[----:B------:R-:W-:-:S04]  /*18d40*/  SEL R190, R190, RZ, !P0 ;  /* 0x000000ffbebe7207 */ /* 0x000fc80004000000 */
[----:B------:R-:W-:Y:S02]  /*18d50*/  ISETP.NE.U32.AND P1, PT, R190, RZ, PT ;  /* 0x000000ffbe00720c */ /* 0x000fe40003f25070 */
[----:B------:R-:W-:-:S04]  /*18d60*/  IADD3 R188, P3, R188, R183, RZ ;  /* 0x000000b7bcbc7210 */ /* 0x000fc80007f7e0ff */
[----:B------:R-:W-:Y:S01]  /*18d70*/  IADD3.X R189, R189, R182, RZ, P3, !PT ;  /* 0x000000b6bdbd7210 */ /* 0x000fe20001ffe4ff */
[----:B------:R-:W-:Y:S01]  /*18d80*/  IMAD.MOV.U32 R190, RZ, RZ, R188 ;  /* 0x000000ffffbe7224 */ /* 0x000fe200078e00bc */
[----:B------:R1:W-:Y:S03]  /*18d90*/  STL [R1+0x798], R188 ;  /* 0x000798bc01007387 */ /* 0x0003e60000100800 */
[----:B------:R-:W-:Y:S01]  /*18da0*/  IMAD.MOV.U32 R191, RZ, RZ, R189 ;  /* 0x000000ffffbf7224 */ /* 0x000fe200078e00bd */
[----:B------:R-:W-:Y:S04]  /*18db0*/  STL [R1+0x794], R189 ;  /* 0x000794bd01007387 */ /* 0x000fe80000100800 */
[----:B------:R3:W-:Y:S01]  /*18dc0*/  LDGSTS.E [R187+0x1c000], desc[UR4][R190.64], P2 ;  /* 0x1c000000bebb7fae */ /* 0x0007e20009121844 */
[----:B--2---:R-:W-:-:S05]  /*18dd0*/  IADD3 R0, P4, R0, R183, RZ ;  /* 0x000000b700007210 */ /* 0x004fca0007f9e0ff */
[----:B------:R-:W-:Y:S01]  /*18de0*/  IMAD.X R3, R3, 0x1, R182, P4 ;  /* 0x0000000103037824 */ /* 0x000fe200020e06b6 */
[----:B------:R-:W-:Y:S03]  /*18df0*/  STL [R1+0x7a0], R0 ;  /* 0x0007a00001007387 */ /* 0x000fe60000100800 */
[----:B---3--:R-:W-:Y:S01]  /*18e00*/  IMAD.MOV.U32 R191, RZ, RZ, R3 ;  /* 0x000000ffffbf7224 */ /* 0x008fe200078e0003 */
[----:B------:R2:W-:Y:S04]  /*18e10*/  STL [R1+0x79c], R3 ;  /* 0x00079c0301007387 */ /* 0x0005e80000100800 */
[----:B-1----:R-:W3:Y:S04]  /*18e20*/  LDL.LU R188, [R1+0x7b4] ;  /* 0x0007b40001bc7983 */ /* 0x002ee80000300800 */
[----:B--2---:R-:W2:Y:S01]  /*18e30*/  LDL.LU R3, [R1+0x7b8] ;  /* 0x0007b80001037983 */ /* 0x004ea20000300800 */
[----:B------:R-:W-:-:S02]  /*18e40*/  MOV R190, R0 ;  /* 0x0000000000be7202 */ /* 0x000fc40000000f00 */
[----:B------:R-:W-:Y:S01]  /*18e50*/  ISETP.GT.AND P2, PT, R173, 0x76, PT ;  /* 0x00000076ad00780c */ /* 0x000fe20003f44270 */
        /* <DEDUP_REMOVED lines=9> */
[----:B------:R-:W-:Y:S02]  /*18ef0*/  STL [R1+0x7a8], R5 ;  /* 0x0007a80501007387 */ /* 0x000fe40000100800 */
[----:B------:R-:W-:Y:S02]  /*18f00*/  IMAD.MOV.U32 R191, RZ, RZ, R213 ;  /* 0x000000ffffbf7224 */ /* 0x000fe400078e00d5 */
[----:B------:R-:W-:Y:S01]  /*18f10*/  IMAD.X R245, R245, 0x1, R182, P4 ;  /* 0x00000001f5f57824 */ /* 0x000fe200020e06b6 */
[----:B------:R1:W-:Y:S01]  /*18f20*/  STL [R1+0x7a4], R213 ;  /* 0x0007a4d501007387 */ /* 0x0003e20000100800 */
[----:B------:R-:W-:-:S03]  /*18f30*/  MOV R190, R5 ;  /* 0x0000000500be7202 */ /* 0x000fc60000000f00 */
        /* <DEDUP_REMOVED lines=12> */
[----:B--2---:R-:W-:-:S04]  /*19000*/  IADD3 R3, P3, R3, R183, RZ ;  /* 0x000000b703037210 */ /* 0x004fc80007f7e0ff */
[----:B---3--:R-:W-:Y:S01]  /*19010*/  IADD3.X R188, R188, R182, RZ, P3, !PT ;  /* 0x000000b6bcbc7210 */ /* 0x008fe20001ffe4ff */
[----:B------:R-:W-:Y:S01]  /*19020*/  STL [R1+0x7b8], R3 ;  /* 0x0007b80301007387 */ /* 0x000fe20000100800 */
[----:B------:R-:W-:-:S03]  /*19030*/  IMAD.MOV.U32 R190, RZ, RZ, R3 ;  /* 0x000000ffffbe7224 */ /* 0x000fc600078e0003 */
[----:B------:R1:W-:Y:S01]  /*19040*/  STL [R1+0x7b4], R188 ;  /* 0x0007b4bc01007387 */ /* 0x0003e20000100800 */
[----:B------:R-:W-:-:S05]  /*19050*/  IMAD.MOV.U32 R191, RZ, RZ, R188 ;  /* 0x000000ffffbf7224 */ /* 0x000fca00078e00bc */
[----:B------:R2:W-:Y:S04]  /*19060*/  LDGSTS.E [R187+0x1c008], desc[UR4][R190.64], P2 ;  /* 0x1c008000bebb7fae */ /* 0x0005e80009121844 */
[----:B-1----:R-:W3:Y:S04]  /*19070*/  LDL.LU R188, [R1+0x1cc] ;  /* 0x0001cc0001bc7983 */ /* 0x002ee80000300800 */
[----:B------:R-:W4:Y:S01]  /*19080*/  LDL.LU R3, [R1+0x1d0] ;  /* 0x0001d00001037983 */ /* 0x000f220000300800 */
[-C--:B------:R-:W-:Y:S02]  /*19090*/  IADD3 R189, P2, R189, R183.reuse, RZ ;  /* 0x000000b7bdbd7210 */ /* 0x080fe40007f5e0ff */
[----:B------:R-:W-:-:S03]  /*190a0*/  IADD3 R0, P3, R0, R183, RZ ;  /* 0x000000b700007210 */ /* 0x000fc60007f7e0ff */
[----:B--2---:R-:W-:Y:S01]  /*190b0*/  IMAD.MOV.U32 R190, RZ, RZ, R189 ;  /* 0x000000ffffbe7224 */ /* 0x004fe200078e00bd */
[----:B------:R-:W-:Y:S01]  /*190c0*/  STL [R1+0x7c0], R189 ;  /* 0x0007c0bd01007387 */ /* 0x000fe20000100800 */
[----:B------:R-:W-:Y:S01]  /*190d0*/  LOP3.LUT R229, R4, 0x60, RZ, 0x3c, !PT ;  /* 0x0000006004e57812 */ /* 0x000fe200078e3cff */
[----:B------:R-:W-:-:S04]  /*190e0*/  IMAD.X R213, R213, 0x1, R182, P2 ;  /* 0x00000001d5d57824 */ /* 0x000fc800010e06b6 */
[----:B------:R-:W-:Y:S01]  /*190f0*/  IMAD.MOV.U32 R191, RZ, RZ, R213 ;  /* 0x000000ffffbf7224 */ /* 0x000fe200078e00d5 */
[----:B------:R1:W-:Y:S01]  /*19100*/  STL [R1+0x7bc], R213 ;  /* 0x0007bcd501007387 */ /* 0x0003e20000100800 */
[----:B------:R-:W-:-:S03]  /*19110*/  IADD3.X R5, R5, R182, RZ, P3, !PT ;  /* 0x000000b605057210 */ /* 0x000fc60001ffe4ff */
[----:B------:R-:W-:Y:S04]  /*19120*/  STL [R1+0x7c8], R0 ;  /* 0x0007c80001007387 */ /* 0x000fe80000100800 */
[----:B------:R2:W-:Y:S04]  /*19130*/  STL [R1+0x7c4], R5 ;  /* 0x0007c40501007387 */ /* 0x0005e80000100800 */
[----:B------:R2:W-:Y:S04]  /*19140*/  LDGSTS.E [R187+0x1800c], desc[UR4][R190.64], P1 ;  /* 0x1800c000bebb7fae */ /* 0x0005e80008921844 */
[----:B-1----:R-:W3:Y:S04]  /*19150*/  LDL.LU R213, [R1+0x1d4] ;  /* 0x0001d40001d57983 */ /* 0x002ee80000300800 */
[----:B------:R-:W3:Y:S01]  /*19160*/  LDL.LU R189, [R1+0x1d8] ;  /* 0x0001d80001bd7983 */ /* 0x000ee20000300800 */
[----:B--2---:R-:W-:Y:S01]  /*19170*/  MOV R191, R5 ;  /* 0x0000000500bf7202 */ /* 0x004fe20000000f00 */
[----:B------:R-:W-:-:S02]  /*19180*/  IMAD.MOV.U32 R190, RZ, RZ, R0 ;  /* 0x000000ffffbe7224 */ /* 0x000fc400078e0000 */
[----:B------:R-:W2:Y:S04]  /*19190*/  LDL.LU R5, [R1+0x1dc] ;  /* 0x0001dc0001057983 */ /* 0x000ea80000300800 */
[----:B------:R-:W2:Y:S04]  /*191a0*/  LDL.LU R0, [R1+0x1e0] ;  /* 0x0001e00001007983 */ /* 0x000ea80000300800 */
[----:B------:R1:W-:Y:S01]  /*191b0*/  LDGSTS.E [R187+0x1c00c], desc[UR4][R190.64], P1 ;  /* 0x1c00c000bebb7fae */ /* 0x0003e20008921844 */
[----:B------:R-:W-:-:S04]  /*191c0*/  ISETP.GT.AND P1, PT, R173, 0x18, PT ;  /* 0x00000018ad00780c */ /* 0x000fc80003f24270 */
[----:B-1----:R-:W-:-:S04]  /*191d0*/  SEL R187, RZ, 0x4, !P1 ;  /* 0x00000004ffbb7807 */ /* 0x002fc80004800000 */
[----:B------:R-:W-:-:S04]  /*191e0*/  SEL R187, R187, RZ, !P0 ;  /* 0x000000ffbbbb7207 */ /* 0x000fc80004000000 */
[----:B------:R-:W-:Y:S01]  /*191f0*/  ISETP.NE.U32.AND P2, PT, R187, RZ, PT ;  /* 0x000000ffbb00720c */ /* 0x000fe20003f45070 */
[----:B------:R-:W-:Y:S01]  /*19200*/  VIADD R187, R229, UR8 ;  /* 0x00000008e5bb7c36 */ /* 0x000fe20008000000 */
[----:B----4-:R-:W-:-:S05]  /*19210*/  IADD3 R3, P1, R3, R183, RZ ;  /* 0x000000b703037210 */ /* 0x010fca0007f3e0ff */
[----:B---3--:R-:W-:Y:S01]  /*19220*/  IMAD.X R188, R188, 0x1, R182, P1 ;  /* 0x00000001bcbc7824 */ /* 0x008fe200008e06b6 */
[----:B------:R-:W-:Y:S04]  /*19230*/  STL [R1+0x1d0], R3 ;  /* 0x0001d00301007387 */ /* 0x000fe80000100800 */
[----:B------:R1:W-:Y:S01]  /*19240*/  STL [R1+0x1cc], R188 ;  /* 0x0001ccbc01007387 */ /* 0x0003e20000100800 */
[----:B------:R-:W-:-:S03]  /*19250*/  MOV R191, R188 ;  /* 0x000000bc00bf7202 */ /* 0x000fc60000000f00 */
[----:B------:R-:W3:Y:S01]  /*19260*/  LDL.LU R245, [R1+0x1e4] ;  /* 0x0001e40001f57983 */ /* 0x000ee20000300800 */
[----:B------:R-:W-:-:S03]  /*19270*/  IMAD.MOV.U32 R190, RZ, RZ, R3 ;  /* 0x000000ffffbe7224 */ /* 0x000fc600078e0003 */
        /* <DEDUP_REMOVED lines=8> */
[----:B------:R-:W-:-:S05]  /*19300*/  IADD3 R189, P3, R189, R183, RZ ;  /* 0x000000b7bdbd7210 */ /* 0x000fca0007f7e0ff */
[----:B------:R-:W-:Y:S01]  /*19310*/  IMAD.X R213, R213, 0x1, R182, P3 ;  /* 0x00000001d5d57824 */ /* 0x000fe200018e06b6 */
[----:B--2---:R-:W-:Y:S01]  /*19320*/  IADD3 R0, P4, R0, R183, RZ ;  /* 0x000000b700007210 */ /* 0x004fe20007f9e0ff */
[----:B------:R-:W-:Y:S01]  /*19330*/  STL [R1+0x1d8], R189 ;  /* 0x0001d8bd01007387 */ /* 0x000fe20000100800 */
[----:B------:R-:W-:-:S03]  /*19340*/  IMAD.MOV.U32 R190, RZ, RZ, R189 ;  /* 0x000000ffffbe7224 */ /* 0x000fc600078e00bd */
[----:B------:R-:W-:Y:S01]  /*19350*/  IMAD.X R5, R5, 0x1, R182, P4 ;  /* 0x0000000105057824 */ /* 0x000fe200020e06b6 */
[----:B------:R1:W-:Y:S01]  /*19360*/  STL [R1+0x1d4], R213 ;  /* 0x0001d4d501007387 */ /* 0x0003e20000100800 */
[----:B------:R-:W-:-:S03]  /*19370*/  MOV R191, R213 ;  /* 0x000000d500bf7202 */ /* 0x000fc60000000f00 */
[----:B------:R-:W-:Y:S04]  /*19380*/  STL [R1+0x1e0], R0 ;  /* 0x0001e00001007387 */ /* 0x000fe80000100800 */
[----:B------:R2:W-:Y:S04]  /*19390*/  STL [R1+0x1dc], R5 ;  /* 0x0001dc0501007387 */ /* 0x0005e80000100800 */
[----:B-1----:R-:W3:Y:S04]  /*193a0*/  LDL.LU R213, [R1+0x1f4] ;  /* 0x0001f40001d57983 */ /* 0x002ee80000300800 */
[----:B------:R-:W3:Y:S04]  /*193b0*/  LDL.LU R189, [R1+0x1f8] ;  /* 0x0001f80001bd7983 */ /* 0x000ee80000300800 */
[----:B------:R1:W-:Y:S01]  /*193c0*/  LDGSTS.E [R187+0x4000], desc[UR4][R190.64], P2 ;  /* 0x04000000bebb7fae */ /* 0x0003e20009121844 */
[----:B------:R-:W-:Y:S01]  /*193d0*/  ISETP.GT.AND P2, PT, R173, 0x1a, PT ;  /* 0x0000001aad00780c */ /* 0x000fe20003f44270 */
[----:B-1----:R-:W-:-:S02]  /*193e0*/  IMAD.MOV.U32 R191, RZ, RZ, R5 ;  /* 0x000000ffffbf7224 */ /* 0x002fc400078e0005 */
[----:B------:R-:W-:Y:S01]  /*193f0*/  IMAD.MOV.U32 R190, RZ, RZ, R0 ;  /* 0x000000ffffbe7224 */ /* 0x000fe200078e0000 */
[----:B--2---:R-:W2:Y:S04]  /*19400*/  LDL.LU R5, [R1+0x1fc] ;  /* 0x0001fc0001057983 */ /* 0x004ea80000300800 */
[----:B------:R-:W2:Y:S04]  /*19410*/  LDL.LU R0, [R1+0x200] ;  /* 0x0002000001007983 */ /* 0x000ea80000300800 */
[----:B------:R1:W-:Y:S02]  /*19420*/  LDGSTS.E [R187+0x4], desc[UR4][R190.64], P1 ;  /* 0x00004000bebb7fae */ /* 0x0003e40008921844 */
[----:B-1----:R-:W-:-:S02]  /*19430*/  SEL R190, RZ, 0x4, !P2 ;  /* 0x00000004ffbe7807 */ /* 0x002fc40005000000 */
[----:B----4-:R-:W-:Y:S02]  /*19440*/  IADD3 R229, P3, R229, R183, RZ ;  /* 0x000000b7e5e57210 */ /* 0x010fe40007f7e0ff */
[----:B------:R-:W-:-:S03]  /*19450*/  SEL R190, R190, RZ, !P0 ;  /* 0x000000ffbebe7207 */ /* 0x000fc60004000000 */
[----:B---3--:R-:W-:Y:S01]  /*19460*/  IMAD.X R245, R245, 0x1, R182, P3 ;  /* 0x00000001f5f57824 */ /* 0x008fe200018e06b6 */
[----:B------:R-:W-:Y:S01]  /*19470*/  IADD3 R3, P4, R3, R183, RZ ;  /* 0x000000b703037210 */ /* 0x000fe20007f9e0ff */
[----:B------:R-:W-:Y:S01]  /*19480*/  STL [R1+0x1e8], R229 ;  /* 0x0001e8e501007387 */ /* 0x000fe20000100800 */
[----:B------:R-:W-:Y:S02]  /*19490*/  ISETP.NE.U32.AND P2, PT, R190, RZ, PT ;  /* 0x000000ffbe00720c */ /* 0x000fe40003f45070 */
[----:B------:R-:W-:Y:S01]  /*194a0*/  IADD3.X R188, R188, R182, RZ, P4, !PT ;  /* 0x000000b6bcbc7210 */ /* 0x000fe200027fe4ff */
[----:B------:R-:W-:Y:S01]  /*194b0*/  IMAD.MOV.U32 R190, RZ, RZ, R229 ;  /* 0x000000ffffbe7224 */ /* 0x000fe200078e00e5 */
[----:B------:R1:W-:Y:S01]  /*194c0*/  STL [R1+0x1e4], R245 ;  /* 0x0001e4f501007387 */ /* 0x0003e20000100800 */
[----:B------:R-:W-:-:S03]  /*194d0*/  IMAD.MOV.U32 R191, RZ, RZ, R245 ;  /* 0x000000ffffbf7224 */ /* 0x000fc600078e00f5 */
[----:B------:R-:W-:Y:S04]  /*194e0*/  STL [R1+0x1f0], R3 ;  /* 0x0001f00301007387 */ /* 0x000fe80000100800 */
[----:B------:R3:W-:Y:S04]  /*194f0*/  STL [R1+0x1ec], R188 ;  /* 0x0001ecbc01007387 */ /* 0x0007e80000100800 */
[----:B-1----:R-:W4:Y:S04]  /*19500*/  LDL.LU R245, [R1+0x204] ;  /* 0x0002040001f57983 */ /* 0x002f280000300800 */
[----:B------:R1:W-:Y:S04]  /*19510*/  LDGSTS.E [R187+0x4004], desc[UR4][R190.64], P1 ;  /* 0x04004000bebb7fae */ /* 0x0003e80008921844 */
[----:B------:R-:W4:Y:S01]  /*19520*/  LDL.LU R229, [R1+0x208] ;  /* 0x0002080001e57983 */ /* 0x000f220000300800 */
[----:B-1----:R-:W-:Y:S01]  /*19530*/  MOV R191, R188 ;  /* 0x000000bc00bf7202 */ /* 0x002fe20000000f00 */
[----:B------:R-:W-:-:S02]  /*19540*/  IMAD.MOV.U32 R190, RZ, RZ, R3 ;  /* 0x000000ffffbe7224 */ /* 0x000fc400078e0003 */
[----:B---3--:R-:W3:Y:S04]  /*19550*/  LDL.LU R188, [R1+0x3cc] ;  /* 0x0003cc0001bc7983 */ /* 0x008ee80000300800 */
[----:B------:R-:W3:Y:S01]  /*19560*/  LDL.LU R3, [R1+0x3d0] ;  /* 0x0003d00001037983 */ /* 0x000ee20000300800 */
        /* <DEDUP_REMOVED lines=8> */
[----:B------:R-:W-:-:S03]  /*195f0*/  IMAD.MOV.U32 R190, RZ, RZ, R189 ;  /* 0x000000ffffbe7224 */ /* 0x000fc600078e00bd */
[----:B------:R-:W-:Y:S01]  /*19600*/  MOV R191, R213 ;  /* 0x000000d500bf7202 */ /* 0x000fe20000000f00 */
[----:B------:R1:W-:Y:S04]  /*19610*/  STL [R1+0x1f4], R213 ;  /* 0x0001f4d501007387 */ /* 0x0003e80000100800 */
[----:B------:R1:W-:Y:S01]  /*19620*/  LDGSTS.E [R187+0x4008], desc[UR4][R190.64], P2 ;  /* 0x04008000bebb7fae */ /* 0x0003e20009121844 */
[----:B--2---:R-:W-:-:S05]  /*19630*/  IADD3 R0, P4, R0, R183, RZ ;  /* 0x000000b700007210 */ /* 0x004fca0007f9e0ff */
[----:B------:R-:W-:Y:S01]  /*19640*/  IMAD.X R5, R5, 0x1, R182, P4 ;  /* 0x0000000105057824 */ /* 0x000fe200020e06b6 */
[----:B------:R-:W-:Y:S01]  /*19650*/  STL [R1+0x200], R0 ;  /* 0x0002000001007387 */ /* 0x000fe20000100800 */
[----:B-1----:R-:W-:-:S03]  /*19660*/  IMAD.MOV.U32 R190, RZ, RZ, R0 ;  /* 0x000000ffffbe7224 */ /* 0x002fc600078e0000 */
[----:B------:R1:W-:Y:S01]  /*19670*/  STL [R1+0x1fc], R5 ;  /* 0x0001fc0501007387 */ /* 0x0003e20000100800 */
[----:B------:R-:W-:-:S03]  /*19680*/  IMAD.MOV.U32 R191, RZ, RZ, R5 ;  /* 0x000000ffffbf7224 */ /* 0x000fc600078e0005 */
[----:B------:R-:W2:Y:S04]  /*19690*/  LDL.LU R213, [R1+0x3d4] ;  /* 0x0003d40001d57983 */ /* 0x000ea80000300800 */
[----:B------:R-:W2:Y:S04]  /*196a0*/  LDL.LU R189, [R1+0x3d8] ;  /* 0x0003d80001bd7983 */ /* 0x000ea80000300800 */
[----:B-1----:R-:W2:Y:S04]  /*196b0*/  LDL.LU R5, [R1+0x3dc] ;  /* 0x0003dc0001057983 */ /* 0x002ea80000300800 */
[----:B------:R-:W2:Y:S01]  /*196c0*/  LDL.LU R0, [R1+0x3e0] ;  /* 0x0003e00001007983 */ /* 0x000ea20000300800 */
[----:B------:R-:W-:-:S03]  /*196d0*/  ISETP.GT.AND P2, PT, R173, 0x38, PT ;  /* 0x00000038ad00780c */ /* 0x000fc60003f44270 */
[----:B------:R1:W-:Y:S02]  /*196e0*/  LDGSTS.E [R187+0xc], desc[UR4][R190.64], P1 ;  /* 0x0000c000bebb7fae */ /* 0x0003e40008921844 */
[----:B-1----:R-:W-:-:S04]  /*196f0*/  SEL R190, RZ, 0x4, !P2 ;  /* 0x00000004ffbe7807 */ /* 0x002fc80005000000 */
[----:B------:R-:W-:Y:S02]  /*19700*/  SEL R190, R190, RZ, !P0 ;  /* 0x000000ffbebe7207 */ /* 0x000fe40004000000 */
[----:B----4-:R-:W-:Y:S02]  /*19710*/  IADD3 R229, P3, R229, R183, RZ ;  /* 0x000000b7e5e57210 */ /* 0x010fe40007f7e0ff */
[----:B------:R-:W-:-:S03]  /*19720*/  ISETP.NE.U32.AND P2, PT, R190, RZ, PT ;  /* 0x000000ffbe00720c */ /* 0x000fc60003f45070 */
[----:B------:R-:W-:Y:S01]  /*19730*/  IMAD.X R245, R245, 0x1, R182, P3 ;  /* 0x00000001f5f57824 */ /* 0x000fe200018e06b6 */
[----:B------:R-:W-:Y:S01]  /*19740*/  STL [R1+0x208], R229 ;  /* 0x000208e501007387 */ /* 0x000fe20000100800 */
[----:B------:R-:W-:Y:S01]  /*19750*/  IMAD.MOV.U32 R190, RZ, RZ, R229 ;  /* 0x000000ffffbe7224 */ /* 0x000fe200078e00e5 */
[----:B---3--:R-:W-:Y:S01]  /*19760*/  IADD3 R3, P4, R3, R183, RZ ;  /* 0x000000b703037210 */ /* 0x008fe20007f9e0ff */
[----:B------:R-:W-:-:S03]  /*19770*/  IMAD.MOV.U32 R191, RZ, RZ, R245 ;  /* 0x000000ffffbf7224 */ /* 0x000fc600078e00f5 */
[----:B------:R-:W-:Y:S01]  /*19780*/  IADD3.X R188, R188, R182, RZ, P4, !PT ;  /* 0x000000b6bcbc7210 */ /* 0x000fe200027fe4ff */
[----:B------:R1:W-:Y:S04]  /*19790*/  STL [R1+0x204], R245 ;  /* 0x000204f501007387 */ /* 0x0003e80000100800 */
        /* <DEDUP_REMOVED lines=14> */
[----:B--2---:R-:W-:-:S05]  /*19880*/  IADD3 R189, P3, R189, R183, RZ ;  /* 0x000000b7bdbd7210 */ /* 0x004fca0007f7e0ff */
        /* <DEDUP_REMOVED lines=57> */
[----:B------:R-:W2:Y:S01]  /*19c20*/  LDL.LU R189, [R1+0x5d8] ;  /* 0x0005d80001bd7983 */ /* 0x000ea20000300800 */
[----:B------:R-:W-:-:S03]  /*19c30*/  ISETP.GT.AND P2, PT, R173, 0x58, PT ;  /* 0x00000058ad00780c */ /* 0x000fc60003f44270 */
[----:B-1----:R-:W2:Y:S04]  /*19c40*/  LDL.LU R5, [R1+0x5dc] ;  /* 0x0005dc0001057983 */ /* 0x002ea80000300800 */
[----:B------:R-:W2:Y:S04]  /*19c50*/  LDL.LU R0, [R1+0x5e0] ;  /* 0x0005e00001007983 */ /* 0x000ea80000300800 */
[----:B------:R1:W-:Y:S02]  /*19c60*/  LDGSTS.E [R187+0x800c], desc[UR4][R190.64], P1 ;  /* 0x0800c000bebb7fae */ /* 0x0003e40008921844 */
[----:B-1----:R-:W-:-:S04]  /*19c70*/  SEL R190, RZ, 0x4, !P2 ;  /* 0x00000004ffbe7807 */ /* 0x002fc80005000000 */
[----:B------:R-:W-:-:S04]  /*19c80*/  SEL R190, R190, RZ, !P0 ;  /* 0x000000ffbebe7207 */ /* 0x000fc80004000000 */
[----:B------:R-:W-:Y:S02]  /*19c90*/  ISETP.NE.U32.AND P2, PT, R190, RZ, PT ;  /* 0x000000ffbe00720c */ /* 0x000fe40003f45070 */
[----:B----4-:R-:W-:-:S05]  /*19ca0*/  IADD3 R229, P3, R229, R183, RZ ;  /* 0x000000b7e5e57210 */ /* 0x010fca0007f7e0ff */
        /* <DEDUP_REMOVED lines=44> */
[----:B------:R-:W-:Y:S01]  /*19f70*/  STL [R1+0x5e8], R229 ;  /* 0x0005e8e501007387 */ /* 0x000fe20000100800 */
[----:B---3--:R-:W-:-:S03]  /*19f80*/  IADD3 R3, P4, R3, R183, RZ ;  /* 0x000000b703037210 */ /* 0x008fc60007f9e0ff */
[----:B------:R1:W-:Y:S01]  /*19f90*/  STL [R1+0x5e4], R245 ;  /* 0x0005e4f501007387 */ /* 0x0003e20000100800 */
[----:B------:R-:W-:-:S03]  /*19fa0*/  IADD3.X R188, R188, R182, RZ, P4, !PT ;  /* 0x000000b6bcbc7210 */ /* 0x000fc600027fe4ff */
[----:B------:R-:W-:Y:S01]  /*19fb0*/  STL [R1+0x5f0], R3 ;  /* 0x0005f00301007387 */ /* 0x000fe20000100800 */
[----:B------:R-:W-:Y:S01]  /*19fc0*/  ISETP.NE.U32.AND P2, PT, R190, RZ, PT ;  /* 0x000000ffbe00720c */ /* 0x000fe20003f45070 */
[----:B------:R-:W-:Y:S02]  /*19fd0*/  IMAD.MOV.U32 R190, RZ, RZ, R229 ;  /* 0x000000ffffbe7224 */ /* 0x000fe400078e00e5 */
[----:B------:R-:W-:Y:S01]  /*19fe0*/  IMAD.MOV.U32 R191, RZ, RZ, R245 ;  /* 0x000000ffffbf7224 */ /* 0x000fe200078e00f5 */
[----:B------:R3:W-:Y:S04]  /*19ff0*/  STL [R1+0x5ec], R188 ;  /* 0x0005ecbc01007387 */ /* 0x0007e80000100800 */
[----:B-1----:R-:W4:Y:S04]  /*1a000*/  LDL.LU R245, [R1+0x604] ;  /* 0x0006040001f57983 */ /* 0x002f280000300800 */
[----:B------:R-:W4:Y:S04]  /*1a010*/  LDL.LU R229, [R1+0x608] ;  /* 0x0006080001e57983 */ /* 0x000f280000300800 */
[----:B------:R1:W-:Y:S02]  /*1a020*/  LDGSTS.E [R187+0x14004], desc[UR4][R190.64], P1 ;  /* 0x14004000bebb7fae */ /* 0x0003e40008921844 */
[----:B-1----:R-:W-:Y:S01]  /*1a030*/  MOV R191, R188 ;  /* 0x000000bc00bf7202 */ /* 0x002fe20000000f00 */
        /* <DEDUP_REMOVED lines=21> */
[----:B------:R-:W2:Y:S01]  /*1a190*/  LDL.LU R213, [R1+0x7d4] ;  /* 0x0007d40001d57983 */ /* 0x000ea20000300800 */
[----:B------:R-:W-:-:S03]  /*1a1a0*/  ISETP.GT.AND P2, PT, R173, 0x78, PT ;  /* 0x00000078ad00780c */ /* 0x000fc60003f44270 */
[----:B------:R-:W2:Y:S04]  /*1a1b0*/  LDL.LU R189, [R1+0x7d8] ;  /* 0x0007d80001bd7983 */ /* 0x000ea80000300800 */
[----:B-1----:R-:W2:Y:S04]  /*1a1c0*/  LDL.LU R5, [R1+0x7dc] ;  /* 0x0007dc0001057983 */ /* 0x002ea80000300800 */
[----:B------:R-:W2:Y:S04]  /*1a1d0*/  LDL.LU R0, [R1+0x7e0] ;  /* 0x0007e00001007983 */ /* 0x000ea80000300800 */
[----:B------:R1:W-:Y:S02]  /*1a1e0*/  LDGSTS.E [R187+0x1000c], desc[UR4][R190.64], P1 ;  /* 0x1000c000bebb7fae */ /* 0x0003e40008921844 */
[----:B-1----:R-:W-:-:S04]  /*1a1f0*/  SEL R190, RZ, 0x4, !P2 ;  /* 0x00000004ffbe7807 */ /* 0x002fc80005000000 */
[----:B------:R-:W-:-:S04]  /*1a200*/  SEL R190, R190, RZ, !P0 ;  /* 0x000000ffbebe7207 */ /* 0x000fc80004000000 */
[----:B------:R-:W-:Y:S02]  /*1a210*/  ISETP.NE.U32.AND P2, PT, R190, RZ, PT ;  /* 0x000000ffbe00720c */ /* 0x000fe40003f45070 */
[----:B----4-:R-:W-:-:S05]  /*1a220*/  IADD3 R229, P3, R229, R183, RZ ;  /* 0x000000b7e5e57210 */ /* 0x010fca0007f7e0ff */
[----:B------:R-:W-:Y:S02]  /*1a230*/  IMAD.X R245, R245, 0x1, R182, P3 ;  /* 0x00000001f5f57824 */ /* 0x000fe400018e06b6 */
[----:B------:R-:W-:Y:S02]  /*1a240*/  IMAD.MOV.U32 R190, RZ, RZ, R229 ;  /* 0x000000ffffbe7224 */ /* 0x000fe400078e00e5 */
[----:B------:R-:W-:Y:S01]  /*1a250*/  IMAD.MOV.U32 R191, RZ, RZ, R245 ;  /* 0x000000ffffbf7224 */ /* 0x000fe200078e00f5 */
[----:B------:R-:W-:Y:S04]  /*1a260*/  STL [R1+0x608], R229 ;  /* 0x000608e501007387 */ /* 0x000fe80000100800 */
[----:B------:R-:W-:Y:S04]  /*1a270*/  STL [R1+0x604], R245 ;  /* 0x000604f501007387 */ /* 0x000fe80000100800 */
[----:B------:R1:W-:Y:S01]  /*1a280*/  LDGSTS.E [R187+0x1400c], desc[UR4][R190.64], P1 ;  /* 0x1400c000bebb7fae */ /* 0x0003e20008921844 */
[----:B---3--:R-:W-:-:S04]  /*1a290*/  IADD3 R3, P4, R3, R183, RZ ;  /* 0x000000b703037210 */ /* 0x008fc80007f9e0ff */
[----:B------:R-:W-:Y:S01]  /*1a2a0*/  IADD3.X R188, R188, R182, RZ, P4, !PT ;  /* 0x000000b6bcbc7210 */ /* 0x000fe200027fe4ff */
[----:B------:R-:W-:Y:S03]  /*1a2b0*/  STL [R1+0x7d0], R3 ;  /* 0x0007d00301007387 */ /* 0x000fe60000100800 */
[----:B-1----:R-:W-:Y:S01]  /*1a2c0*/  MOV R191, R188 ;  /* 0x000000bc00bf7202 */ /* 0x002fe20000000f00 */
[----:B------:R1:W-:Y:S01]  /*1a2d0*/  STL [R1+0x7cc], R188 ;  /* 0x0007ccbc01007387 */ /* 0x0003e20000100800 */
[----:B------:R-:W-:Y:S01]  /*1a2e0*/  IMAD.MOV.U32 R190, RZ, RZ, R3 ;  /* 0x000000ffffbe7224 */ /* 0x000fe200078e0003 */
[----:B------:R-:W-:-:S04]  /*1a2f0*/  ISETP.GT.AND P1, PT, R173, 0x79, PT ;  /* 0x00000079ad00780c */ /* 0x000fc80003f24270 */
        /* <DEDUP_REMOVED lines=8> */
[----:B--2---:R-:W-:-:S05]  /*1a380*/  IADD3 R189, P3, R189, R183, RZ ;  /* 0x000000b7bdbd7210 */ /* 0x004fca0007f7e0ff */
[--C-:B------:R-:W-:Y:S01]  /*1a390*/  IMAD.X R213, R213, 0x1, R182.reuse, P3 ;  /* 0x00000001d5d57824 */ /* 0x100fe200018e06b6 */
[----:B------:R-:W-:Y:S01]  /*1a3a0*/  IADD3 R0, P4, R0, R183, RZ ;  /* 0x000000b700007210 */ /* 0x000fe20007f9e0ff */
[----:B------:R-:W-:Y:S04]  /*1a3b0*/  STL [R1+0x7d8], R189 ;  /* 0x0007d8bd01007387 */ /* 0x000fe80000100800 */
[----:B------:R-:W-:Y:S01]  /*1a3c0*/  IMAD.X R5, R5, 0x1, R182, P4 ;  /* 0x0000000105057824 */ /* 0x000fe200020e06b6 */
[----:B------:R1:W-:Y:S01]  /*1a3d0*/  STL [R1+0x7d4], R213 ;  /* 0x0007d4d501007387 */ /* 0x0003e20000100800 */
[----:B------:R-:W-:Y:S01]  /*1a3e0*/  MOV R191, R213 ;  /* 0x000000d500bf7202 */ /* 0x000fe20000000f00 */
[----:B------:R-:W-:Y:S02]  /*1a3f0*/  IMAD.MOV.U32 R190, RZ, RZ, R189 ;  /* 0x000000ffffbe7224 */ /* 0x000fe400078e00bd */
[----:B------:R-:W-:Y:S04]  /*1a400*/  STL [R1+0x7e0], R0 ;  /* 0x0007e00001007387 */ /* 0x000fe80000100800 */
[----:B------:R2:W-:Y:S04]  /*1a410*/  STL [R1+0x7dc], R5 ;  /* 0x0007dc0501007387 */ /* 0x0005e80000100800 */
[----:B-1----:R-:W3:Y:S04]  /*1a420*/  LDL.LU R213, [R1+0x7f4] ;  /* 0x0007f40001d57983 */ /* 0x002ee80000300800 */
[----:B------:R-:W3:Y:S04]  /*1a430*/  LDL.LU R189, [R1+0x7f8] ;  /* 0x0007f80001bd7983 */ /* 0x000ee80000300800 */
[----:B------:R1:W-:Y:S01]  /*1a440*/  LDGSTS.E [R187+0x1c000], desc[UR4][R190.64], P2 ;  /* 0x1c000000bebb7fae */ /* 0x0003e20009121844 */
[----:B------:R-:W-:Y:S01]  /*1a450*/  ISETP.GT.AND P2, PT, R173, 0x7a, PT ;  /* 0x0000007aad00780c */ /* 0x000fe20003f44270 */
[----:B-1----:R-:W-:-:S02]  /*1a460*/  IMAD.MOV.U32 R190, RZ, RZ, R0 ;  /* 0x000000ffffbe7224 */ /* 0x002fc400078e0000 */
[----:B------:R-:W-:Y:S02]  /*1a470*/  IMAD.MOV.U32 R191, RZ, RZ, R5 ;  /* 0x000000ffffbf7224 */ /* 0x000fe400078e0005 */
[----:B--2---:R-:W2:Y:S04]  /*1a480*/  LDL.LU R5, [R1+0x800] ;  /* 0x0008000001057983 */ /* 0x004ea80000300800 */
[----:B------:R1:W-:Y:S04]  /*1a490*/  LDGSTS.E [R187+0x18004], desc[UR4][R190.64], P1 ;  /* 0x18004000bebb7fae */ /* 0x0003e80008921844 */
[----:B------:R-:W2:Y:S01]  /*1a4a0*/  LDL.LU R0, [R1+0x808] ;  /* 0x0008080001007983 */ /* 0x000ea20000300800 */
[----:B-1----:R-:W-:-:S04]  /*1a4b0*/  SEL R190, RZ, 0x4, !P2 ;  /* 0x00000004ffbe7807 */ /* 0x002fc80005000000 */
[----:B------:R-:W-:Y:S02]  /*1a4c0*/  SEL R190, R190, RZ, !P0 ;  /* 0x000000ffbebe7207 */ /* 0x000fe40004000000 */
[----:B----4-:R-:W-:-:S05]  /*1a4d0*/  IADD3 R3, P3, R3, R183, RZ ;  /* 0x000000b703037210 */ /* 0x010fca0007f7e0ff */
[----:B------:R-:W-:Y:S01]  /*1a4e0*/  IMAD.X R188, R188, 0x1, R182, P3 ;  /* 0x00000001bcbc7824 */ /* 0x000fe200018e06b6 */
[----:B------:R-:W-:Y:S01]  /*1a4f0*/  IADD3 R229, P4, R229, R183, RZ ;  /* 0x000000b7e5e57210 */ /* 0x000fe20007f9e0ff */
[----:B------:R-:W-:Y:S02]  /*1a500*/  STL [R1+0x7e8], R3 ;  /* 0x0007e80301007387 */ /* 0x000fe40000100800 */
[----:B------:R-:W-:Y:S01]  /*1a510*/  IMAD.MOV.U32 R191, RZ, RZ, R188 ;  /* 0x000000ffffbf7224 */ /* 0x000fe200078e00bc */
[----:B------:R-:W-:Y:S01]  /*1a520*/  IADD3.X R245, R245, R182, RZ, P4, !PT ;  /* 0x000000b6f5f57210 */ /* 0x000fe200027fe4ff */
[----:B------:R1:W-:Y:S01]  /*1a530*/  STL [R1+0x7e4], R188 ;  /* 0x0007e4bc01007387 */ /* 0x0003e20000100800 */
[----:B------:R-:W-:-:S03]  /*1a540*/  ISETP.NE.U32.AND P2, PT, R190, RZ, PT ;  /* 0x000000ffbe00720c */ /* 0x000fc60003f45070 */
[----:B------:R-:W-:Y:S01]  /*1a550*/  STL [R1+0x7f0], R229 ;  /* 0x0007f0e501007387 */ /* 0x000fe20000100800 */
[----:B------:R-:W-:-:S03]  /*1a560*/  IMAD.MOV.U32 R190, RZ, RZ, R3 ;  /* 0x000000ffffbe7224 */ /* 0x000fc600078e0003 */
[----:B-1----:R-:W4:Y:S04]  /*1a570*/  LDL.LU R188, [R1+0x7fc] ;  /* 0x0007fc0001bc7983 */ /* 0x002f280000300800 */
[----:B------:R-:W-:Y:S04]  /*1a580*/  STL [R1+0x7ec], R245 ;  /* 0x0007ecf501007387 */ /* 0x000fe80000100800 */
[----:B------:R-:W4:Y:S04]  /*1a590*/  LDL.LU R3, [R1+0x804] ;  /* 0x0008040001037983 */ /* 0x000f280000300800 */
[----:B------:R1:W-:Y:S01]  /*1a5a0*/  LDGSTS.E [R187+0x1c004], desc[UR4][R190.64], P1 ;  /* 0x1c004000bebb7fae */ /* 0x0003e20008921844 */
[----:B------:R-:W-:Y:S01]  /*1a5b0*/  ISETP.GT.AND P1, PT, R173, 0x7b, PT ;  /* 0x0000007bad00780c */ /* 0x000fe20003f24270 */
[----:B-1----:R-:W-:Y:S01]  /*1a5c0*/  IMAD.MOV.U32 R190, RZ, RZ, R229 ;  /* 0x000000ffffbe7224 */ /* 0x002fe200078e00e5 */
[----:B------:R-:W-:-:S05]  /*1a5d0*/  MOV R191, R245 ;  /* 0x000000f500bf7202 */ /* 0x000fca0000000f00 */
[----:B------:R1:W-:Y:S02]  /*1a5e0*/  LDGSTS.E [R187+0x18008], desc[UR4][R190.64], P2 ;  /* 0x18008000bebb7fae */ /* 0x0003e40009121844 */
[----:B-1----:R-:W-:-:S04]  /*1a5f0*/  SEL R190, RZ, 0x4, !P1 ;  /* 0x00000004ffbe7807 */ /* 0x002fc80004800000 */
[----:B------:R-:W-:-:S04]  /*1a600*/  SEL R190, R190, RZ, !P0 ;  /* 0x000000ffbebe7207 */ /* 0x000fc80004000000 */
[----:B------:R-:W-:Y:S02]  /*1a610*/  ISETP.NE.U32.AND P1, PT, R190, RZ, PT ;  /* 0x000000ffbe00720c */ /* 0x000fe40003f25070 */
[----:B---3--:R-:W-:-:S05]  /*1a620*/  IADD3 R189, P3, R189, R183, RZ ;  /* 0x000000b7bdbd7210 */ /* 0x008fca0007f7e0ff */
[----:B------:R-:W-:Y:S01]  /*1a630*/  IMAD.X R213, R213, 0x1, R182, P3 ;  /* 0x00000001d5d57824 */ /* 0x000fe200018e06b6 */
[----:B------:R-:W-:Y:S01]  /*1a640*/  STL [R1+0x7f8], R189 ;  /* 0x0007f8bd01007387 */ /* 0x000fe20000100800 */
[----:B------:R-:W-:Y:S02]  /*1a650*/  IMAD.MOV.U32 R190, RZ, RZ, R189 ;  /* 0x000000ffffbe7224 */ /* 0x000fe400078e00bd */
[----:B------:R-:W-:Y:S01]  /*1a660*/  IMAD.MOV.U32 R191, RZ, RZ, R213 ;  /* 0x000000ffffbf7224 */ /* 0x000fe200078e00d5 */
[----:B------:R1:W-:Y:S04]  /*1a670*/  STL [R1+0x7f4], R213 ;  /* 0x0007f4d501007387 */ /* 0x0003e80000100800 */
[----:B------:R3:W-:Y:S04]  /*1a680*/  LDGSTS.E [R187+0x1c008], desc[UR4][R190.64], P2 ;  /* 0x1c008000bebb7fae */ /* 0x0007e80009121844 */
[----:B-1----:R-:W4:Y:S04]  /*1a690*/  LDL.LU R213, [R1+0x20c] ;  /* 0x00020c0001d57983 */ /* 0x002f280000300800 */
[----:B------:R-:W4:Y:S01]  /*1a6a0*/  LDL.LU R189, [R1+0x210] ;  /* 0x0002100001bd7983 */ /* 0x000f220000300800 */
[----:B--2---:R-:W-:-:S02]  /*1a6b0*/  IADD3 R5, P2, R5, R183, RZ ;  /* 0x000000b705057210 */ /* 0x004fc40007f5e0ff */
[----:B------:R-:W-:-:S03]  /*1a6c0*/  IADD3 R0, P3, R0, R183, RZ ;  /* 0x000000b700007210 */ /* 0x000fc60007f7e0ff */
[----:B------:R-:W-:Y:S01]  /*1a6d0*/  STL [R1+0x800], R5 ;  /* 0x0008000501007387 */ /* 0x000fe20000100800 */
[----:B---3--:R-:W-:Y:S01]  /*1a6e0*/  IMAD.MOV.U32 R190, RZ, RZ, R5 ;  /* 0x000000ffffbe7224 */ /* 0x008fe200078e0005 */
[----:B----4-:R-:W-:-:S05]  /*1a6f0*/  IADD3.X R188, R188, R182, RZ, P2, !PT ;  /* 0x000000b6bcbc7210 */ /* 0x010fca00017fe4ff */
[----:B------:R-:W-:Y:S02]  /*1a700*/  IMAD.MOV.U32 R191, RZ, RZ, R188 ;  /* 0x000000ffffbf7224 */ /* 0x000fe400078e00bc */
[----:B------:R-:W-:Y:S01]  /*1a710*/  IMAD.X R3, R3, 0x1, R182, P3 ;  /* 0x0000000103037824 */ /* 0x000fe200018e06b6 */
[----:B------:R1:W-:Y:S04]  /*1a720*/  STL [R1+0x7fc], R188 ;  /* 0x0007fcbc01007387 */ /* 0x0003e80000100800 */
[----:B------:R-:W-:Y:S04]  /*1a730*/  STL [R1+0x808], R0 ;  /* 0x0008080001007387 */ /* 0x000fe80000100800 */
[----:B------:R2:W-:Y:S04]  /*1a740*/  STL [R1+0x804], R3 ;  /* 0x0008040301007387 */ /* 0x0005e80000100800 */
[----:B-1----:R-:W3:Y:S04]  /*1a750*/  LDL.LU R188, [R1+0x214] ;  /* 0x0002140001bc7983 */ /* 0x002ee80000300800 */
[----:B------:R1:W-:Y:S04]  /*1a760*/  LDGSTS.E [R187+0x1800c], desc[UR4][R190.64], P1 ;  /* 0x1800c000bebb7fae */ /* 0x0003e80008921844 */
[----:B------:R-:W4:Y:S01]  /*1a770*/  LDL.LU R5, [R1+0x218] ;  /* 0x0002180001057983 */ /* 0x000f220000300800 */
[----:B-1----:R-:W-:Y:S01]  /*1a780*/  IMAD.MOV.U32 R191, RZ, RZ, R3 ;  /* 0x000000ffffbf7224 */ /* 0x002fe200078e0003 */
[----:B------:R-:W-:-:S02]  /*1a790*/  MOV R190, R0 ;  /* 0x0000000000be7202 */ /* 0x000fc40000000f00 */
[----:B--2---:R-:W2:Y:S04]  /*1a7a0*/  LDL.LU R3, [R1+0x21c] ;  /* 0x00021c0001037983 */ /* 0x004ea80000300800 */
[----:B------:R-:W2:Y:S04]  /*1a7b0*/  LDL.LU R0, [R1+0x220] ;  /* 0x0002200001007983 */ /* 0x000ea80000300800 */
[----:B------:R1:W-:Y:S01]  /*1a7c0*/  LDGSTS.E [R187+0x1c00c], desc[UR4][R190.64], P1 ;  /* 0x1c00c000bebb7fae */ /* 0x0003e20008921844 */
[----:B------:R-:W-:Y:S02]  /*1a7d0*/  ISETP.GT.AND P1, PT, R173, 0x1c, PT ;  /* 0x0000001cad00780c */ /* 0x000fe40003f24270 */
[----:B------:R-:W-:-:S02]  /*1a7e0*/  LOP3.LUT R229, R4, 0x70, RZ, 0x3c, !PT ;  /* 0x0000007004e57812 */ /* 0x000fc400078e3cff */
[----:B-1----:R-:W-:-:S04]  /*1a7f0*/  SEL R187, RZ, 0x4, !P1 ;  /* 0x00000004ffbb7807 */ /* 0x002fc80004800000 */
[----:B------:R-:W-:-:S04]  /*1a800*/  SEL R187, R187, RZ, !P0 ;  /* 0x000000ffbbbb7207 */ /* 0x000fc80004000000 */
[----:B------:R-:W-:Y:S01]  /*1a810*/  ISETP.NE.U32.AND P2, PT, R187, RZ, PT ;  /* 0x000000ffbb00720c */ /* 0x000fe20003f45070 */
[----:B------:R-:W-:Y:S01]  /*1a820*/  VIADD R187, R229, UR8 ;  /* 0x00000008e5bb7c36 */ /* 0x000fe20008000000 */
[----:B------:R-:W-:-:S05]  /*1a830*/  IADD3 R189, P1, R189, R183, RZ ;  /* 0x000000b7bdbd7210 */ /* 0x000fca0007f3e0ff */
[----:B------:R-:W-:Y:S01]  /*1a840*/  IMAD.X R213, R213, 0x1, R182, P1 ;  /* 0x00000001d5d57824 */ /* 0x000fe200008e06b6 */
[----:B------:R-:W-:Y:S01]  /*1a850*/  STL [R1+0x210], R189 ;  /* 0x000210bd01007387 */ /* 0x000fe20000100800 */
[----:B------:R-:W-:-:S03]  /*1a860*/  MOV R190, R189 ;  /* 0x000000bd00be7202 */ /* 0x000fc60000000f00 */
[----:B------:R1:W-:Y:S01]  /*1a870*/  STL [R1+0x20c], R213 ;  /* 0x00020cd501007387 */ /* 0x0003e20000100800 */
[----:B------:R-:W-:-:S03]  /*1a880*/  IMAD.MOV.U32 R191, RZ, RZ, R213 ;  /* 0x000000ffffbf7224 */ /* 0x000fc600078e00d5 */
[----:B------:R-:W2:Y:S01]  /*1a890*/  LDL.LU R245, [R1+0x224] ;  /* 0x0002240001f57983 */ /* 0x000ea20000300800 */
[----:B------:R-:W-:-:S03]  /*1a8a0*/  ISETP.GT.AND P1, PT, R173, 0x1d, PT ;  /* 0x0000001dad00780c */ /* 0x000fc60003f24270 */
[----:B------:R-:W2:Y:S04]  /*1a8b0*/  LDL.LU R229, [R1+0x228] ;  /* 0x0002280001e57983 */ /* 0x000ea80000300800 */
[----:B-1----:R-:W2:Y:S04]  /*1a8c0*/  LDL.LU R213, [R1+0x22c] ;  /* 0x00022c0001d57983 */ /* 0x002ea80000300800 */
[----:B------:R-:W2:Y:S04]  /*1a8d0*/  LDL.LU R189, [R1+0x230] ;  /* 0x0002300001bd7983 */ /* 0x000ea80000300800 */
[----:B------:R1:W-:Y:S02]  /*1a8e0*/  LDGSTS.E [R187], desc[UR4][R190.64], P2 ;  /* 0x00000000bebb7fae */ /* 0x0003e40009121844 */
[----:B-1----:R-:W-:-:S04]  /*1a8f0*/  SEL R190, RZ, 0x4, !P1 ;  /* 0x00000004ffbe7807 */ /* 0x002fc80004800000 */
[----:B------:R-:W-:-:S04]  /*1a900*/  SEL R190, R190, RZ, !P0 ;  /* 0x000000ffbebe7207 */ /* 0x000fc80004000000 */
[----:B------:R-:W-:Y:S02]  /*1a910*/  ISETP.NE.U32.AND P1, PT, R190, RZ, PT ;  /* 0x000000ffbe00720c */ /* 0x000fe40003f25070 */
[----:B----4-:R-:W-:-:S05]  /*1a920*/  IADD3 R5, P3, R5, R183, RZ ;  /* 0x000000b705057210 */ /* 0x010fca0007f7e0ff */
[----:B---3--:R-:W-:Y:S01]  /*1a930*/  IMAD.X R188, R188, 0x1, R182, P3 ;  /* 0x00000001bcbc7824 */ /* 0x008fe200018e06b6 */
[----:B------:R-:W-:Y:S01]  /*1a940*/  MOV R190, R5 ;  /* 0x0000000500be7202 */ /* 0x000fe20000000f00 */
[----:B------:R-:W-:Y:S01]  /*1a950*/  STL [R1+0x218], R5 ;  /* 0x0002180501007387 */ /* 0x000fe20000100800 */
[----:B--2---:R-:W-:Y:S01]  /*1a960*/  IADD3 R0, P4, R0, R183, RZ ;  /* 0x000000b700007210 */ /* 0x004fe20007f9e0ff */
[----:B------:R-:W-:Y:S02]  /*1a970*/  IMAD.MOV.U32 R191, RZ, RZ, R188 ;  /* 0x000000ffffbf7224 */ /* 0x000fe400078e00bc */
[----:B------:R1:W-:Y:S02]  /*1a980*/  STL [R1+0x214], R188 ;  /* 0x000214bc01007387 */ /* 0x0003e40000100800 */
[----:B------:R-:W-:Y:S02]  /*1a990*/  IMAD.X R3, R3, 0x1, R182, P4 ;  /* 0x0000000103037824 */ /* 0x000fe400020e06b6 */
        /* <DEDUP_REMOVED lines=32> */
[----:B------:R1:W-:Y:S02]  /*1aba0*/  LDGSTS.E [R187+0x8], desc[UR4][R190.64], P2 ;  /* 0x00008000bebb7fae */ /* 0x0003e40009121844 */
[----:B-1----:R-:W-:-:S04]  /*1abb0*/  SEL R190, RZ, 0x4, !P1 ;  /* 0x00000004ffbe7807 */ /* 0x002fc80004800000 */
[----:B------:R-:W-:-:S04]  /*1abc0*/  SEL R190, R190, RZ, !P0 ;  /* 0x000000ffbebe7207 */ /* 0x000fc80004000000 */
[----:B------:R-:W-:Y:S02]  /*1abd0*/  ISETP.NE.U32.AND P1, PT, R190, RZ, PT ;  /* 0x000000ffbe00720c */ /* 0x000fe40003f25070 */
[----:B----4-:R-:W-:-:S05]  /*1abe0*/  IADD3 R5, P3, R5, R183, RZ ;  /* 0x000000b705057210 */ /* 0x010fca0007f7e0ff */
[----:B------:R-:W-:Y:S01]  /*1abf0*/  IMAD.X R188, R188, 0x1, R182, P3 ;  /* 0x00000001bcbc7824 */ /* 0x000fe200018e06b6 */
[----:B---3--:R-:W-:Y:S01]  /*1ac00*/  IADD3 R0, P4, R0, R183, RZ ;  /* 0x000000b700007210 */ /* 0x008fe20007f9e0ff */
[----:B------:R-:W-:Y:S01]  /*1ac10*/  STL [R1+0x238], R5 ;  /* 0x0002380501007387 */ /* 0x000fe20000100800 */
[----:B------:R-:W-:Y:S01]  /*1ac20*/  MOV R190, R5 ;  /* 0x0000000500be7202 */ /* 0x000fe20000000f00 */
[----:B------:R-:W-:Y:S02]  /*1ac30*/  IMAD.MOV.U32 R191, RZ, RZ, R188 ;  /* 0x000000ffffbf7224 */ /* 0x000fe400078e00bc */
[----:B--2---:R-:W-:Y:S01]  /*1ac40*/  IMAD.X R3, R3, 0x1, R182, P4 ;  /* 0x0000000103037824 */ /* 0x004fe200020e06b6 */
        /* <DEDUP_REMOVED lines=34> */
[----:B-1----:R-:W-:-:S04]  /*1ae70*/  SEL R190, RZ, 0x4, !P1 ;  /* 0x00000004ffbe7807 */ /* 0x002fc80004800000 */
[----:B------:R-:W-:-:S04]  /*1ae80*/  SEL R190, R190, RZ, !P0 ;  /* 0x000000ffbebe7207 */ /* 0x000fc80004000000 */
[----:B------:R-:W-:Y:S02]  /*1ae90*/  ISETP.NE.U32.AND P1, PT, R190, RZ, PT ;  /* 0x000000ffbe00720c */ /* 0x000fe40003f25070 */
[----:B----4-:R-:W-:-:S05]  /*1aea0*/  IADD3 R5, P3, R5, R183, RZ ;  /* 0x000000b705057210 */ /* 0x010fca0007f7e0ff */
[----:B---3--:R-:W-:Y:S01]  /*1aeb0*/  IMAD.X R188, R188, 0x1, R182, P3 ;  /* 0x00000001bcbc7824 */ /* 0x008fe200018e06b6 */
[----:B------:R-:W-:Y:S01]  /*1aec0*/  MOV R190, R5 ;  /* 0x0000000500be7202 */ /* 0x000fe20000000f00 */
[----:B------:R-:W-:Y:S02]  /*1aed0*/  STL [R1+0x418], R5 ;  /* 0x0004180501007387 */ /* 0x000fe40000100800 */
[----:B------:R-:W-:Y:S01]  /*1aee0*/  IMAD.MOV.U32 R191, RZ, RZ, R188 ;  /* 0x000000ffffbf7224 */ /* 0x000fe200078e00bc */
[----:B--2---:R-:W-:Y:S01]  /*1aef0*/  IADD3 R0, P4, R0, R183, RZ ;  /* 0x000000b700007210 */ /* 0x004fe20007f9e0ff */
[----:B------:R1:W-:Y:S04]  /*1af00*/  STL [R1+0x414], R188 ;  /* 0x000414bc01007387 */ /* 0x0003e80000100800 */
        /* <DEDUP_REMOVED lines=129> */
[----:B------:R-:W-:-:S03]  /*1b720*/  MOV R190, R5 ;  /* 0x0000000500be7202 */ /* 0x000fc60000000f00 */
[----:B--2---:R-:W-:Y:S01]  /*1b730*/  IMAD.X R3, R3, 0x1, R182, P4 ;  /* 0x0000000103037824 */ /* 0x004fe200020e06b6 */
[----:B------:R1:W-:Y:S01]  /*1b740*/  STL [R1+0x634], R188 ;  /* 0x000634bc01007387 */ /* 0x0003e20000100800 */
[----:B------:R-:W-:-:S03]  /*1b750*/  IMAD.MOV.U32 R191, RZ, RZ, R188 ;  /* 0x000000ffffbf7224 */ /* 0x000fc600078e00bc */
        /* <DEDUP_REMOVED lines=25> */
[----:B------:R1:W-:Y:S02]  /*1b8f0*/  STL [R1+0x648], R229 ;  /* 0x000648e501007387 */ /* 0x0003e40000100800 */
[----:B-1----:R-:W-:Y:S02]  /*1b900*/  SEL R190, RZ, 0x4, !P1 ;  /* 0x00000004ffbe7807 */ /* 0x002fe40004800000 */
[----:B------:R1:W-:Y:S02]  /*1b910*/  STL [R1+0x644], R245 ;  /* 0x000644f501007387 */ /* 0x0003e40000100800 */
[----:B------:R-:W-:-:S02]  /*1b920*/  SEL R190, R190, RZ, !P0 ;  /* 0x000000ffbebe7207 */ /* 0x000fc40004000000 */
[----:B------:R-:W-:Y:S02]  /*1b930*/  STL [R1+0x810], R189 ;  /* 0x000810bd01007387 */ /* 0x000fe40000100800 */
[----:B------:R-:W-:Y:S02]  /*1b940*/  ISETP.NE.U32.AND P1, PT, R190, RZ, PT ;  /* 0x000000ffbe00720c */ /* 0x000fe40003f25070 */
[----:B------:R1:W-:Y:S04]  /*1b950*/  STL [R1+0x80c], R213 ;  /* 0x00080cd501007387 */ /* 0x0003e80000100800 */
[----:B------:R-:W2:Y:S04]  /*1b960*/  LDL.LU R246, [R1+0x828] ;  /* 0x0008280001f67983 */ /* 0x000ea80000300800 */
[----:B------:R-:W2:Y:S01]  /*1b970*/  LDL.LU R229, [R1+0x830] ;  /* 0x0008300001e57983 */ /* 0x000ea20000300800 */
[----:B----4-:R-:W-:-:S05]  /*1b980*/  IADD3 R5, P3, R5, R183, RZ ;  /* 0x000000b705057210 */ /* 0x010fca0007f7e0ff */
        /* <DEDUP_REMOVED lines=9> */
[----:B----4-:R-:W-:-:S03]  /*1ba20*/  IMAD.MOV.U32 R190, RZ, RZ, R0 ;  /* 0x000000ffffbe7224 */ /* 0x010fc600078e0000 */
[----:B-1----:R-:W2:Y:S01]  /*1ba30*/  LDL.LU R245, [R1+0x82c] ;  /* 0x00082c0001f57983 */ /* 0x002ea20000300800 */
[----:B------:R-:W-:-:S03]  /*1ba40*/  IMAD.MOV.U32 R191, RZ, RZ, R3 ;  /* 0x000000ffffbf7224 */ /* 0x000fc600078e0003 */
[----:B------:R1:W-:Y:S04]  /*1ba50*/  STL [R1+0x81c], R3 ;  /* 0x00081c0301007387 */ /* 0x0003e80000100800 */
[----:B------:R-:W4:Y:S04]  /*1ba60*/  LDL.LU R213, [R1+0x834] ;  /* 0x0008340001d57983 */ /* 0x000f280000300800 */
[----:B------:R-:W4:Y:S04]  /*1ba70*/  LDL.LU R189, [R1+0x838] ;  /* 0x0008380001bd7983 */ /* 0x000f280000300800 */
[----:B---3--:R-:W3:Y:S04]  /*1ba80*/  LDL.LU R188, [R1+0x83c] ;  /* 0x00083c0001bc7983 */ /* 0x008ee80000300800 */
[----:B------:R-:W3:Y:S04]  /*1ba90*/  LDL.LU R5, [R1+0x840] ;  /* 0x0008400001057983 */ /* 0x000ee80000300800 */
[----:B-1----:R-:W3:Y:S04]  /*1baa0*/  LDL.LU R3, [R1+0x844] ;  /* 0x0008440001037983 */ /* 0x002ee80000300800 */
[----:B------:R-:W3:Y:S04]  /*1bab0*/  LDL.LU R0, [R1+0x848] ;  /* 0x0008480001007983 */ /* 0x000ee80000300800 */
[----:B------:R1:W-:Y:S04]  /*1bac0*/  LDGSTS.E [R187+0x18004], desc[UR4][R190.64], P1 ;  /* 0x18004000bebb7fae */ /* 0x0003e80008921844 */
[----:B------:R-:W4:Y:S01]  /*1bad0*/  LDL.LU R191, [R1+0x824] ;  /* 0x0008240001bf7983 */ /* 0x000f220000300800 */
[----:B------:R-:W-:-:S04]  /*1bae0*/  ISETP.GT.AND P2, PT, R173, 0x7e, PT ;  /* 0x0000007ead00780c */ /* 0x000fc80003f44270 */
[----:B-1----:R-:W-:-:S04]  /*1baf0*/  SEL R190, RZ, 0x4, !P2 ;  /* 0x00000004ffbe7807 */ /* 0x002fc80005000000 */
[----:B------:R-:W-:-:S04]  /*1bb00*/  SEL R190, R190, RZ, !P0 ;  /* 0x000000ffbebe7207 */ /* 0x000fc80004000000 */
[----:B------:R-:W-:Y:S02]  /*1bb10*/  ISETP.NE.U32.AND P2, PT, R190, RZ, PT ;  /* 0x000000ffbe00720c */ /* 0x000fe40003f45070 */
[-C--:B------:R-:W-:Y:S02]  /*1bb20*/  IADD3 R246, P3, R246, R183.reuse, RZ ;  /* 0x000000b7f6f67210 */ /* 0x080fe40007f7e0ff */
[----:B------:R-:W-:-:S03]  /*1bb30*/  IADD3 R229, P4, R229, R183, RZ ;  /* 0x000000b7e5e57210 */ /* 0x000fc60007f9e0ff */
        /* <DEDUP_REMOVED lines=16> */
[----:B------:R-:W-:-:S05]  /*1bc40*/  IMAD.MOV.U32 R190, RZ, RZ, R189 ;  /* 0x000000ffffbe7224 */ /* 0x000fca00078e00bd */
[----:B------:R1:W-:Y:S01]  /*1bc50*/  LDGSTS.E [R187+0x1c008], desc[UR4][R190.64], P2 ;  /* 0x1c008000bebb7fae */ /* 0x0003e20009121844 */
[----:B---3--:R-:W-:-:S04]  /*1bc60*/  IADD3 R5, P2, R5, R183, RZ ;  /* 0x000000b705057210 */ /* 0x008fc80007f5e0ff */
[----:B------:R-:W-:Y:S01]  /*1bc70*/  IADD3.X R188, R188, R182, RZ, P2, !PT ;  /* 0x000000b6bcbc7210 */ /* 0x000fe200017fe4ff */
[----:B------:R-:W-:Y:S01]  /*1bc80*/  STL [R1+0x830], R229 ;  /* 0x000830e501007387 */ /* 0x000fe20000100800 */
[----:B------:R-:W-:-:S03]  /*1bc90*/  IADD3 R0, P3, R0, R183, RZ ;  /* 0x000000b700007210 */ /* 0x000fc60007f7e0ff */
[----:B------:R-:W-:Y:S01]  /*1bca0*/  STL [R1+0x82c], R245 ;  /* 0x00082cf501007387 */ /* 0x000fe20000100800 */
[----:B-1----:R-:W-:Y:S02]  /*1bcb0*/  IMAD.MOV.U32 R190, RZ, RZ, R5 ;  /* 0x000000ffffbe7224 */ /* 0x002fe400078e0005 */
[----:B------:R-:W-:Y:S01]  /*1bcc0*/  IMAD.MOV.U32 R191, RZ, RZ, R188 ;  /* 0x000000ffffbf7224 */ /* 0x000fe200078e00bc */
[----:B------:R-:W-:Y:S04]  /*1bcd0*/  STL [R1+0x838], R189 ;  /* 0x000838bd01007387 */ /* 0x000fe80000100800 */
[----:B------:R-:W-:Y:S04]  /*1bce0*/  STL [R1+0x834], R213 ;  /* 0x000834d501007387 */ /* 0x000fe80000100800 */
[----:B------:R-:W-:Y:S04]  /*1bcf0*/  STL [R1+0x840], R5 ;  /* 0x0008400501007387 */ /* 0x000fe80000100800 */
[----:B------:R-:W-:Y:S04]  /*1bd00*/  STL [R1+0x83c], R188 ;  /* 0x00083cbc01007387 */ /* 0x000fe80000100800 */
[----:B------:R1:W-:Y:S04]  /*1bd10*/  LDGSTS.E [R187+0x1800c], desc[UR4][R190.64], P1 ;  /* 0x1800c000bebb7fae */ /* 0x0003e80008921844 */
[----:B------:R2:W-:Y:S01]  /*1bd20*/  STL [R1+0x848], R0 ;  /* 0x0008480001007387 */ /* 0x0005e20000100800 */
[----:B-1----:R-:W-:-:S02]  /*1bd30*/  MOV R190, R0 ;  /* 0x0000000000be7202 */ /* 0x002fc40000000f00 */
[----:B--2---:R-:W1:Y:S01]  /*1bd40*/  S2R R0, SR_TID.X ;  /* 0x0000000000007919 */ /* 0x004e620000002100 */
[----:B------:R-:W-:-:S04]  /*1bd50*/  IMAD.X R3, R3, 0x1, R182, P3 ;  /* 0x0000000103037824 */ /* 0x000fc800018e06b6 */
[----:B------:R-:W-:Y:S01]  /*1bd60*/  IMAD.MOV.U32 R191, RZ, RZ, R3 ;  /* 0x000000ffffbf7224 */ /* 0x000fe200078e0003 */
[----:B------:R2:W-:Y:S04]  /*1bd70*/  STL [R1+0x844], R3 ;  /* 0x0008440301007387 */ /* 0x0005e80000100800 */
[----:B------:R-:W3:Y:S04]  /*1bd80*/  LDL.LU R213, [R1+0x2c] ;  /* 0x00002c0001d57983 */ /* 0x000ee80000300800 */
[----:B------:R-:W4:Y:S04]  /*1bd90*/  LDL.LU R188, [R1+0x6c] ;  /* 0x00006c0001bc7983 */ /* 0x000f280000300800 */
[----:B------:R-:W4:Y:S04]  /*1bda0*/  LDL.LU R229, [R1+0x28] ;  /* 0x0000280001e57983 */ /* 0x000f280000300800 */
[----:B------:R2:W-:Y:S04]  /*1bdb0*/  LDGSTS.E [R187+0x1c00c], desc[UR4][R190.64], P1 ;  /* 0x1c00c000bebb7fae */ /* 0x0005e80008921844 */
[----:B------:R-:W4:Y:S01]  /*1bdc0*/  LDL.LU R189, [R1+0x68] ;  /* 0x0000680001bd7983 */ /* 0x000f220000300800 */
[----:B------:R-:W-:Y:S01]  /*1bdd0*/  ULEA UR8, UR60, UR6, 0xf ;  /* 0x000000063c087291 */ /* 0x000fe2000f8e783f */
[----:B------:R-:W-:-:S02]  /*1bde0*/  IADD3 R216, P2, R216, R185, RZ ;  /* 0x000000b9d8d87210 */ /* 0x000fc40007f5e0ff */
[----:B------:R-:W0:Y:S01]  /*1bdf0*/  LDGDEPBAR ;  /* 0x00000000000079af */ /* 0x000e220000000000 */
[----:B-1----:R-:W-:-:S03]  /*1be00*/  LOP3.LUT R0, R0, 0x7f, RZ, 0xc0, !PT ;  /* 0x0000007f00007812 */ /* 0x002fc600078ec0ff */
[----:B------:R-:W4:Y:S01]  /*1be10*/  LDL.LU R187, [R1+0xa8] ;  /* 0x0000a80001bb7983 */ /* 0x000f220000300800 */
[----:B------:R-:W-:-:S03]  /*1be20*/  ISETP.GE.AND P1, PT, R0, R173, PT ;  /* 0x000000ad0000720c */ /* 0x000fc60003f26270 */
[----:B------:R-:W4:Y:S04]  /*1be30*/  LDL.LU R5, [R1+0xac] ;  /* 0x0000ac0001057983 */ /* 0x000f280000300800 */
[----:B--2---:R-:W2:Y:S04]  /*1be40*/  LDL.LU R3, [R1+0xe8] ;  /* 0x0000e80001037983 */ /* 0x004ea80000300800 */
[----:B------:R-:W2:Y:S01]  /*1be50*/  LDL.LU R0, [R1+0xec] ;  /* 0x0000ec0001007983 */ /* 0x000ea20000300800 */
[----:B------:R-:W-:-:S04]  /*1be60*/  SEL R173, RZ, 0x4, P1 ;  /* 0x00000004ffad7807 */ /* 0x000fc80000800000 */
[----:B------:R-:W-:Y:S02]  /*1be70*/  SEL R173, R173, RZ, !P0 ;  /* 0x000000ffadad7207 */ /* 0x000fe40004000000 */
[----:B------:R-:W-:Y:S02]  /*1be80*/  IADD3 R200, P1, R200, R185, RZ ;  /* 0x000000b9c8c87210 */ /* 0x000fe40007f3e0ff */
[----:B------:R-:W-:-:S03]  /*1be90*/  ISETP.NE.U32.AND P0, PT, R173, RZ, PT ;  /* 0x000000ffad00720c */ /* 0x000fc60003f05070 */
[----:B------:R-:W-:Y:S01]  /*1bea0*/  IMAD.X R199, R199, 0x1, R184, P1 ;  /* 0x00000001c7c77824 */ /* 0x000fe200008e06b8 */
[----:B------:R-:W-:Y:S01]  /*1beb0*/  IADD3 R173, R2, UR8, RZ ;  /* 0x0000000802ad7c10 */ /* 0x000fe2000fffe0ff */
[----:B------:R-:W-:Y:S02]  /*1bec0*/  IMAD.MOV.U32 R190, RZ, RZ, R200 ;  /* 0x000000ffffbe7224 */ /* 0x000fe400078e00c8 */
[----:B------:R-:W-:Y:S01]  /*1bed0*/  IMAD.MOV.U32 R191, RZ, RZ, R199 ;  /* 0x000000ffffbf7224 */ /* 0x000fe200078e00c7 */
[----:B------:R-:W-:Y:S01]  /*1bee0*/  IADD3 R232, P1, R232, R185, RZ ;  /* 0x000000b9e8e87210 */ /* 0x000fe20007f3e0ff */
[----:B------:R-:W-:-:S04]  /*1bef0*/  IMAD.X R215, R215, 0x1, R184, P2 ;  /* 0x00000001d7d77824 */ /* 0x000fc800010e06b8 */
[----:B------:R1:W-:Y:S01]  /*1bf00*/  LDGSTS.E [R173+0x40000], desc[UR4][R190.64], P0 ;  /* 0x40000000bead7fae */ /* 0x0003e20008121844 */
[----:B------:R-:W-:Y:S01]  /*1bf10*/  IMAD.X R231, R231, 0x1, R184, P1 ;  /* 0x00000001e7e77824 */ /* 0x000fe200008e06b8 */
[----:B------:R-:W-:Y:S01]  /*1bf20*/  IADD3 R248, P2, R248, R185, RZ ;  /* 0x000000b9f8f87210 */ /* 0x000fe20007f5e0ff */
[----:B-1----:R-:W-:Y:S01]  /*1bf30*/  IMAD.MOV.U32 R190, RZ, RZ, R216 ;  /* 0x000000ffffbe7224 */ /* 0x002fe200078e00d8 */
[----:B------:R-:W-:-:S03]  /*1bf40*/  MOV R191, R215 ;  /* 0x000000d700bf7202 */ /* 0x000fc60000000f00 */
[----:B------:R-:W-:Y:S02]  /*1bf50*/  IMAD.X R247, R247, 0x1, R184, P2 ;  /* 0x00000001f7f77824 */ /* 0x000fe400010e06b8 */
[----:B------:R1:W-:Y:S02]  /*1bf60*/  LDGSTS.E [R173+0x40400], desc[UR4][R190.64], P0 ;  /* 0x40400000bead7fae */ /* 0x0003e40008121844 */
[----:B-1----:R-:W-:Y:S01]  /*1bf70*/  IMAD.MOV.U32 R190, RZ, RZ, R232 ;  /* 0x000000ffffbe7224 */ /* 0x002fe200078e00e8 */
[----:B------:R-:W-:-:S05]  /*1bf80*/  MOV R191, R231 ;  /* 0x000000e700bf7202 */ /* 0x000fca0000000f00 */
[----:B------:R1:W-:Y:S02]  /*1bf90*/  LDGSTS.E [R173+0x40800], desc[UR4][R190.64], P0 ;  /* 0x40800000bead7fae */ /* 0x0003e40008121844 */
[----:B-1----:R-:W-:Y:S02]  /*1bfa0*/  IMAD.MOV.U32 R190, RZ, RZ, R248 ;  /* 0x000000ffffbe7224 */ /* 0x002fe400078e00f8 */
[----:B------:R-:W-:-:S05]  /*1bfb0*/  IMAD.MOV.U32 R191, RZ, RZ, R247 ;  /* 0x000000ffffbf7224 */ /* 0x000fca00078e00f7 */
[----:B------:R1:W-:Y:S01]  /*1bfc0*/  LDGSTS.E [R173+0x40c00], desc[UR4][R190.64], P0 ;  /* 0x40c00000bead7fae */ /* 0x0003e20008121844 */
[-C--:B---3--:R-:W-:Y:S02]  /*1bfd0*/  IADD3 R213, P1, R213, R185.reuse, RZ ;  /* 0x000000b9d5d57210 */ /* 0x088fe40007f3e0ff */
[----:B----4-:R-:W-:-:S03]  /*1bfe0*/  IADD3 R188, P2, R188, R185, RZ ;  /* 0x000000b9bcbc7210 */ /* 0x010fc60007f5e0ff */
[----:B------:R-:W-:Y:S02]  /*1bff0*/  IMAD.X R229, R229, 0x1, R184, P1 ;  /* 0x00000001e5e57824 */ /* 0x000fe400008e06b8 */
[----:B-1----:R-:W-:Y:S02]  /*1c000*/  IMAD.MOV.U32 R190, RZ, RZ, R213 ;  /* 0x000000ffffbe7224 */ /* 0x002fe400078e00d5 */
[----:B------:R-:W-:Y:S01]  /*1c010*/  IMAD.MOV.U32 R191, RZ, RZ, R229 ;  /* 0x000000ffffbf7224 */ /* 0x000fe200078e00e5 */
[----:B------:R-:W-:Y:S01]  /*1c020*/  IADD3.X R189, R189, R184, RZ, P2, !PT ;  /* 0x000000b8bdbd7210 */ /* 0x000fe200017fe4ff */
[----:B------:R-:W-:Y:S04]  /*1c030*/  STL [R1+0x2c], R213 ;  /* 0x00002cd501007387 */ /* 0x000fe80000100800 */
[----:B------:R1:W-:Y:S01]  /*1c040*/  STL [R1+0x28], R229 ;  /* 0x000028e501007387 */ /* 0x0003e20000100800 */
[----:B------:R-:W-:-:S03]  /*1c050*/  IADD3 R5, P1, R5, R185, RZ ;  /* 0x000000b905057210 */ /* 0x000fc60007f3e0ff */
[----:B------:R-:W-:Y:S02]  /*1c060*/  STL [R1+0x6c], R188 ;  /* 0x00006cbc01007387 */ /* 0x000fe40000100800 */
[----:B------:R-:W-:Y:S02]  /*1c070*/  IMAD.X R187, R187, 0x1, R184, P1 ;  /* 0x00000001bbbb7824 */ /* 0x000fe400008e06b8 */
[----:B------:R3:W-:Y:S01]  /*1c080*/  LDGSTS.E [R173+0x41000], desc[UR4][R190.64], P0 ;  /* 0x41000000bead7fae */ /* 0x0007e20008121844 */
[----:B--2---:R-:W-:-:S03]  /*1c090*/  IADD3 R0, P2, R0, R185, RZ ;  /* 0x000000b900007210 */ /* 0x004fc60007f5e0ff */
[----:B------:R2:W-:Y:S02]  /*1c0a0*/  STL [R1+0x68], R189 ;  /* 0x000068bd01007387 */ /* 0x0005e40000100800 */
[----:B------:R-:W-:Y:S02]  /*1c0b0*/  IMAD.X R3, R3, 0x1, R184, P2 ;  /* 0x0000000103037824 */ /* 0x000fe400010e06b8 */
[----:B------:R-:W-:Y:S01]  /*1c0c0*/  STL [R1+0xac], R5 ;  /* 0x0000ac0501007387 */ /* 0x000fe20000100800 */
[----:B---3--:R-:W-:Y:S01]  /*1c0d0*/  IMAD.MOV.U32 R190, RZ, RZ, R188 ;  /* 0x000000ffffbe7224 */ /* 0x008fe200078e00bc */
[----:B------:R-:W-:Y:S02]  /*1c0e0*/  MOV R191, R189 ;  /* 0x000000bd00bf7202 */ /* 0x000fe40000000f00 */
[----:B------:R3:W-:Y:S04]  /*1c0f0*/  STL [R1+0xa8], R187 ;  /* 0x0000a8bb01007387 */ /* 0x0007e80000100800 */
[----:B------:R-:W-:Y:S04]  /*1c100*/  STL [R1+0xec], R0 ;  /* 0x0000ec0001007387 */ /* 0x000fe80000100800 */
[----:B------:R4:W-:Y:S04]  /*1c110*/  STL [R1+0xe8], R3 ;  /* 0x0000e80301007387 */ /* 0x0009e80000100800 */
[----:B------:R2:W-:Y:S04]  /*1c120*/  LDGSTS.E [R173+0x41400], desc[UR4][R190.64], P0 ;  /* 0x41400000bead7fae */ /* 0x0005e80008121844 */
[----:B-1----:R-:W4:Y:S04]  /*1c130*/  LDL.LU R229, [R1+0x30] ;  /* 0x0000300001e57983 */ /* 0x002f280000300800 */
[----:B------:R-:W4:Y:S01]  /*1c140*/  LDL.LU R213, [R1+0x34] ;  /* 0x0000340001d57983 */ /* 0x000f220000300800 */
[----:B--2---:R-:W-:Y:S01]  /*1c150*/  IMAD.MOV.U32 R190, RZ, RZ, R5 ;  /* 0x000000ffffbe7224 */ /* 0x004fe200078e0005 */
[----:B------:R-:W-:-:S02]  /*1c160*/  MOV R191, R187 ;  /* 0x000000bb00bf7202 */ /* 0x000fc40000000f00 */
[----:B------:R-:W2:Y:S04]  /*1c170*/  LDL.LU R189, [R1+0x70] ;  /* 0x0000700001bd7983 */ /* 0x000ea80000300800 */
[----:B------:R-:W2:Y:S04]  /*1c180*/  LDL.LU R188, [R1+0x74] ;  /* 0x0000740001bc7983 */ /* 0x000ea80000300800 */
[----:B------:R1:W-:Y:S04]  /*1c190*/  LDGSTS.E [R173+0x41800], desc[UR4][R190.64], P0 ;  /* 0x41800000bead7fae */ /* 0x0003e80008121844 */
[----:B---3--:R-:W3:Y:S04]  /*1c1a0*/  LDL.LU R187, [R1+0xb0] ;  /* 0x0000b00001bb7983 */ /* 0x008ee80000300800 */
[----:B------:R-:W3:Y:S01]  /*1c1b0*/  LDL.LU R5, [R1+0xb4] ;  /* 0x0000b40001057983 */ /* 0x000ee20000300800 */
[----:B-1----:R-:W-:-:S02]  /*1c1c0*/  IMAD.MOV.U32 R191, RZ, RZ, R3 ;  /* 0x000000ffffbf7224 */ /* 0x002fc400078e0003 */
[----:B------:R-:W-:Y:S01]  /*1c1d0*/  IMAD.MOV.U32 R190, RZ, RZ, R0 ;  /* 0x000000ffffbe7224 */ /* 0x000fe200078e0000 */
[----:B----4-:R-:W4:Y:S04]  /*1c1e0*/  LDL.LU R3, [R1+0xf0] ;  /* 0x0000f00001037983 */ /* 0x010f280000300800 */
[----:B------:R-:W4:Y:S01]  /*1c1f0*/  LDL.LU R0, [R1+0xf4] ;  /* 0x0000f40001007983 */ /* 0x000f220000300800 */
[-C--:B------:R-:W-:Y:S02]  /*1c200*/  IADD3 R202, P1, R202, R185.reuse, RZ ;  /* 0x000000b9caca7210 */ /* 0x080fe40007f3e0ff */
[----:B------:R-:W-:Y:S01]  /*1c210*/  LOP3.LUT R245, R2, 0x10, RZ, 0x3c, !PT ;  /* 0x0000001002f57812 */ /* 0x000fe200078e3cff */
[----:B------:R1:W-:Y:S01]  /*1c220*/  LDGSTS.E [R173+0x41c00], desc[UR4][R190.64], P0 ;  /* 0x41c00000bead7fae */ /* 0x0003e20008121844 */
[-C--:B------:R-:W-:Y:S01]  /*1c230*/  IADD3 R218, P2, R218, R185.reuse, RZ ;  /* 0x000000b9dada7210 */ /* 0x080fe20007f5e0ff */
[----:B------:R-:W-:Y:S01]  /*1c240*/  IMAD.X R201, R201, 0x1, R184, P1 ;  /* 0x00000001c9c97824 */ /* 0x000fe200008e06b8 */
[----:B------:R-:W-:-:S02]  /*1c250*/  IADD3 R234, P1, R234, R185, RZ ;  /* 0x000000b9eaea7210 */ /* 0x000fc40007f3e0ff */
[----:B------:R-:W-:Y:S01]  /*1c260*/  IADD3.X R217, R217, R184, RZ, P2, !PT ;  /* 0x000000b8d9d97210 */ /* 0x000fe200017fe4ff */
[----:B-1----:R-:W-:Y:S02]  /*1c270*/  VIADD R173, R245, UR8 ;  /* 0x00000008f5ad7c36 */ /* 0x002fe40008000000 */
[----:B------:R-:W-:Y:S02]  /*1c280*/  IMAD.MOV.U32 R190, RZ, RZ, R202 ;  /* 0x000000ffffbe7224 */ /* 0x000fe400078e00ca */
[----:B------:R-:W-:Y:S01]  /*1c290*/  IMAD.MOV.U32 R191, RZ, RZ, R201 ;  /* 0x000000ffffbf7224 */ /* 0x000fe200078e00c9 */
[----:B------:R-:W-:Y:S01]  /*1c2a0*/  IADD3 R250, P2, R250, R185, RZ ;  /* 0x000000b9fafa7210 */ /* 0x000fe20007f5e0ff */
[----:B------:R-:W-:-:S03]  /*1c2b0*/  IMAD.X R233, R233, 0x1, R184, P1 ;  /* 0x00000001e9e97824 */ /* 0x000fc600008e06b8 */
[----:B------:R1:W-:Y:S01]  /*1c2c0*/  LDGSTS.E [R173+0x40080], desc[UR4][R190.64], P0 ;  /* 0x40080000bead7fae */ /* 0x0003e20008121844 */
[----:B------:R-:W-:Y:S01]  /*1c2d0*/  IMAD.X R249, R249, 0x1, R184, P2 ;  /* 0x00000001f9f97824 */ /* 0x000fe200010e06b8 */
[----:B-1----:R-:W-:Y:S01]  /*1c2e0*/  MOV R190, R218 ;  /* 0x000000da00be7202 */ /* 0x002fe20000000f00 */
[----:B------:R-:W-:-:S05]  /*1c2f0*/  IMAD.MOV.U32 R191, RZ, RZ, R217 ;  /* 0x000000ffffbf7224 */ /* 0x000fca00078e00d9 */
[----:B------:R1:W-:Y:S02]  /*1c300*/  LDGSTS.E [R173+0x40480], desc[UR4][R190.64], P0 ;  /* 0x40480000bead7fae */ /* 0x0003e40008121844 */
[----:B-1----:R-:W-:Y:S01]  /*1c310*/  MOV R190, R234 ;  /* 0x000000ea00be7202 */ /* 0x002fe20000000f00 */
[----:B------:R-:W-:-:S05]  /*1c320*/  IMAD.MOV.U32 R191, RZ, RZ, R233 ;  /* 0x000000ffffbf7224 */ /* 0x000fca00078e00e9 */
[----:B------:R1:W-:Y:S02]  /*1c330*/  LDGSTS.E [R173+0x40880], desc[UR4][R190.64], P0 ;  /* 0x40880000bead7fae */ /* 0x0003e40008121844 */
[----:B-1----:R-:W-:Y:S02]  /*1c340*/  IMAD.MOV.U32 R190, RZ, RZ, R250 ;  /* 0x000000ffffbe7224 */ /* 0x002fe400078e00fa */
[----:B------:R-:W-:-:S05]  /*1c350*/  IMAD.MOV.U32 R191, RZ, RZ, R249 ;  /* 0x000000ffffbf7224 */ /* 0x000fca00078e00f9 */
[----:B------:R1:W-:Y:S01]  /*1c360*/  LDGSTS.E [R173+0x40c80], desc[UR4][R190.64], P0 ;  /* 0x40c80000bead7fae */ /* 0x0003e20008121844 */
[----:B------:R-:W-:-:S04]  /*1c370*/  IADD3 R213, P1, R213, R185, RZ ;  /* 0x000000b9d5d57210 */ /* 0x000fc80007f3e0ff */
[----:B------:R-:W-:Y:S02]  /*1c380*/  IADD3.X R229, R229, R184, RZ, P1, !PT ;  /* 0x000000b8e5e57210 */ /* 0x000fe40000ffe4ff */
[-C--:B--2---:R-:W-:Y:S01]  /*1c390*/  IADD3 R188, P2, R188, R185.reuse, RZ ;  /* 0x000000b9bcbc7210 */ /* 0x084fe20007f5e0ff */
[----:B------:R-:W-:Y:S04]  /*1c3a0*/  STL [R1+0x34], R213 ;  /* 0x000034d501007387 */ /* 0x000fe80000100800 */
[----:B------:R-:W-:Y:S01]  /*1c3b0*/  IMAD.X R189, R189, 0x1, R184, P2 ;  /* 0x00000001bdbd7824 */ /* 0x000fe200010e06b8 */
[----:B------:R2:W-:Y:S01]  /*1c3c0*/  STL [R1+0x30], R229 ;  /* 0x000030e501007387 */ /* 0x0005e20000100800 */
[----:B---3--:R-:W-:Y:S01]  /*1c3d0*/  IADD3 R5, P1, R5, R185, RZ ;  /* 0x000000b905057210 */ /* 0x008fe20007f3e0ff */
[----:B-1----:R-:W-:-:S02]  /*1c3e0*/  IMAD.MOV.U32 R190, RZ, RZ, R213 ;  /* 0x000000ffffbe7224 */ /* 0x002fc400078e00d5 */
[----:B------:R-:W-:Y:S01]  /*1c3f0*/  STL [R1+0x74], R188 ;  /* 0x000074bc01007387 */ /* 0x000fe20000100800 */
[----:B------:R-:W-:Y:S02]  /*1c400*/  IMAD.MOV.U32 R191, RZ, RZ, R229 ;  /* 0x000000ffffbf7224 */ /* 0x000fe400078e00e5 */
[--C-:B------:R-:W-:Y:S01]  /*1c410*/  IMAD.X R187, R187, 0x1, R184.reuse, P1 ;  /* 0x00000001bbbb7824 */ /* 0x100fe200008e06b8 */
[----:B----4-:R-:W-:Y:S01]  /*1c420*/  IADD3 R0, P2, R0, R185, RZ ;  /* 0x000000b900007210 */ /* 0x010fe20007f5e0ff */
[----:B------:R1:W-:Y:S04]  /*1c430*/  STL [R1+0x70], R189 ;  /* 0x000070bd01007387 */ /* 0x0003e80000100800 */
[----:B------:R-:W-:Y:S01]  /*1c440*/  IMAD.X R3, R3, 0x1, R184, P2 ;  /* 0x0000000103037824 */ /* 0x000fe200010e06b8 */
[----:B------:R-:W-:Y:S04]  /*1c450*/  STL [R1+0xb4], R5 ;  /* 0x0000b40501007387 */ /* 0x000fe80000100800 */
[----:B------:R3:W-:Y:S04]  /*1c460*/  STL [R1+0xb0], R187 ;  /* 0x0000b0bb01007387 */ /* 0x0007e80000100800 */
[----:B------:R-:W-:Y:S04]  /*1c470*/  STL [R1+0xf4], R0 ;  /* 0x0000f40001007387 */ /* 0x000fe80000100800 */
[----:B------:R4:W-:Y:S04]  /*1c480*/  LDGSTS.E [R173+0x41080], desc[UR4][R190.64], P0 ;  /* 0x41080000bead7fae */ /* 0x0009e80008121844 */
[----:B------:R3:W-:Y:S04]  /*1c490*/  STL [R1+0xf0], R3 ;  /* 0x0000f00301007387 */ /* 0x0007e80000100800 */
[----:B--2---:R-:W2:Y:S01]  /*1c4a0*/  LDL.LU R229, [R1+0x38] ;  /* 0x0000380001e57983 */ /* 0x004ea20000300800 */
[----:B----4-:R-:W-:Y:S01]  /*1c4b0*/  MOV R190, R188 ;  /* 0x000000bc00be7202 */ /* 0x010fe20000000f00 */
[----:B------:R-:W-:-:S02]  /*1c4c0*/  IMAD.MOV.U32 R191, RZ, RZ, R189 ;  /* 0x000000ffffbf7224 */ /* 0x000fc400078e00bd */
[----:B------:R-:W4:Y:S04]  /*1c4d0*/  LDL.LU R213, [R1+0x3c] ;  /* 0x00003c0001d57983 */ /* 0x000f280000300800 */
[----:B------:R3:W-:Y:S04]  /*1c4e0*/  LDGSTS.E [R173+0x41480], desc[UR4][R190.64], P0 ;  /* 0x41480000bead7fae */ /* 0x0007e80008121844 */
[----:B-1----:R-:W2:Y:S04]  /*1c4f0*/  LDL.LU R189, [R1+0x78] ;  /* 0x0000780001bd7983 */ /* 0x002ea80000300800 */
[----:B------:R-:W2:Y:S01]  /*1c500*/  LDL.LU R188, [R1+0x7c] ;  /* 0x00007c0001bc7983 */ /* 0x000ea20000300800 */
[----:B---3--:R-:W-:Y:S01]  /*1c510*/  MOV R190, R5 ;  /* 0x0000000500be7202 */ /* 0x008fe20000000f00 */
[----:B------:R-:W-:-:S02]  /*1c520*/  IMAD.MOV.U32 R191, RZ, RZ, R187 ;  /* 0x000000ffffbf7224 */ /* 0x000fc400078e00bb */
[----:B------:R-:W3:Y:S04]  /*1c530*/  LDL.LU R187, [R1+0xb8] ;  /* 0x0000b80001bb7983 */ /* 0x000ee80000300800 */
[----:B------:R1:W-:Y:S04]  /*1c540*/  LDGSTS.E [R173+0x41880], desc[UR4][R190.64], P0 ;  /* 0x41880000bead7fae */ /* 0x0003e80008121844 */
[----:B------:R-:W3:Y:S01]  /*1c550*/  LDL.LU R5, [R1+0xbc] ;  /* 0x0000bc0001057983 */ /* 0x000ee20000300800 */
[----:B-1----:R-:W-:Y:S02]  /*1c560*/  IMAD.MOV.U32 R191, RZ, RZ, R3 ;  /* 0x000000ffffbf7224 */ /* 0x002fe400078e0003 */
[----:B------:R-:W-:Y:S01]  /*1c570*/  IMAD.MOV.U32 R190, RZ, RZ, R0 ;  /* 0x000000ffffbe7224 */ /* 0x000fe200078e0000 */
[----:B------:R-:W3:Y:S04]  /*1c580*/  LDL.LU R3, [R1+0xf8] ;  /* 0x0000f80001037983 */ /* 0x000ee80000300800 */
[----:B------:R-:W3:Y:S01]  /*1c590*/  LDL.LU R0, [R1+0xfc] ;  /* 0x0000fc0001007983 */ /* 0x000ee20000300800 */
[----:B------:R-:W-:-:S02]  /*1c5a0*/  IADD3 R204, P1, R204, R185, RZ ;  /* 0x000000b9cccc7210 */ /* 0x000fc40007f3e0ff */
[----:B------:R-:W-:Y:S01]  /*1c5b0*/  LOP3.LUT R245, R2, 0x20, RZ, 0x3c, !PT ;  /* 0x0000002002f57812 */ /* 0x000fe200078e3cff */
[----:B------:R1:W-:Y:S01]  /*1c5c0*/  LDGSTS.E [R173+0x41c80], desc[UR4][R190.64], P0 ;  /* 0x41c80000bead7fae */ /* 0x0003e20008121844 */
[----:B------:R-:W-:Y:S02]  /*1c5d0*/  IADD3.X R203, R203, R184, RZ, P1, !PT ;  /* 0x000000b8cbcb7210 */ /* 0x000fe40000ffe4ff */
[-C--:B------:R-:W-:Y:S02]  /*1c5e0*/  IADD3 R220, P2, R220, R185.reuse, RZ ;  /* 0x000000b9dcdc7210 */ /* 0x080fe40007f5e0ff */
[----:B------:R-:W-:-:S03]  /*1c5f0*/  IADD3 R236, P1, R236, R185, RZ ;  /* 0x000000b9ecec7210 */ /* 0x000fc60007f3e0ff */
[----:B------:R-:W-:Y:S02]  /*1c600*/  IMAD.X R219, R219, 0x1, R184, P2 ;  /* 0x00000001dbdb7824 */ /* 0x000fe400010e06b8 */
[----:B-1----:R-:W-:Y:S01]  /*1c610*/  VIADD R173, R245, UR8 ;  /* 0x00000008f5ad7c36 */ /* 0x002fe20008000000 */
[----:B------:R-:W-:Y:S01]  /*1c620*/  MOV R191, R203 ;  /* 0x000000cb00bf7202 */ /* 0x000fe20000000f00 */
[----:B------:R-:W-:Y:S02]  /*1c630*/  IMAD.MOV.U32 R190, RZ, RZ, R204 ;  /* 0x000000ffffbe7224 */ /* 0x000fe400078e00cc */
[----:B------:R-:W-:-:S03]  /*1c640*/  IMAD.X R235, R235, 0x1, R184, P1 ;  /* 0x00000001ebeb7824 */ /* 0x000fc600008e06b8 */
[----:B------:R1:W-:Y:S01]  /*1c650*/  LDGSTS.E [R173+0x40100], desc[UR4][R190.64], P0 ;  /* 0x40100000bead7fae */ /* 0x0003e20008121844 */
[----:B------:R-:W-:Y:S01]  /*1c660*/  IADD3 R252, P2, R252, R185, RZ ;  /* 0x000000b9fcfc7210 */ /* 0x000fe20007f5e0ff */
[----:B-1----:R-:W-:Y:S02]  /*1c670*/  IMAD.MOV.U32 R190, RZ, RZ, R220 ;  /* 0x000000ffffbe7224 */ /* 0x002fe400078e00dc */
[----:B------:R-:W-:Y:S01]  /*1c680*/  IMAD.MOV.U32 R191, RZ, RZ, R219 ;  /* 0x000000ffffbf7224 */ /* 0x000fe200078e00db */
[----:B------:R-:W-:-:S04]  /*1c690*/  IADD3.X R251, R251, R184, RZ, P2, !PT ;  /* 0x000000b8fbfb7210 */ /* 0x000fc800017fe4ff */
[----:B------:R1:W-:Y:S02]  /*1c6a0*/  LDGSTS.E [R173+0x40500], desc[UR4][R190.64], P0 ;  /* 0x40500000bead7fae */ /* 0x0003e40008121844 */
[----:B-1----:R-:W-:Y:S02]  /*1c6b0*/  IMAD.MOV.U32 R190, RZ, RZ, R236 ;  /* 0x000000ffffbe7224 */ /* 0x002fe400078e00ec */
[----:B------:R-:W-:-:S05]  /*1c6c0*/  IMAD.MOV.U32 R191, RZ, RZ, R235 ;  /* 0x000000ffffbf7224 */ /* 0x000fca00078e00eb */
[----:B------:R1:W-:Y:S02]  /*1c6d0*/  LDGSTS.E [R173+0x40900], desc[UR4][R190.64], P0 ;  /* 0x40900000bead7fae */ /* 0x0003e40008121844 */
[----:B-1----:R-:W-:Y:S01]  /*1c6e0*/  IMAD.MOV.U32 R190, RZ, RZ, R252 ;  /* 0x000000ffffbe7224 */ /* 0x002fe200078e00fc */
[----:B------:R-:W-:-:S05]  /*1c6f0*/  MOV R191, R251 ;  /* 0x000000fb00bf7202 */ /* 0x000fca0000000f00 */
[----:B------:R1:W-:Y:S01]  /*1c700*/  LDGSTS.E [R173+0x40d00], desc[UR4][R190.64], P0 ;  /* 0x40d00000bead7fae */ /* 0x0003e20008121844 */
[----:B----4-:R-:W-:-:S05]  /*1c710*/  IADD3 R213, P1, R213, R185, RZ ;  /* 0x000000b9d5d57210 */ /* 0x010fca0007f3e0ff */
[----:B--2---:R-:W-:Y:S02]  /*1c720*/  IMAD.X R229, R229, 0x1, R184, P1 ;  /* 0x00000001e5e57824 */ /* 0x004fe400008e06b8 */
[----:B-1----:R-:W-:Y:S01]  /*1c730*/  IMAD.MOV.U32 R190, RZ, RZ, R213 ;  /* 0x000000ffffbe7224 */ /* 0x002fe200078e00d5 */
[----:B------:R-:W-:Y:S02]  /*1c740*/  IADD3 R188, P2, R188, R185, RZ ;  /* 0x000000b9bcbc7210 */ /* 0x000fe40007f5e0ff */
[----:B------:R-:W-:-:S03]  /*1c750*/  MOV R191, R229 ;  /* 0x000000e500bf7202 */ /* 0x000fc60000000f00 */
[----:B------:R-:W-:Y:S01]  /*1c760*/  IMAD.X R189, R189, 0x1, R184, P2 ;  /* 0x00000001bdbd7824 */ /* 0x000fe200010e06b8 */
[----:B------:R-:W-:Y:S04]  /*1c770*/  STL [R1+0x3c], R213 ;  /* 0x00003cd501007387 */ /* 0x000fe80000100800 */
[----:B------:R1:W-:Y:S01]  /*1c780*/  LDGSTS.E [R173+0x41100], desc[UR4][R190.64], P0 ;  /* 0x41100000bead7fae */ /* 0x0003e20008121844 */
[----:B---3--:R-:W-:-:S03]  /*1c790*/  IADD3 R5, P1, R5, R185, RZ ;  /* 0x000000b905057210 */ /* 0x008fc60007f3e0ff */
[----:B------:R2:W-:Y:S02]  /*1c7a0*/  STL [R1+0x38], R229 ;  /* 0x000038e501007387 */ /* 0x0005e40000100800 */
[----:B------:R-:W-:Y:S02]  /*1c7b0*/  IMAD.X R187, R187, 0x1, R184, P1 ;  /* 0x00000001bbbb7824 */ /* 0x000fe400008e06b8 */
[----:B------:R-:W-:Y:S01]  /*1c7c0*/  STL [R1+0x7c], R188 ;  /* 0x00007cbc01007387 */ /* 0x000fe20000100800 */
[----:B-1----:R-:W-:Y:S02]  /*1c7d0*/  IMAD.MOV.U32 R190, RZ, RZ, R188 ;  /* 0x000000ffffbe7224 */ /* 0x002fe400078e00bc */
[----:B------:R-:W-:Y:S01]  /*1c7e0*/  IMAD.MOV.U32 R191, RZ, RZ, R189 ;  /* 0x000000ffffbf7224 */ /* 0x000fe200078e00bd */
[----:B------:R1:W-:Y:S01]  /*1c7f0*/  STL [R1+0x78], R189 ;  /* 0x000078bd01007387 */ /* 0x0003e20000100800 */
[----:B------:R-:W-:-:S03]  /*1c800*/  IADD3 R0, P2, R0, R185, RZ ;  /* 0x000000b900007210 */ /* 0x000fc60007f5e0ff */
[----:B------:R-:W-:Y:S01]  /*1c810*/  STL [R1+0xbc], R5 ;  /* 0x0000bc0501007387 */ /* 0x000fe20000100800 */
[----:B------:R-:W-:-:S03]  /*1c820*/  IADD3.X R3, R3, R184, RZ, P2, !PT ;  /* 0x000000b803037210 */ /* 0x000fc600017fe4ff */
[----:B------:R-:W-:Y:S04]  /*1c830*/  STL [R1+0xb8], R187 ;  /* 0x0000b8bb01007387 */ /* 0x000fe80000100800 */
[----:B------:R3:W-:Y:S04]  /*1c840*/  LDGSTS.E [R173+0x41500], desc[UR4][R190.64], P0 ;  /* 0x41500000bead7fae */ /* 0x0007e80008121844 */
[----:B------:R4:W-:Y:S04]  /*1c850*/  STL [R1+0xfc], R0 ;  /* 0x0000fc0001007387 */ /* 0x0009e80000100800 */
[----:B------:R4:W-:Y:S01]  /*1c860*/  STL [R1+0xf8], R3 ;  /* 0x0000f80301007387 */ /* 0x0009e20000100800 */
[----:B---3--:R-:W-:-:S03]  /*1c870*/  IMAD.MOV.U32 R190, RZ, RZ, R5 ;  /* 0x000000ffffbe7224 */ /* 0x008fc600078e0005 */
[----:B------:R-:W3:Y:S01]  /*1c880*/  LDL.LU R245, [R1+0x4] ;  /* 0x0000040001f57983 */ /* 0x000ee20000300800 */
[----:B------:R-:W-:-:S03]  /*1c890*/  IMAD.MOV.U32 R191, RZ, RZ, R187 ;  /* 0x000000ffffbf7224 */ /* 0x000fc600078e00bb */
[----:B------:R-:W3:Y:S04]  /*1c8a0*/  LDL.LU R246, [R1] ;  /* 0x0000000001f67983 */ /* 0x000ee80000300800 */
[----:B--2---:R-:W2:Y:S04]  /*1c8b0*/  LDL.LU R229, [R1+0x40] ;  /* 0x0000400001e57983 */ /* 0x004ea80000300800 */
[----:B------:R4:W-:Y:S04]  /*1c8c0*/  LDGSTS.E [R173+0x41900], desc[UR4][R190.64], P0 ;  /* 0x41900000bead7fae */ /* 0x0009e80008121844 */
[----:B------:R-:W2:Y:S04]  /*1c8d0*/  LDL.LU R213, [R1+0x44] ;  /* 0x0000440001d57983 */ /* 0x000ea80000300800 */
[----:B-1----:R-:W2:Y:S01]  /*1c8e0*/  LDL.LU R189, [R1+0x80] ;  /* 0x0000800001bd7983 */ /* 0x002ea20000300800 */
[----:B----4-:R-:W-:Y:S01]  /*1c8f0*/  IMAD.MOV.U32 R190, RZ, RZ, R0 ;  /* 0x000000ffffbe7224 */ /* 0x010fe200078e0000 */
[----:B------:R-:W-:-:S02]  /*1c900*/  MOV R191, R3 ;  /* 0x0000000300bf7202 */ /* 0x000fc40000000f00 */
[----:B------:R-:W4:Y:S01]  /*1c910*/  LDL.LU R188, [R1+0x84] ;  /* 0x0000840001bc7983 */ /* 0x000f220000300800 */
[----:B------:R-:W-:-:S03]  /*1c920*/  LOP3.LUT R0, R2, 0x30, RZ, 0x3c, !PT ;  /* 0x0000003002007812 */ /* 0x000fc600078e3cff */
[----:B------:R-:W4:Y:S04]  /*1c930*/  LDL.LU R187, [R1+0xc0] ;  /* 0x0000c00001bb7983 */ /* 0x000f280000300800 */
[----:B------:R1:W-:Y:S04]  /*1c940*/  LDGSTS.E [R173+0x41d00], desc[UR4][R190.64], P0 ;  /* 0x41d00000bead7fae */ /* 0x0003e80008121844 */
[----:B------:R-:W4:Y:S04]  /*1c950*/  LDL.LU R5, [R1+0xc4] ;  /* 0x0000c40001057983 */ /* 0x000f280000300800 */
[----:B------:R-:W4:Y:S01]  /*1c960*/  LDL.LU R3, [R1+0x100] ;  /* 0x0001000001037983 */ /* 0x000f220000300800 */
[----:B-1----:R-:W-:-:S03]  /*1c970*/  VIADD R173, R0, UR8 ;  /* 0x0000000800ad7c36 */ /* 0x002fc60008000000 */
[----:B------:R-:W4:Y:S01]  /*1c980*/  LDL.LU R0, [R1+0x104] ;  /* 0x0001040001007983 */ /* 0x000f220000300800 */
[-C--:B------:R-:W-:Y:S02]  /*1c990*/  IADD3 R206, P1, R206, R185.reuse, RZ ;  /* 0x000000b9cece7210 */ /* 0x080fe40007f3e0ff */
[----:B------:R-:W-:-:S03]  /*1c9a0*/  IADD3 R222, P2, R222, R185, RZ ;  /* 0x000000b9dede7210 */ /* 0x000fc60007f5e0ff */
[--C-:B------:R-:W-:Y:S01]  /*1c9b0*/  IMAD.X R205, R205, 0x1, R184.reuse, P1 ;  /* 0x00000001cdcd7824 */ /* 0x100fe200008e06b8 */
[----:B------:R-:W-:Y:S01]  /*1c9c0*/  MOV R190, R206 ;  /* 0x000000ce00be7202 */ /* 0x000fe20000000f00 */
[----:B------:R-:W-:Y:S02]  /*1c9d0*/  IMAD.X R221, R221, 0x1, R184, P2 ;  /* 0x00000001dddd7824 */ /* 0x000fe400010e06b8 */
[----:B------:R-:W-:Y:S01]  /*1c9e0*/  IMAD.MOV.U32 R191, RZ, RZ, R205 ;  /* 0x000000ffffbf7224 */ /* 0x000fe200078e00cd */
[----:B------:R-:W-:-:S04]  /*1c9f0*/  IADD3 R238, P1, R238, R185, RZ ;  /* 0x000000b9eeee7210 */ /* 0x000fc80007f3e0ff */
[----:B------:R1:W-:Y:S01]  /*1ca00*/  LDGSTS.E [R173+0x40180], desc[UR4][R190.64], P0 ;  /* 0x40180000bead7fae */ /* 0x0003e20008121844 */
[----:B------:R-:W-:Y:S01]  /*1ca10*/  IADD3.X R237, R237, R184, RZ, P1, !PT ;  /* 0x000000b8eded7210 */ /* 0x000fe20000ffe4ff */
[----:B-1----:R-:W-:Y:S02]  /*1ca20*/  IMAD.MOV.U32 R190, RZ, RZ, R222 ;  /* 0x000000ffffbe7224 */ /* 0x002fe400078e00de */
[----:B------:R-:W-:-:S05]  /*1ca30*/  IMAD.MOV.U32 R191, RZ, RZ, R221 ;  /* 0x000000ffffbf7224 */ /* 0x000fca00078e00dd */
[----:B------:R1:W-:Y:S02]  /*1ca40*/  LDGSTS.E [R173+0x40580], desc[UR4][R190.64], P0 ;  /* 0x40580000bead7fae */ /* 0x0003e40008121844 */
[----:B-1----:R-:W-:Y:S02]  /*1ca50*/  IMAD.MOV.U32 R190, RZ, RZ, R238 ;  /* 0x000000ffffbe7224 */ /* 0x002fe400078e00ee */
[----:B------:R-:W-:-:S05]  /*1ca60*/  IMAD.MOV.U32 R191, RZ, RZ, R237 ;  /* 0x000000ffffbf7224 */ /* 0x000fca00078e00ed */
[----:B------:R1:W-:Y:S01]  /*1ca70*/  LDGSTS.E [R173+0x40980], desc[UR4][R190.64], P0 ;  /* 0x40980000bead7fae */ /* 0x0003e20008121844 */
[----:B---3--:R-:W-:-:S05]  /*1ca80*/  IADD3 R245, P2, R245, R185, RZ ;  /* 0x000000b9f5f57210 */ /* 0x008fca0007f5e0ff */
[----:B------:R-:W-:Y:S01]  /*1ca90*/  IMAD.X R246, R246, 0x1, R184, P2 ;  /* 0x00000001f6f67824 */ /* 0x000fe200010e06b8 */
[----:B-1----:R-:W-:-:S03]  /*1caa0*/  MOV R190, R245 ;  /* 0x000000f500be7202 */ /* 0x002fc60000000f00 */
[----:B------:R-:W-:Y:S01]  /*1cab0*/  IMAD.MOV.U32 R191, RZ, RZ, R246 ;  /* 0x000000ffffbf7224 */ /* 0x000fe200078e00f6 */
[-C--:B--2---:R-:W-:Y:S01]  /*1cac0*/  IADD3 R213, P1, R213, R185.reuse, RZ ;  /* 0x000000b9d5d57210 */ /* 0x084fe20007f3e0ff */
[----:B------:R1:W-:Y:S04]  /*1cad0*/  STL [R1+0x4], R245 ;  /* 0x000004f501007387 */ /* 0x0003e80000100800 */
[--C-:B------:R-:W-:Y:S01]  /*1cae0*/  IMAD.X R229, R229, 0x1, R184.reuse, P1 ;  /* 0x00000001e5e57824 */ /* 0x100fe200008e06b8 */
[-C--:B----4-:R-:W-:Y:S01]  /*1caf0*/  IADD3 R188, P2, R188, R185.reuse, RZ ;  /* 0x000000b9bcbc7210 */ /* 0x090fe20007f5e0ff */
[----:B------:R2:W-:Y:S04]  /*1cb00*/  STL [R1], R246 ;  /* 0x000000f601007387 */ /* 0x0005e80000100800 */
[----:B------:R-:W-:Y:S01]  /*1cb10*/  IMAD.X R189, R189, 0x1, R184, P2 ;  /* 0x00000001bdbd7824 */ /* 0x000fe200010e06b8 */
[----:B------:R3:W-:Y:S01]  /*1cb20*/  LDGSTS.E [R173+0x40d80], desc[UR4][R190.64], P0 ;  /* 0x40d80000bead7fae */ /* 0x0007e20008121844 */
[----:B------:R-:W-:-:S03]  /*1cb30*/  IADD3 R5, P1, R5, R185, RZ ;  /* 0x000000b905057210 */ /* 0x000fc60007f3e0ff */
[----:B------:R-:W-:Y:S01]  /*1cb40*/  STL [R1+0x44], R213 ;  /* 0x000044d501007387 */ /* 0x000fe20000100800 */
[----:B------:R-:W-:-:S03]  /*1cb50*/  IADD3.X R187, R187, R184, RZ, P1, !PT ;  /* 0x000000b8bbbb7210 */ /* 0x000fc60000ffe4ff */
[----:B------:R4:W-:Y:S01]  /*1cb60*/  STL [R1+0x40], R229 ;  /* 0x000040e501007387 */ /* 0x0009e20000100800 */
[----:B---3--:R-:W-:Y:S01]  /*1cb70*/  MOV R190, R213 ;  /* 0x000000d500be7202 */ /* 0x008fe20000000f00 */
[----:B------:R-:W-:Y:S01]  /*1cb80*/  IMAD.MOV.U32 R191, RZ, RZ, R229 ;  /* 0x000000ffffbf7224 */ /* 0x000fe200078e00e5 */
[----:B------:R-:W-:Y:S01]  /*1cb90*/  IADD3 R0, P2, R0, R185, RZ ;  /* 0x000000b900007210 */ /* 0x000fe20007f5e0ff */
[----:B------:R-:W-:Y:S04]  /*1cba0*/  STL [R1+0x84], R188 ;  /* 0x000084bc01007387 */ /* 0x000fe80000100800 */
[----:B------:R-:W-:Y:S01]  /*1cbb0*/  IMAD.X R3, R3, 0x1, R184, P2 ;  /* 0x0000000103037824 */ /* 0x000fe200010e06b8 */
[----:B------:R3:W-:Y:S04]  /*1cbc0*/  STL [R1+0x80], R189 ;  /* 0x000080bd01007387 */ /* 0x0007e80000100800 */
[----:B------:R-:W-:Y:S04]  /*1cbd0*/  STL [R1+0xc4], R5 ;  /* 0x0000c40501007387 */ /* 0x000fe80000100800 */
[----:B------:R1:W-:Y:S04]  /*1cbe0*/  LDGSTS.E [R173+0x41180], desc[UR4][R190.64], P0 ;  /* 0x41180000bead7fae */ /* 0x0003e80008121844 */
[----:B------:R3:W-:Y:S04]  /*1cbf0*/  STL [R1+0xc0], R187 ;  /* 0x0000c0bb01007387 */ /* 0x0007e80000100800 */
[----:B------:R3:W-:Y:S01]  /*1cc00*/  STL [R1+0x104], R0 ;  /* 0x0001040001007387 */ /* 0x0007e20000100800 */
[----:B-1----:R-:W-:-:S03]  /*1cc10*/  IMAD.MOV.U32 R190, RZ, RZ, R188 ;  /* 0x000000ffffbe7224 */ /* 0x002fc600078e00bc */
[----:B------:R1:W-:Y:S01]  /*1cc20*/  STL [R1+0x100], R3 ;  /* 0x0001000301007387 */ /* 0x0003e20000100800 */
[----:B------:R-:W-:-:S03]  /*1cc30*/  IMAD.MOV.U32 R191, RZ, RZ, R189 ;  /* 0x000000ffffbf7224 */ /* 0x000fc600078e00bd */
[----:B------:R-:W3:Y:S04]  /*1cc40*/  LDL.LU R245, [R1+0xc] ;  /* 0x00000c0001f57983 */ /* 0x000ee80000300800 */
[----:B------:R1:W-:Y:S04]  /*1cc50*/  LDGSTS.E [R173+0x41580], desc[UR4][R190.64], P0 ;  /* 0x41580000bead7fae */ /* 0x0003e80008121844 */
[----:B--2---:R-:W2:Y:S04]  /*1cc60*/  LDL.LU R246, [R1+0x8] ;  /* 0x0000080001f67983 */ /* 0x004ea80000300800 */
[----:B----4-:R-:W4:Y:S01]  /*1cc70*/  LDL.LU R229, [R1+0x48] ;  /* 0x0000480001e57983 */ /* 0x010f220000300800 */
[----:B-1----:R-:W-:-:S03]  /*1cc80*/  IMAD.MOV.U32 R190, RZ, RZ, R5 ;  /* 0x000000ffffbe7224 */ /* 0x002fc600078e0005 */
[----:B------:R-:W4:Y:S01]  /*1cc90*/  LDL.LU R213, [R1+0x4c] ;  /* 0x00004c0001d57983 */ /* 0x000f220000300800 */
[----:B------:R-:W-:-:S03]  /*1cca0*/  IMAD.MOV.U32 R191, RZ, RZ, R187 ;  /* 0x000000ffffbf7224 */ /* 0x000fc600078e00bb */
[----:B---3--:R-:W3:Y:S04]  /*1ccb0*/  LDL.LU R189, [R1+0x88] ;  /* 0x0000880001bd7983 */ /* 0x008ee80000300800 */
[----:B------:R1:W-:Y:S04]  /*1ccc0*/  LDGSTS.E [R173+0x41980], desc[UR4][R190.64], P0 ;  /* 0x41980000bead7fae */ /* 0x0003e80008121844 */
[----:B------:R-:W3:Y:S04]  /*1ccd0*/  LDL.LU R188, [R1+0x8c] ;  /* 0x00008c0001bc7983 */ /* 0x000ee80000300800 */
[----:B------:R-:W3:Y:S01]  /*1cce0*/  LDL.LU R187, [R1+0xc8] ;  /* 0x0000c80001bb7983 */ /* 0x000ee20000300800 */
[----:B-1----:R-:W-:Y:S01]  /*1ccf0*/  MOV R190, R0 ;  /* 0x0000000000be7202 */ /* 0x002fe20000000f00 */
[----:B------:R-:W-:Y:S01]  /*1cd00*/  IMAD.MOV.U32 R191, RZ, RZ, R3 ;  /* 0x000000ffffbf7224 */ /* 0x000fe200078e0003 */
[----:B------:R-:W-:Y:S01]  /*1cd10*/  LOP3.LUT R0, R2, 0x40, RZ, 0x3c, !PT ;  /* 0x0000004002007812 */ /* 0x000fe200078e3cff */
[----:B------:R-:W3:Y:S04]  /*1cd20*/  LDL.LU R5, [R1+0xcc] ;  /* 0x0000cc0001057983 */ /* 0x000ee80000300800 */
[----:B------:R1:W-:Y:S04]  /*1cd30*/  LDGSTS.E [R173+0x41d80], desc[UR4][R190.64], P0 ;  /* 0x41d80000bead7fae */ /* 0x0003e80008121844 */
[----:B------:R-:W3:Y:S01]  /*1cd40*/  LDL.LU R3, [R1+0x108] ;  /* 0x0001080001037983 */ /* 0x000ee20000300800 */
[----:B-1----:R-:W-:-:S03]  /*1cd50*/  IADD3 R173, R0, UR8, RZ ;  /* 0x0000000800ad7c10 */ /* 0x002fc6000fffe0ff */
[----:B------:R-:W3:Y:S01]  /*1cd60*/  LDL.LU R0, [R1+0x10c] ;  /* 0x00010c0001007983 */ /* 0x000ee20000300800 */
[-C--:B------:R-:W-:Y:S02]  /*1cd70*/  IADD3 R208, P1, R208, R185.reuse, RZ ;  /* 0x000000b9d0d07210 */ /* 0x080fe40007f3e0ff */
[----:B------:R-:W-:-:S03]  /*1cd80*/  IADD3 R224, P2, R224, R185, RZ ;  /* 0x000000b9e0e07210 */ /* 0x000fc60007f5e0ff */
[----:B------:R-:W-:Y:S02]  /*1cd90*/  IMAD.X R207, R207, 0x1, R184, P1 ;  /* 0x00000001cfcf7824 */ /* 0x000fe400008e06b8 */
[----:B------:R-:W-:Y:S02]  /*1cda0*/  IMAD.MOV.U32 R190, RZ, RZ, R208 ;  /* 0x000000ffffbe7224 */ /* 0x000fe400078e00d0 */
[----:B------:R-:W-:Y:S01]  /*1cdb0*/  IMAD.MOV.U32 R191, RZ, RZ, R207 ;  /* 0x000000ffffbf7224 */ /* 0x000fe200078e00cf */
[----:B------:R-:W-:Y:S01]  /*1cdc0*/  IADD3 R240, P1, R240, R185, RZ ;  /* 0x000000b9f0f07210 */ /* 0x000fe20007f3e0ff */
[----:B------:R-:W-:-:S03]  /*1cdd0*/  IMAD.X R223, R223, 0x1, R184, P2 ;  /* 0x00000001dfdf7824 */ /* 0x000fc600010e06b8 */
[----:B------:R1:W-:Y:S01]  /*1cde0*/  LDGSTS.E [R173+0x40200], desc[UR4][R190.64], P0 ;  /* 0x40200000bead7fae */ /* 0x0003e20008121844 */
[----:B------:R-:W-:Y:S02]  /*1cdf0*/  IMAD.X R239, R239, 0x1, R184, P1 ;  /* 0x00000001efef7824 */ /* 0x000fe400008e06b8 */
[----:B-1----:R-:W-:Y:S01]  /*1ce00*/  IMAD.MOV.U32 R190, RZ, RZ, R224 ;  /* 0x000000ffffbe7224 */ /* 0x002fe200078e00e0 */
[----:B------:R-:W-:-:S05]  /*1ce10*/  MOV R191, R223 ;  /* 0x000000df00bf7202 */ /* 0x000fca0000000f00 */
[----:B------:R1:W-:Y:S02]  /*1ce20*/  LDGSTS.E [R173+0x40600], desc[UR4][R190.64], P0 ;  /* 0x40600000bead7fae */ /* 0x0003e40008121844 */
[----:B-1----:R-:W-:Y:S01]  /*1ce30*/  IMAD.MOV.U32 R190, RZ, RZ, R240 ;  /* 0x000000ffffbe7224 */ /* 0x002fe200078e00f0 */
[----:B------:R-:W-:-:S05]  /*1ce40*/  MOV R191, R239 ;  /* 0x000000ef00bf7202 */ /* 0x000fca0000000f00 */
[----:B------:R1:W-:Y:S01]  /*1ce50*/  LDGSTS.E [R173+0x40a00], desc[UR4][R190.64], P0 ;  /* 0x40a00000bead7fae */ /* 0x0003e20008121844 */
[----:B------:R-:W-:-:S05]  /*1ce60*/  IADD3 R245, P2, R245, R185, RZ ;  /* 0x000000b9f5f57210 */ /* 0x000fca0007f5e0ff */
[----:B--2---:R-:W-:Y:S02]  /*1ce70*/  IMAD.X R246, R246, 0x1, R184, P2 ;  /* 0x00000001f6f67824 */ /* 0x004fe400010e06b8 */
[----:B-1----:R-:W-:Y:S02]  /*1ce80*/  IMAD.MOV.U32 R190, RZ, RZ, R245 ;  /* 0x000000ffffbe7224 */ /* 0x002fe400078e00f5 */
[----:B------:R-:W-:Y:S01]  /*1ce90*/  IMAD.MOV.U32 R191, RZ, RZ, R246 ;  /* 0x000000ffffbf7224 */ /* 0x000fe200078e00f6 */
[----:B----4-:R-:W-:-:S04]  /*1cea0*/  IADD3 R213, P1, R213, R185, RZ ;  /* 0x000000b9d5d57210 */ /* 0x010fc80007f3e0ff */
[----:B------:R1:W-:Y:S01]  /*1ceb0*/  LDGSTS.E [R173+0x40e00], desc[UR4][R190.64], P0 ;  /* 0x40e00000bead7fae */ /* 0x0003e20008121844 */
[----:B------:R-:W-:-:S03]  /*1cec0*/  IMAD.X R229, R229, 0x1, R184, P1 ;  /* 0x00000001e5e57824 */ /* 0x000fc600008e06b8 */
[----:B------:R-:W-:Y:S01]  /*1ced0*/  STL [R1+0xc], R245 ;  /* 0x00000cf501007387 */ /* 0x000fe20000100800 */
[-C--:B---3--:R-:W-:Y:S01]  /*1cee0*/  IADD3 R188, P2, R188, R185.reuse, RZ ;  /* 0x000000b9bcbc7210 */ /* 0x088fe20007f5e0ff */
[----:B-1----:R-:W-:Y:S02]  /*1cef0*/  IMAD.MOV.U32 R190, RZ, RZ, R213 ;  /* 0x000000ffffbe7224 */ /* 0x002fe400078e00d5 */
[----:B------:R-:W-:Y:S01]  /*1cf00*/  IMAD.MOV.U32 R191, RZ, RZ, R229 ;  /* 0x000000ffffbf7224 */ /* 0x000fe200078e00e5 */
[----:B------:R-:W-:Y:S01]  /*1cf10*/  IADD3.X R189, R189, R184, RZ, P2, !PT ;  /* 0x000000b8bdbd7210 */ /* 0x000fe200017fe4ff */
[----:B------:R-:W-:Y:S01]  /*1cf20*/  STL [R1+0x8], R246 ;  /* 0x000008f601007387 */ /* 0x000fe20000100800 */
[----:B------:R-:W-:-:S03]  /*1cf30*/  IADD3 R5, P1, R5, R185, RZ ;  /* 0x000000b905057210 */ /* 0x000fc60007f3e0ff */
[----:B------:R-:W-:Y:S04]  /*1cf40*/  STL [R1+0x4c], R213 ;  /* 0x00004cd501007387 */ /* 0x000fe80000100800 */
[----:B------:R1:W-:Y:S01]  /*1cf50*/  LDGSTS.E [R173+0x41200], desc[UR4][R190.64], P0 ;  /* 0x41200000bead7fae */ /* 0x0003e20008121844 */
[----:B------:R-:W-:-:S03]  /*1cf60*/  IMAD.X R187, R187, 0x1, R184, P1 ;  /* 0x00000001bbbb7824 */ /* 0x000fc600008e06b8 */
[----:B------:R2:W-:Y:S04]  /*1cf70*/  STL [R1+0x48], R229 ;  /* 0x000048e501007387 */ /* 0x0005e80000100800 */
[----:B------:R-:W-:Y:S01]  /*1cf80*/  STL [R1+0x8c], R188 ;  /* 0x00008cbc01007387 */ /* 0x000fe20000100800 */
[----:B------:R-:W-:Y:S01]  /*1cf90*/  IADD3 R0, P2, R0, R185, RZ ;  /* 0x000000b900007210 */ /* 0x000fe20007f5e0ff */
[----:B-1----:R-:W-:Y:S01]  /*1cfa0*/  IMAD.MOV.U32 R190, RZ, RZ, R188 ;  /* 0x000000ffffbe7224 */ /* 0x002fe200078e00bc */
[----:B------:R-:W-:Y:S01]  /*1cfb0*/  MOV R191, R189 ;  /* 0x000000bd00bf7202 */ /* 0x000fe20000000f00 */
[----:B------:R1:W-:Y:S02]  /*1cfc0*/  STL [R1+0x88], R189 ;  /* 0x000088bd01007387 */ /* 0x0003e40000100800 */
[----:B------:R-:W-:-:S02]  /*1cfd0*/  IMAD.X R3, R3, 0x1, R184, P2 ;  /* 0x0000000103037824 */ /* 0x000fc400010e06b8 */
[----:B------:R-:W-:Y:S04]  /*1cfe0*/  STL [R1+0xcc], R5 ;  /* 0x0000cc0501007387 */ /* 0x000fe80000100800 */
[----:B------:R-:W-:Y:S04]  /*1cff0*/  STL [R1+0xc8], R187 ;  /* 0x0000c8bb01007387 */ /* 0x000fe80000100800 */
[----:B------:R3:W-:Y:S04]  /*1d000*/  LDGSTS.E [R173+0x41600], desc[UR4][R190.64], P0 ;  /* 0x41600000bead7fae */ /* 0x0007e80008121844 */
[----:B------:R4:W-:Y:S04]  /*1d010*/  STL [R1+0x10c], R0 ;  /* 0x00010c0001007387 */ /* 0x0009e80000100800 */
[----:B------:R4:W-:Y:S01]  /*1d020*/  STL [R1+0x108], R3 ;  /* 0x0001080301007387 */ /* 0x0009e20000100800 */
[----:B---3--:R-:W-:Y:S01]  /*1d030*/  IMAD.MOV.U32 R190, RZ, RZ, R5 ;  /* 0x000000ffffbe7224 */ /* 0x008fe200078e0005 */
[----:B------:R-:W-:-:S02]  /*1d040*/  MOV R191, R187 ;  /* 0x000000bb00bf7202 */ /* 0x000fc40000000f00 */
[----:B--2---:R-:W2:Y:S04]  /*1d050*/  LDL.LU R229, [R1+0x14] ;  /* 0x0000140001e57983 */ /* 0x004ea80000300800 */
[----:B------:R-:W3:Y:S04]  /*1d060*/  LDL.LU R213, [R1+0x10] ;  /* 0x0000100001d57983 */ /* 0x000ee80000300800 */
[----:B------:R-:W3:Y:S04]  /*1d070*/  LDL.LU R246, [R1+0x50] ;  /* 0x0000500001f67983 */ /* 0x000ee80000300800 */
[----:B------:R4:W-:Y:S04]  /*1d080*/  LDGSTS.E [R173+0x41a00], desc[UR4][R190.64], P0 ;  /* 0x41a00000bead7fae */ /* 0x0009e80008121844 */
[----:B------:R-:W3:Y:S04]  /*1d090*/  LDL.LU R245, [R1+0x54] ;  /* 0x0000540001f57983 */ /* 0x000ee80000300800 */
[----:B-1----:R-:W3:Y:S01]  /*1d0a0*/  LDL.LU R189, [R1+0x90] ;  /* 0x0000900001bd7983 */ /* 0x002ee20000300800 */
[----:B----4-:R-:W-:Y:S01]  /*1d0b0*/  IMAD.MOV.U32 R190, RZ, RZ, R0 ;  /* 0x000000ffffbe7224 */ /* 0x010fe200078e0000 */
[----:B------:R-:W-:Y:S01]  /*1d0c0*/  LOP3.LUT R0, R2, 0x50, RZ, 0x3c, !PT ;  /* 0x0000005002007812 */ /* 0x000fe200078e3cff */
[----:B------:R-:W-:Y:S01]  /*1d0d0*/  IMAD.MOV.U32 R191, RZ, RZ, R3 ;  /* 0x000000ffffbf7224 */ /* 0x000fe200078e0003 */
[----:B------:R-:W4:Y:S04]  /*1d0e0*/  LDL.LU R188, [R1+0x94] ;  /* 0x0000940001bc7983 */ /* 0x000f280000300800 */
        /* <DEDUP_REMOVED lines=8> */
[----:B------:R-:W-:Y:S01]  /*1d170*/  IMAD.X R209, R209, 0x1, R184, P1 ;  /* 0x00000001d1d17824 */ /* 0x000fe200008e06b8 */
[----:B------:R-:W-:Y:S01]  /*1d180*/  IADD3.X R225, R225, R184, RZ, P2, !PT ;  /* 0x000000b8e1e17210 */ /* 0x000fe200017fe4ff */
[----:B------:R-:W-:Y:S02]  /*1d190*/  IMAD.MOV.U32 R190, RZ, RZ, R210 ;  /* 0x000000ffffbe7224 */ /* 0x000fe400078e00d2 */
[----:B------:R-:W-:Y:S01]  /*1d1a0*/  IMAD.MOV.U32 R191, RZ, RZ, R209 ;  /* 0x000000ffffbf7224 */ /* 0x000fe200078e00d1 */
[----:B------:R-:W-:-:S04]  /*1d1b0*/  IADD3 R242, P1, R242, R185, RZ ;  /* 0x000000b9f2f27210 */ /* 0x000fc80007f3e0ff */
[----:B------:R1:W-:Y:S01]  /*1d1c0*/  LDGSTS.E [R173+0x40280], desc[UR4][R190.64], P0 ;  /* 0x40280000bead7fae */ /* 0x0003e20008121844 */
[----:B------:R-:W-:Y:S01]  /*1d1d0*/  IMAD.X R241, R241, 0x1, R184, P1 ;  /* 0x00000001f1f17824 */ /* 0x000fe200008e06b8 */
[----:B-1----:R-:W-:Y:S01]  /*1d1e0*/  MOV R190, R226 ;  /* 0x000000e200be7202 */ /* 0x002fe20000000f00 */
[----:B------:R-:W-:-:S05]  /*1d1f0*/  IMAD.MOV.U32 R191, RZ, RZ, R225 ;  /* 0x000000ffffbf7224 */ /* 0x000fca00078e00e1 */
[----:B------:R1:W-:Y:S02]  /*1d200*/  LDGSTS.E [R173+0x40680], desc[UR4][R190.64], P0 ;  /* 0x40680000bead7fae */ /* 0x0003e40008121844 */
[----:B-1----:R-:W-:Y:S01]  /*1d210*/  MOV R190, R242 ;  /* 0x000000f200be7202 */ /* 0x002fe20000000f00 */
[----:B------:R-:W-:-:S05]  /*1d220*/  IMAD.MOV.U32 R191, RZ, RZ, R241 ;  /* 0x000000ffffbf7224 */ /* 0x000fca00078e00f1 */
[----:B------:R1:W-:Y:S01]  /*1d230*/  LDGSTS.E [R173+0x40a80], desc[UR4][R190.64], P0 ;  /* 0x40a80000bead7fae */ /* 0x0003e20008121844 */
[----:B--2---:R-:W-:-:S05]  /*1d240*/  IADD3 R229, P2, R229, R185, RZ ;  /* 0x000000b9e5e57210 */ /* 0x004fca0007f5e0ff */
[----:B---3--:R-:W-:Y:S01]  /*1d250*/  IMAD.X R213, R213, 0x1, R184, P2 ;  /* 0x00000001d5d57824 */ /* 0x008fe200010e06b8 */
[----:B------:R-:W-:Y:S01]  /*1d260*/  STL [R1+0x14], R229 ;  /* 0x000014e501007387 */ /* 0x000fe20000100800 */
[----:B-1----:R-:W-:Y:S02]  /*1d270*/  IMAD.MOV.U32 R190, RZ, RZ, R229 ;  /* 0x000000ffffbe7224 */ /* 0x002fe400078e00e5 */
[----:B------:R-:W-:Y:S01]  /*1d280*/  IMAD.MOV.U32 R191, RZ, RZ, R213 ;  /* 0x000000ffffbf7224 */ /* 0x000fe200078e00d5 */
[-C--:B------:R-:W-:Y:S01]  /*1d290*/  IADD3 R245, P1, R245, R185.reuse, RZ ;  /* 0x000000b9f5f57210 */ /* 0x080fe20007f3e0ff */
[----:B------:R1:W-:Y:S03]  /*1d2a0*/  STL [R1+0x10], R213 ;  /* 0x000010d501007387 */ /* 0x0003e60000100800 */
[----:B------:R-:W-:Y:S01]  /*1d2b0*/  IADD3.X R246, R246, R184, RZ, P1, !PT ;  /* 0x000000b8f6f67210 */ /* 0x000fe20000ffe4ff */
[----:B------:R2:W-:Y:S01]  /*1d2c0*/  LDGSTS.E [R173+0x40e80], desc[UR4][R190.64], P0 ;  /* 0x40e80000bead7fae */ /* 0x0005e20008121844 */
[----:B----4-:R-:W-:-:S03]  /*1d2d0*/  IADD3 R188, P2, R188, R185, RZ ;  /* 0x000000b9bcbc7210 */ /* 0x010fc60007f5e0ff */
[----:B-1----:R-:W3:Y:S02]  /*1d2e0*/  LDL.LU R213, [R1+0xab0] ;  /* 0x000ab00001d57983 */ /* 0x002ee40000300800 */
[----:B------:R-:W-:Y:S02]  /*1d2f0*/  IMAD.X R189, R189, 0x1, R184, P2 ;  /* 0x00000001bdbd7824 */ /* 0x000fe400010e06b8 */
[----:B------:R-:W4:Y:S01]  /*1d300*/  LDL.LU R229, [R1+0xaac] ;  /* 0x000aac0001e57983 */ /* 0x000f220000300800 */
[----:B------:R-:W-:-:S03]  /*1d310*/  IADD3 R5, P1, R5, R185, RZ ;  /* 0x000000b905057210 */ /* 0x000fc60007f3e0ff */
[----:B------:R-:W-:Y:S02]  /*1d320*/  STL [R1+0x54], R245 ;  /* 0x000054f501007387 */ /* 0x000fe40000100800 */
[----:B------:R-:W-:Y:S02]  /*1d330*/  IMAD.X R187, R187, 0x1, R184, P1 ;  /* 0x00000001bbbb7824 */ /* 0x000fe400008e06b8 */
[----:B------:R1:W-:Y:S01]  /*1d340*/  STL [R1+0x50], R246 ;  /* 0x000050f601007387 */ /* 0x0003e20000100800 */
[----:B------:R-:W-:-:S03]  /*1d350*/  IADD3 R0, P2, R0, R185, RZ ;  /* 0x000000b900007210 */ /* 0x000fc60007f5e0ff */
[----:B------:R-:W-:Y:S02]  /*1d360*/  STL [R1+0x94], R188 ;  /* 0x000094bc01007387 */ /* 0x000fe40000100800 */
[----:B------:R-:W-:Y:S02]  /*1d370*/  IMAD.X R3, R3, 0x1, R184, P2 ;  /* 0x0000000103037824 */ /* 0x000fe400010e06b8 */
[----:B------:R1:W-:Y:S01]  /*1d380*/  STL [R1+0x90], R189 ;  /* 0x000090bd01007387 */ /* 0x0003e20000100800 */
[----:B--2---:R-:W-:-:S03]  /*1d390*/  IMAD.MOV.U32 R191, RZ, RZ, R246 ;  /* 0x000000ffffbf7224 */ /* 0x004fc600078e00f6 */
[----:B------:R-:W-:Y:S01]  /*1d3a0*/  STL [R1+0xd4], R5 ;  /* 0x0000d40501007387 */ /* 0x000fe20000100800 */
[----:B------:R-:W-:-:S03]  /*1d3b0*/  IMAD.MOV.U32 R190, RZ, RZ, R245 ;  /* 0x000000ffffbe7224 */ /* 0x000fc600078e00f5 */
[----:B------:R2:W-:Y:S04]  /*1d3c0*/  STL [R1+0xd0], R187 ;  /* 0x0000d0bb01007387 */ /* 0x0005e80000100800 */
[----:B------:R2:W-:Y:S04]  /*1d3d0*/  STL [R1+0x114], R0 ;  /* 0x0001140001007387 */ /* 0x0005e80000100800 */
[----:B------:R2:W-:Y:S04]  /*1d3e0*/  STL [R1+0x110], R3 ;  /* 0x0001100301007387 */ /* 0x0005e80000100800 */
[----:B-1----:R-:W3:Y:S04]  /*1d3f0*/  LDL.LU R246, [R1+0x18] ;  /* 0x0000180001f67983 */ /* 0x002ee80000300800 */
[----:B------:R-:W4:Y:S04]  /*1d400*/  LDL.LU R245, [R1+0x1c] ;  /* 0x00001c0001f57983 */ /* 0x000f280000300800 */
[----:B------:R1:W-:Y:S01]  /*1d410*/  LDGSTS.E [R173+0x41280], desc[UR4][R190.64], P0 ;  /* 0x41280000bead7fae */ /* 0x0003e20008121844 */
[----:B------:R-:W-:-:S02]  /*1d420*/  IADD3 R212, P1, R212, R185, RZ ;  /* 0x000000b9d4d47210 */ /* 0x000fc40007f3e0ff */
[----:B-1----:R-:W-:Y:S01]  /*1d430*/  MOV R190, R188 ;  /* 0x000000bc00be7202 */ /* 0x002fe20000000f00 */
[----:B------:R-:W-:Y:S01]  /*1d440*/  IMAD.MOV.U32 R191, RZ, RZ, R189 ;  /* 0x000000ffffbf7224 */ /* 0x000fe200078e00bd */
[----:B------:R-:W-:Y:S01]  /*1d450*/  IADD3.X R211, R211, R184, RZ, P1, !PT ;  /* 0x000000b8d3d37210 */ /* 0x000fe20000ffe4ff */
[----:B------:R-:W3:Y:S04]  /*1d460*/  LDL.LU R189, [R1+0x98] ;  /* 0x0000980001bd7983 */ /* 0x000ee80000300800 */
[----:B------:R1:W-:Y:S01]  /*1d470*/  LDGSTS.E [R173+0x41680], desc[UR4][R190.64], P0 ;  /* 0x41680000bead7fae */ /* 0x0003e20008121844 */
[-C--:B------:R-:W-:Y:S02]  /*1d480*/  IADD3 R228, P2, R228, R185.reuse, RZ ;  /* 0x000000b9e4e47210 */ /* 0x080fe40007f5e0ff */
[----:B------:R-:W-:Y:S01]  /*1d490*/  IADD3 R244, P1, R244, R185, RZ ;  /* 0x000000b9f4f47210 */ /* 0x000fe20007f3e0ff */
[----:B------:R-:W3:Y:S01]  /*1d4a0*/  LDL.LU R188, [R1+0x9c] ;  /* 0x00009c0001bc7983 */ /* 0x000ee20000300800 */
[----:B-1----:R-:W-:Y:S01]  /*1d4b0*/  MOV R190, R5 ;  /* 0x0000000500be7202 */ /* 0x002fe20000000f00 */
[----:B------:R-:W-:-:S02]  /*1d4c0*/  IMAD.MOV.U32 R191, RZ, RZ, R187 ;  /* 0x000000ffffbf7224 */ /* 0x000fc400078e00bb */
[--C-:B------:R-:W-:Y:S01]  /*1d4d0*/  IMAD.X R227, R227, 0x1, R184.reuse, P2 ;  /* 0x00000001e3e37824 */ /* 0x100fe200010e06b8 */
[----:B--2---:R-:W2:Y:S04]  /*1d4e0*/  LDL.LU R187, [R1+0xd8] ;  /* 0x0000d80001bb7983 */ /* 0x004ea80000300800 */
[----:B------:R1:W-:Y:S01]  /*1d4f0*/  LDGSTS.E [R173+0x41a80], desc[UR4][R190.64], P0 ;  /* 0x41a80000bead7fae */ /* 0x0003e20008121844 */
[----:B------:R-:W-:-:S03]  /*1d500*/  IMAD.X R243, R243, 0x1, R184, P1 ;  /* 0x00000001f3f37824 */ /* 0x000fc600008e06b8 */
[----:B------:R-:W2:Y:S01]  /*1d510*/  LDL.LU R5, [R1+0xdc] ;  /* 0x0000dc0001057983 */ /* 0x000ea20000300800 */
[----:B-1----:R-:W-:Y:S01]  /*1d520*/  IMAD.MOV.U32 R190, RZ, RZ, R0 ;  /* 0x000000ffffbe7224 */ /* 0x002fe200078e0000 */
[----:B------:R-:W-:Y:S01]  /*1d530*/  LOP3.LUT R0, R2, 0x60, RZ, 0x3c, !PT ;  /* 0x0000006002007812 */ /* 0x000fe200078e3cff */
[----:B------:R-:W-:Y:S02]  /*1d540*/  IMAD.MOV.U32 R191, RZ, RZ, R3 ;  /* 0x000000ffffbf7224 */ /* 0x000fe400078e0003 */
[----:B------:R-:W2:Y:S04]  /*1d550*/  LDL.LU R3, [R1+0x118] ;  /* 0x0001180001037983 */ /* 0x000ea80000300800 */
[----:B------:R1:W-:Y:S02]  /*1d560*/  LDGSTS.E [R173+0x41e80], desc[UR4][R190.64], P0 ;  /* 0x41e80000bead7fae */ /* 0x0003e40008121844 */
[----:B-1----:R-:W-:Y:S01]  /*1d570*/  VIADD R173, R0, UR8 ;  /* 0x0000000800ad7c36 */ /* 0x002fe20008000000 */
[----:B------:R-:W-:Y:S01]  /*1d580*/  MOV R191, R211 ;  /* 0x000000d300bf7202 */ /* 0x000fe20000000f00 */
[----:B------:R-:W-:Y:S01]  /*1d590*/  IMAD.MOV.U32 R190, RZ, RZ, R212 ;  /* 0x000000ffffbe7224 */ /* 0x000fe200078e00d4 */
[----:B------:R-:W2:Y:S04]  /*1d5a0*/  LDL.LU R0, [R1+0x11c] ;  /* 0x00011c0001007983 */ /* 0x000ea80000300800 */
[----:B------:R1:W-:Y:S02]  /*1d5b0*/  LDGSTS.E [R173+0x40300], desc[UR4][R190.64], P0 ;  /* 0x40300000bead7fae */ /* 0x0003e40008121844 */
[----:B-1----:R-:W-:-:S02]  /*1d5c0*/  IMAD.MOV.U32 R190, RZ, RZ, R228 ;  /* 0x000000ffffbe7224 */ /* 0x002fc400078e00e4 */
[----:B------:R-:W-:-:S05]  /*1d5d0*/  IMAD.MOV.U32 R191, RZ, RZ, R227 ;  /* 0x000000ffffbf7224 */ /* 0x000fca00078e00e3 */
[----:B------:R1:W-:Y:S02]  /*1d5e0*/  LDGSTS.E [R173+0x40700], desc[UR4][R190.64], P0 ;  /* 0x40700000bead7fae */ /* 0x0003e40008121844 */
[----:B-1----:R-:W-:Y:S02]  /*1d5f0*/  IMAD.MOV.U32 R190, RZ, RZ, R244 ;  /* 0x000000ffffbe7224 */ /* 0x002fe400078e00f4 */
[----:B------:R-:W-:-:S05]  /*1d600*/  IMAD.MOV.U32 R191, RZ, RZ, R243 ;  /* 0x000000ffffbf7224 */ /* 0x000fca00078e00f3 */
[----:B------:R1:W-:Y:S01]  /*1d610*/  LDGSTS.E [R173+0x40b00], desc[UR4][R190.64], P0 ;  /* 0x40b00000bead7fae */ /* 0x0003e20008121844 */
[----:B----4-:R-:W-:-:S04]  /*1d620*/  IADD3 R245, P2, R245, R185, RZ ;  /* 0x000000b9f5f57210 */ /* 0x010fc80007f5e0ff */
[----:B---3--:R-:W-:Y:S01]  /*1d630*/  IADD3.X R246, R246, R184, RZ, P2, !PT ;  /* 0x000000b8f6f67210 */ /* 0x008fe200017fe4ff */
[----:B-1----:R-:W-:Y:S01]  /*1d640*/  IMAD.MOV.U32 R190, RZ, RZ, R245 ;  /* 0x000000ffffbe7224 */ /* 0x002fe200078e00f5 */
[----:B------:R-:W-:Y:S02]  /*1d650*/  STL [R1+0x1c], R245 ;  /* 0x00001cf501007387 */ /* 0x000fe40000100800 */
[----:B------:R-:W-:Y:S02]  /*1d660*/  MOV R191, R246 ;  /* 0x000000f600bf7202 */ /* 0x000fe40000000f00 */
[----:B------:R1:W-:Y:S04]  /*1d670*/  STL [R1+0x18], R246 ;  /* 0x000018f601007387 */ /* 0x0003e80000100800 */
[----:B------:R3:W-:Y:S04]  /*1d680*/  LDGSTS.E [R173+0x40f00], desc[UR4][R190.64], P0 ;  /* 0x40f00000bead7fae */ /* 0x0007e80008121844 */
[----:B-1----:R-:W4:Y:S04]  /*1d690*/  LDL.LU R246, [R1+0xaa8] ;  /* 0x000aa80001f67983 */ /* 0x002f280000300800 */
[----:B------:R-:W4:Y:S04]  /*1d6a0*/  LDL.LU R245, [R1+0xaa4] ;  /* 0x000aa40001f57983 */ /* 0x000f280000300800 */
[----:B------:R-:W4:Y:S04]  /*1d6b0*/  LDL.LU R190, [R1+0x58] ;  /* 0x0000580001be7983 */ /* 0x000f280000300800 */
[----:B------:R-:W3:Y:S01]  /*1d6c0*/  LDL.LU R191, [R1+0x5c] ;  /* 0x00005c0001bf7983 */ /* 0x000ee20000300800 */
[----:B------:R-:W-:-:S05]  /*1d6d0*/  IADD3 R188, P2, R188, R185, RZ ;  /* 0x000000b9bcbc7210 */ /* 0x000fca0007f5e0ff */
[----:B------:R-:W-:Y:S01]  /*1d6e0*/  IMAD.X R189, R189, 0x1, R184, P2 ;  /* 0x00000001bdbd7824 */ /* 0x000fe200010e06b8 */
[----:B--2---:R-:W-:-:S05]  /*1d6f0*/  IADD3 R0, P2, R0, R185, RZ ;  /* 0x000000b900007210 */ /* 0x004fca0007f5e0ff */
[----:B------:R-:W-:Y:S01]  /*1d700*/  IMAD.X R3, R3, 0x1, R184, P2 ;  /* 0x0000000103037824 */ /* 0x000fe200010e06b8 */
[----:B---3--:R-:W-:-:S05]  /*1d710*/  IADD3 R191, P1, R191, R185, RZ ;  /* 0x000000b9bfbf7210 */ /* 0x008fca0007f3e0ff */
[----:B----4-:R-:W-:Y:S01]  /*1d720*/  IMAD.X R190, R190, 0x1, R184, P1 ;  /* 0x00000001bebe7824 */ /* 0x010fe200008e06b8 */
[----:B------:R1:W-:Y:S04]  /*1d730*/  STL [R1+0x5c], R191 ;  /* 0x00005cbf01007387 */ /* 0x0003e80000100800 */
[----:B------:R2:W-:Y:S01]  /*1d740*/  STL [R1+0x58], R190 ;  /* 0x000058be01007387 */ /* 0x0005e20000100800 */
[----:B-1----:R-:W-:-:S04]  /*1d750*/  LOP3.LUT R191, R191, R190, RZ, 0x3c, !PT ;  /* 0x000000bebfbf7212 */ /* 0x002fc800078e3cff */
[----:B--2---:R-:W-:Y:S02]  /*1d760*/  LOP3.LUT R190, R191, R190, RZ, 0x3c, !PT ;  /* 0x000000bebfbe7212 */ /* 0x004fe400078e3cff */
[----:B------:R-:W-:Y:S02]  /*1d770*/  IADD3 R5, P1, R5, R185, RZ ;  /* 0x000000b905057210 */ /* 0x000fe40007f3e0ff */
[----:B------:R-:W-:-:S03]  /*1d780*/  LOP3.LUT R191, R191, R190, RZ, 0x3c, !PT ;  /* 0x000000bebfbf7212 */ /* 0x000fc600078e3cff */
[----:B------:R-:W-:Y:S02]  /*1d790*/  IMAD.X R187, R187, 0x1, R184, P1 ;  /* 0x00000001bbbb7824 */ /* 0x000fe400008e06b8 */
[----:B------:R1:W-:Y:S04]  /*1d7a0*/  LDGSTS.E [R173+0x41300], desc[UR4][R190.64], P0 ;  /* 0x41300000bead7fae */ /* 0x0003e80008121844 */
[----:B------:R-:W-:Y:S01]  /*1d7b0*/  STL [R1+0x9c], R188 ;  /* 0x00009cbc01007387 */ /* 0x000fe20000100800 */
[----:B-1----:R-:W-:Y:S01]  /*1d7c0*/  IMAD.MOV.U32 R190, RZ, RZ, R188 ;  /* 0x000000ffffbe7224 */ /* 0x002fe200078e00bc */
[----:B------:R-:W-:Y:S02]  /*1d7d0*/  MOV R191, R189 ;  /* 0x000000bd00bf7202 */ /* 0x000fe40000000f00 */
[----:B------:R-:W-:Y:S04]  /*1d7e0*/  STL [R1+0x98], R189 ;  /* 0x000098bd01007387 */ /* 0x000fe80000100800 */
[----:B------:R1:W-:Y:S04]  /*1d7f0*/  LDGSTS.E [R173+0x41700], desc[UR4][R190.64], P0 ;  /* 0x41700000bead7fae */ /* 0x0003e80008121844 */
[----:B------:R-:W-:Y:S04]  /*1d800*/  STL [R1+0xdc], R5 ;  /* 0x0000dc0501007387 */ /* 0x000fe80000100800 */
[----:B------:R-:W-:Y:S01]  /*1d810*/  STL [R1+0xd8], R187 ;  /* 0x0000d8bb01007387 */ /* 0x000fe20000100800 */
[----:B-1----:R-:W-:Y:S01]  /*1d820*/  IMAD.MOV.U32 R190, RZ, RZ, R5 ;  /* 0x000000ffffbe7224 */ /* 0x002fe200078e0005 */
[----:B------:R-:W-:-:S02]  /*1d830*/  MOV R191, R187 ;  /* 0x000000bb00bf7202 */ /* 0x000fc40000000f00 */
[----:B------:R1:W-:Y:S04]  /*1d840*/  STL [R1+0x11c], R0 ;  /* 0x00011c0001007387 */ /* 0x0003e80000100800 */
[----:B------:R2:W-:Y:S04]  /*1d850*/  LDGSTS.E [R173+0x41b00], desc[UR4][R190.64], P0 ;  /* 0x41b00000bead7fae */ /* 0x0005e80008121844 */
[----:B------:R3:W-:Y:S01]  /*1d860*/  STL [R1+0x118], R3 ;  /* 0x0001180301007387 */ /* 0x0007e20000100800 */
[----:B--2---:R-:W-:-:S03]  /*1d870*/  IMAD.MOV.U32 R190, RZ, RZ, R0 ;  /* 0x000000ffffbe7224 */ /* 0x004fc600078e0000 */
[----:B-1----:R-:W2:Y:S04]  /*1d880*/  LDL.LU R0, [R1+0x20] ;  /* 0x0000200001007983 */ /* 0x002ea80000300800 */
[----:B------:R-:W4:Y:S01]  /*1d890*/  LDL.LU R187, [R1+0x24] ;  /* 0x0000240001bb7983 */ /* 0x000f220000300800 */
[-C--:B------:R-:W-:Y:S01]  /*1d8a0*/  IADD3 R214, P1, R214, R185.reuse, RZ ;  /* 0x000000b9d6d67210 */ /* 0x080fe20007f3e0ff */
[----:B------:R-:W-:Y:S01]  /*1d8b0*/  IMAD.MOV.U32 R191, RZ, RZ, R3 ;  /* 0x000000ffffbf7224 */ /* 0x000fe200078e0003 */
[----:B---3--:R-:W-:Y:S01]  /*1d8c0*/  LOP3.LUT R3, R2, 0x70, RZ, 0x3c, !PT ;  /* 0x0000007002037812 */ /* 0x008fe200078e3cff */
[----:B------:R-:W3:Y:S01]  /*1d8d0*/  LDL.LU R189, [R1+0xa0] ;  /* 0x0000a00001bd7983 */ /* 0x000ee20000300800 */
[----:B------:R-:W-:Y:S01]  /*1d8e0*/  IADD3 R230, P2, R230, R185, RZ ;  /* 0x000000b9e6e67210 */ /* 0x000fe20007f5e0ff */
[----:B------:R-:W-:-:S02]  /*1d8f0*/  IMAD.X R213, R213, 0x1, R184, P1 ;  /* 0x00000001d5d57824 */ /* 0x000fc400008e06b8 */
[----:B------:R1:W-:Y:S01]  /*1d900*/  LDGSTS.E [R173+0x41f00], desc[UR4][R190.64], P0 ;  /* 0x41f00000bead7fae */ /* 0x0003e20008121844 */
[----:B------:R-:W-:Y:S02]  /*1d910*/  IADD3.X R229, R229, R184, RZ, P2, !PT ;  /* 0x000000b8e5e57210 */ /* 0x000fe400017fe4ff */
[----:B------:R-:W-:Y:S01]  /*1d920*/  IADD3 R246, P1, R246, R185, RZ ;  /* 0x000000b9f6f67210 */ /* 0x000fe20007f3e0ff */
[----:B------:R-:W3:Y:S01]  /*1d930*/  LDL.LU R188, [R1+0xa4] ;  /* 0x0000a40001bc7983 */ /* 0x000ee20000300800 */
[----:B-1----:R-:W-:-:S03]  /*1d940*/  VIADD R173, R3, UR8 ;  /* 0x0000000803ad7c36 */ /* 0x002fc60008000000 */
[----:B------:R-:W3:Y:S01]  /*1d950*/  LDL.LU R5, [R1+0x120] ;  /* 0x0001200001057983 */ /* 0x000ee20000300800 */
[----:B------:R-:W-:Y:S02]  /*1d960*/  IMAD.MOV.U32 R190, RZ, RZ, R214 ;  /* 0x000000ffffbe7224 */ /* 0x000fe400078e00d6 */
[----:B------:R-:W-:Y:S01]  /*1d970*/  IMAD.MOV.U32 R191, RZ, RZ, R213 ;  /* 0x000000ffffbf7224 */ /* 0x000fe200078e00d5 */
[----:B------:R-:W3:Y:S01]  /*1d980*/  LDL.LU R3, [R1+0x124] ;  /* 0x0001240001037983 */ /* 0x000ee20000300800 */
[----:B------:R-:W-:-:S03]  /*1d990*/  IMAD.X R245, R245, 0x1, R184, P1 ;  /* 0x00000001f5f57824 */ /* 0x000fc600008e06b8 */
[----:B------:R1:W-:Y:S02]  /*1d9a0*/  LDGSTS.E [R173+0x40380], desc[UR4][R190.64], P0 ;  /* 0x40380000bead7fae */ /* 0x0003e40008121844 */
[----:B-1----:R-:W-:Y:S01]  /*1d9b0*/  MOV R190, R230 ;  /* 0x000000e600be7202 */ /* 0x002fe20000000f00 */
[----:B------:R-:W-:-:S05]  /*1d9c0*/  IMAD.MOV.U32 R191, RZ, RZ, R229 ;  /* 0x000000ffffbf7224 */ /* 0x000fca00078e00e5 */
[----:B------:R1:W-:Y:S02]  /*1d9d0*/  LDGSTS.E [R173+0x40780], desc[UR4][R190.64], P0 ;  /* 0x40780000bead7fae */ /* 0x0003e40008121844 */
[----:B-1----:R-:W-:Y:S01]  /*1d9e0*/  MOV R190, R246 ;  /* 0x000000f600be7202 */ /* 0x002fe20000000f00 */
[----:B------:R-:W-:-:S05]  /*1d9f0*/  IMAD.MOV.U32 R191, RZ, RZ, R245 ;  /* 0x000000ffffbf7224 */ /* 0x000fca00078e00f5 */
[----:B------:R1:W-:Y:S01]  /*1da00*/  LDGSTS.E [R173+0x40b80], desc[UR4][R190.64], P0 ;  /* 0x40b80000bead7fae */ /* 0x0003e20008121844 */
[----:B----4-:R-:W-:-:S05]  /*1da10*/  IADD3 R187, P2, R187, R185, RZ ;  /* 0x000000b9bbbb7210 */ /* 0x010fca0007f5e0ff */
[----:B--2---:R-:W-:Y:S02]  /*1da20*/  IMAD.X R0, R0, 0x1, R184, P2 ;  /* 0x0000000100007824 */ /* 0x004fe400010e06b8 */
[----:B-1----:R-:W-:Y:S02]  /*1da30*/  IMAD.MOV.U32 R190, RZ, RZ, R187 ;  /* 0x000000ffffbe7224 */ /* 0x002fe400078e00bb */
[----:B------:R-:W-:Y:S01]  /*1da40*/  IMAD.MOV.U32 R191, RZ, RZ, R0 ;  /* 0x000000ffffbf7224 */ /* 0x000fe200078e0000 */
[----:B------:R-:W-:Y:S04]  /*1da50*/  STL [R1+0x24], R187 ;  /* 0x000024bb01007387 */ /* 0x000fe80000100800 */
[----:B------:R1:W-:Y:S04]  /*1da60*/  STL [R1+0x20], R0 ;  /* 0x0000200001007387 */ /* 0x0003e80000100800 */
[----:B------:R2:W-:Y:S04]  /*1da70*/  LDGSTS.E [R173+0x40f80], desc[UR4][R190.64], P0 ;  /* 0x40f80000bead7fae */ /* 0x0005e80008121844 */
[----:B-1----:R-:W4:Y:S04]  /*1da80*/  LDL.LU R0, [R1+0xaa0] ;  /* 0x000aa00001007983 */ /* 0x002f280000300800 */
[----:B------:R-:W4:Y:S04]  /*1da90*/  LDL R187, [R1+0x850] ;  /* 0x0008500001bb7983 */ /* 0x000f280000100800 */
[----:B------:R-:W4:Y:S04]  /*1daa0*/  LDL.LU R190, [R1+0x60] ;  /* 0x0000600001be7983 */ /* 0x000f280000300800 */
[----:B------:R-:W2:Y:S01]  /*1dab0*/  LDL.LU R191, [R1+0x64] ;  /* 0x0000640001bf7983 */ /* 0x000ea20000300800 */
[----:B---3--:R-:W-:-:S05]  /*1dac0*/  IADD3 R188, P2, R188, R185, RZ ;  /* 0x000000b9bcbc7210 */ /* 0x008fca0007f5e0ff */
[----:B------:R-:W-:Y:S01]  /*1dad0*/  IMAD.X R189, R189, 0x1, R184, P2 ;  /* 0x00000001bdbd7824 */ /* 0x000fe200010e06b8 */
[----:B--2---:R-:W-:-:S04]  /*1dae0*/  IADD3 R191, P1, R191, R185, RZ ;  /* 0x000000b9bfbf7210 */ /* 0x004fc80007f3e0ff */
[----:B----4-:R-:W-:Y:S01]  /*1daf0*/  IADD3.X R190, R190, R184, RZ, P1, !PT ;  /* 0x000000b8bebe7210 */ /* 0x010fe20000ffe4ff */
[----:B------:R1:W-:Y:S04]  /*1db00*/  STL [R1+0x64], R191 ;  /* 0x000064bf01007387 */ /* 0x0003e80000100800 */
[----:B------:R2:W-:Y:S01]  /*1db10*/  STL [R1+0x60], R190 ;  /* 0x000060be01007387 */ /* 0x0005e20000100800 */
[----:B-1----:R-:W-:-:S04]  /*1db20*/  LOP3.LUT R191, R191, R190, RZ, 0x3c, !PT ;  /* 0x000000bebfbf7212 */ /* 0x002fc800078e3cff */
[----:B--2---:R-:W-:-:S04]  /*1db30*/  LOP3.LUT R190, R191, R190, RZ, 0x3c, !PT ;  /* 0x000000bebfbe7212 */ /* 0x004fc800078e3cff */
[----:B------:R-:W-:Y:S01]  /*1db40*/  LOP3.LUT R191, R191, R190, RZ, 0x3c, !PT ;  /* 0x000000bebfbf7212 */ /* 0x000fe200078e3cff */
[----:B------:R-:W-:Y:S04]  /*1db50*/  STL [R1+0xa4], R188 ;  /* 0x0000a4bc01007387 */ /* 0x000fe80000100800 */
[----:B------:R1:W-:Y:S04]  /*1db60*/  LDGSTS.E [R173+0x41380], desc[UR4][R190.64], P0 ;  /* 0x41380000bead7fae */ /* 0x0003e80008121844 */
[----:B------:R2:W-:Y:S01]  /*1db70*/  STL [R1+0xa0], R189 ;  /* 0x0000a0bd01007387 */ /* 0x0005e20000100800 */
[----:B-1----:R-:W-:-:S02]  /*1db80*/  IMAD.MOV.U32 R190, RZ, RZ, R188 ;  /* 0x000000ffffbe7224 */ /* 0x002fc400078e00bc */
[----:B------:R-:W-:Y:S02]  /*1db90*/  IMAD.MOV.U32 R191, RZ, RZ, R189 ;  /* 0x000000ffffbf7224 */ /* 0x000fe400078e00bd */
[----:B--2---:R-:W5:Y:S04]  /*1dba0*/  LDL.LU R189, [R1+0xa9c] ;  /* 0x000a9c0001bd7983 */ /* 0x004f680000300800 */
[----:B------:R-:W5:Y:S04]  /*1dbb0*/  LDL.LU R188, [R1+0xa98] ;  /* 0x000a980001bc7983 */ /* 0x000f680000300800 */
[----:B------:R1:W-:Y:S04]  /*1dbc0*/  LDGSTS.E [R173+0x41780], desc[UR4][R190.64], P0 ;  /* 0x41780000bead7fae */ /* 0x0003e80008121844 */
[----:B------:R-:W2:Y:S04]  /*1dbd0*/  LDL.LU R190, [R1+0xe0] ;  /* 0x0000e00001be7983 */ /* 0x000ea80000300800 */
[----:B------:R-:W1:Y:S01]  /*1dbe0*/  LDL.LU R191, [R1+0xe4] ;  /* 0x0000e40001bf7983 */ /* 0x000e620000300800 */
[----:B------:R-:W-:-:S05]  /*1dbf0*/  IADD3 R3, P2, R3, R185, RZ ;  /* 0x000000b903037210 */ /* 0x000fca0007f5e0ff */
[----:B------:R-:W-:Y:S01]  /*1dc00*/  IMAD.X R5, R5, 0x1, R184, P2 ;  /* 0x0000000105057824 */ /* 0x000fe200010e06b8 */
[----:B-1----:R-:W-:-:S04]  /*1dc10*/  IADD3 R191, P1, R191, R185, RZ ;  /* 0x000000b9bfbf7210 */ /* 0x002fc80007f3e0ff */
[----:B--2---:R-:W-:Y:S01]  /*1dc20*/  IADD3.X R190, R190, R184, RZ, P1, !PT ;  /* 0x000000b8bebe7210 */ /* 0x004fe20000ffe4ff */
        /* <DEDUP_REMOVED lines=11> */
[----:B------:R1:W-:Y:S01]  /*1dce0*/  LDGSTS.E [R173+0x41f80], desc[UR4][R190.64], P0 ;  /* 0x41f80000bead7fae */ /* 0x0003e20008121844 */
[----:B------:R-:W-:-:S03]  /*1dcf0*/  ISETP.NE.U32.AND P0, PT, R0, R187, PT ;  /* 0x000000bb0000720c */ /* 0x000fc60003f05070 */
[----:B------:R2:W5:Y:S04]  /*1dd00*/  LDL.LU R3, [R1+0xa90] ;  /* 0x000a900001037983 */ /* 0x0005680000300800 */
[----:B------:R-:W0:Y:S01]  /*1dd10*/  LDGDEPBAR ;  /* 0x00000000000079af */ /* 0x000e220000000000 */
[----:B-1----:R-:W-:-:S03]  /*1dd20*/  MOV R173, R0 ;  /* 0x0000000000ad7202 */ /* 0x002fc60000000f00 */
[----:B------:R2:W5:Y:S02]  /*1dd30*/  LDL.LU R0, [R1+0xa8c] ;  /* 0x000a8c0001007983 */ /* 0x0005640000300800 */
[----:B------:R-:W-:Y:S05]  /*1dd40*/  @P0 BRA `(.L_x_1) ;  /* 0xffffff28005c0947 */ /* 0x000fea000383ffff */
.L_x_0:
[----:B-----5:R-:W1:Y:S01]  /*1dd50*/  S2R R9, SR_TID.X ;  /* 0x0000000000097919 */ /* 0x020e620000002100 */
[----:B------:R-:W-:Y:S02]  /*1dd60*/  WARPGROUP.DEPBAR.LE gsb0, 0x0 ;  /* 0x00008000000079c5 */ /* 0x000fe40000010000 */
[----:B------:R-:W-:-:S04]  /*1dd70*/  DEPBAR.LE SB0, 0x0 ;  /* 0x000080000000791a */ /* 0x000fc80000000000 */
[----:B------:R-:W3:Y:S01]  /*1dd80*/  S2R R187, SR_TID.X ;  /* 0x0000000000bb7919 */ /* 0x000ee20000002100 */
[----:B------:R-:W-:Y:S01]  /*1dd90*/  MOV R12, R120 ;  /* 0x00000078000c7202 */ /* 0x000fe20000000f00 */
[----:B------:R-:W-:Y:S01]  /*1dda0*/  IMAD.MOV.U32 R13, RZ, RZ, R122 ;  /* 0x000000ffff0d7224 */ /* 0x000fe200078e007a */
[----:B------:R-:W-:Y:S01]  /*1ddb0*/  MOV R16, R56 ;  /* 0x0000003800107202 */ /* 0x000fe20000000f00 */
[----:B------:R-:W-:Y:S01]  /*1ddc0*/  IMAD.MOV.U32 R14, RZ, RZ, R88 ;  /* 0x000000ffff0e7224 */ /* 0x000fe200078e0058 */
[----:B------:R-:W-:Y:S01]  /*1ddd0*/  MOV R20, R121 ;  /* 0x0000007900147202 */ /* 0x000fe20000000f00 */
[----:B------:R-:W-:Y:S01]  /*1dde0*/  IMAD.MOV.U32 R15, RZ, RZ, R90 ;  /* 0x000000ffff0f7224 */ /* 0x000fe200078e005a */
[----:B------:R-:W-:Y:S01]  /*1ddf0*/  MOV R56, R57 ;  /* 0x0000003900387202 */ /* 0x000fe20000000f00 */
[----:B------:R-:W-:Y:S01]  /*1de00*/  VIADD R8, R0, 0x3 ;  /* 0x0000000300087836 */ /* 0x000fe20000000000 */
[----:B------:R-:W-:Y:S01]  /*1de10*/  MOV R88, R124 ;  /* 0x0000007c00587202 */ /* 0x000fe20000000f00 */
[----:B------:R-:W-:Y:S01]  /*1de20*/  IMAD.MOV.U32 R17, RZ, RZ, R58 ;  /* 0x000000ffff117224 */ /* 0x000fe200078e003a */
[----:B------:R-:W-:Y:S01]  /*1de30*/  MOV R120, R60 ;  /* 0x0000003c00787202 */ /* 0x000fe20000000f00 */
[----:B------:R-:W-:Y:S01]  /*1de40*/  IMAD.MOV.U32 R18, RZ, RZ, R24 ;  /* 0x000000ffff127224 */ /* 0x000fe200078e0018 */
[----:B------:R-:W-:Y:S01]  /*1de50*/  ISETP.GE.AND P4, PT, R8, R189, PT ;  /* 0x000000bd0800720c */ /* 0x000fe20003f86270 */
[----:B------:R-:W-:Y:S01]  /*1de60*/  IMAD.MOV.U32 R19, RZ, RZ, R26 ;  /* 0x000000ffff137224 */ /* 0x000fe200078e001a */
[----:B------:R-:W-:Y:S01]  /*1de70*/  MOV R124, R64 ;  /* 0x00000040007c7202 */ /* 0x000fe20000000f00 */
[----:B------:R-:W-:Y:S01]  /*1de80*/  IMAD.MOV.U32 R21, RZ, RZ, R123 ;  /* 0x000000ffff157224 */ /* 0x000fe200078e007b */
[----:B------:R-:W-:Y:S01]  /*1de90*/  MOV R152, R65 ;  /* 0x0000004100987202 */ /* 0x000fe20000000f00 */
[----:B------:R-:W-:Y:S01]  /*1dea0*/  IMAD.MOV.U32 R22, RZ, RZ, R89 ;  /* 0x000000ffff167224 */ /* 0x000fe200078e0059 */
[-C--:B------:R-:W-:Y:S01]  /*1deb0*/  ISETP.GE.AND P2, PT, R3, R188.reuse, PT ;  /* 0x000000bc0300720c */ /* 0x080fe20003f46270 */
[----:B------:R-:W-:Y:S01]  /*1dec0*/  IMAD.MOV.U32 R23, RZ, RZ, R91 ;  /* 0x000000ffff177224 */ /* 0x000fe200078e005b */
[CC--:B------:R-:W-:Y:S01]  /*1ded0*/  ISETP.GE.AND P5, PT, R0.reuse, R189.reuse, PT ;  /* 0x000000bd0000720c */ /* 0x0c0fe20003fa6270 */
[----:B------:R-:W-:Y:S01]  /*1dee0*/  IMAD.MOV.U32 R57, RZ, RZ, R59 ;  /* 0x000000ffff397224 */ /* 0x000fe200078e003b */
[----:B------:R-:W-:Y:S01]  /*1def0*/  ISETP.LT.AND P2, PT, R0, R189, !P2 ;  /* 0x000000bd0000720c */ /* 0x000fe20005741270 */
[----:B------:R-:W-:Y:S01]  /*1df00*/  IMAD.MOV.U32 R58, RZ, RZ, R25 ;  /* 0x000000ffff3a7224 */ /* 0x000fe200078e0019 */
[----:B------:R-:W-:Y:S01]  /*1df10*/  ISETP.LT.AND P5, PT, R5, R188, !P5 ;  /* 0x000000bc0500720c */ /* 0x000fe20006fa1270 */
[----:B-1----:R-:W-:-:S02]  /*1df20*/  IMAD.SHL.U32 R2, R9, 0x10, RZ ;  /* 0x0000001009027824 */ /* 0x002fc400078e00ff */
[C---:B------:R-:W-:Y:S01]  /*1df30*/  IMAD.SHL.U32 R4, R9.reuse, 0x40, RZ ;  /* 0x0000004009047824 */ /* 0x040fe200078e00ff */
[----:B------:R-:W-:Y:S01]  /*1df40*/  LOP3.LUT R9, R9, 0x60, RZ, 0xc0, !PT ;  /* 0x0000006009097812 */ /* 0x000fe200078ec0ff */
[----:B------:R-:W-:Y:S01]  /*1df50*/  IMAD.MOV.U32 R59, RZ, RZ, R27 ;  /* 0x000000ffff3b7224 */ /* 0x000fe200078e001b */
[----:B------:R-:W-:Y:S01]  /*1df60*/  LOP3.LUT R2, R2, 0xf0, RZ, 0xc0, !PT ;  /* 0x000000f002027812 */ /* 0x000fe200078ec0ff */
[----:B------:R-:W-:Y:S01]  /*1df70*/  IMAD.MOV.U32 R89, RZ, RZ, R126 ;  /* 0x000000ffff597224 */ /* 0x000fe200078e007e */
[----:B------:R-:W-:Y:S01]  /*1df80*/  LOP3.LUT R7, R4, 0x400, RZ, 0xc0, !PT ;  /* 0x0000040004077812 */ /* 0x000fe200078ec0ff */
[----:B------:R-:W-:Y:S01]  /*1df90*/  IMAD.MOV.U32 R90, RZ, RZ, R92 ;  /* 0x000000ffff5a7224 */ /* 0x000fe200078e005c */
[----:B------:R-:W-:Y:S01]  /*1dfa0*/  IADD3 R4, R0, 0x1, RZ ;  /* 0x0000000100047810 */ /* 0x000fe20007ffe0ff */
[----:B------:R-:W-:Y:S01]  /*1dfb0*/  IMAD.MOV.U32 R91, RZ, RZ, R94 ;  /* 0x000000ffff5b7224 */ /* 0x000fe200078e005e */
[----:B------:R-:W-:Y:S01]  /*1dfc0*/  IADD3 R2, R7, UR6, R2 ;  /* 0x0000000607027c10 */ /* 0x000fe2000fffe002 */
[----:B------:R-:W-:Y:S01]  /*1dfd0*/  IMAD.MOV.U32 R121, RZ, RZ, R62 ;  /* 0x000000ffff797224 */ /* 0x000fe200078e003e */
[----:B---3--:R-:W-:Y:S01]  /*1dfe0*/  LOP3.LUT R187, R187, 0x7f, RZ, 0xc0, !PT ;  /* 0x0000007fbbbb7812 */ /* 0x008fe200078ec0ff */
[----:B------:R-:W-:Y:S01]  /*1dff0*/  IMAD.MOV.U32 R122, RZ, RZ, R28 ;  /* 0x000000ffff7a7224 */ /* 0x000fe200078e001c */
[----:B------:R-:W-:Y:S01]  /*1e000*/  ISETP.GE.AND P3, PT, R4, R189, PT ;  /* 0x000000bd0400720c */ /* 0x000fe20003f66270 */
[----:B------:R-:W-:Y:S01]  /*1e010*/  IMAD R2, R9, 0x8, R2 ;  /* 0x0000000809027824 */ /* 0x000fe200078e0202 */
[----:B------:R-:W-:Y:S01]  /*1e020*/  BAR.SYNC.DEFER_BLOCKING 0x0 ;  /* 0x0000000000007b1d */ /* 0x000fe20000010000 */
[----:B------:R-:W-:Y:S01]  /*1e030*/  LEA R4, R187, UR6, 0x4 ;  /* 0x00000006bb047c11 */ /* 0x000fe2000f8e20ff */
[----:B------:R-:W-:Y:S01]  /*1e040*/  IMAD.MOV.U32 R123, RZ, RZ, R30 ;  /* 0x000000ffff7b7224 */ /* 0x000fe200078e001e */
[----:B------:R-:W-:Y:S01]  /*1e050*/  MOV R92, R61 ;  /* 0x0000003d005c7202 */ /* 0x000fe20000000f00 */
[----:B------:R-:W-:-:S02]  /*1e060*/  IMAD.MOV.U32 R94, RZ, RZ, R29 ;  /* 0x000000ffff5e7224 */ /* 0x000fc400078e001d */
[----:B------:R-:W-:Y:S01]  /*1e070*/  IMAD.MOV.U32 R126, RZ, RZ, R32 ;  /* 0x000000ffff7e7224 */ /* 0x000fe200078e0020 */
[----:B------:R-:W-:Y:S01]  /*1e080*/  ULDC.64 UR6, c[0x0][0x220] ;  /* 0x0000880000067ab9 */ /* 0x000fe20000000a00 */
[----:B------:R-:W-:Y:S02]  /*1e090*/  IMAD.MOV.U32 R153, RZ, RZ, R67 ;  /* 0x000000ffff997224 */ /* 0x000fe400078e0043 */
[----:B------:R-:W-:Y:S02]  /*1e0a0*/  IMAD.MOV.U32 R154, RZ, RZ, R33 ;  /* 0x000000ffff9a7224 */ /* 0x000fe400078e0021 */
[----:B------:R-:W-:Y:S02]  /*1e0b0*/  IMAD.MOV.U32 R155, RZ, RZ, R35 ;  /* 0x000000ffff9b7224 */ /* 0x000fe400078e0023 */
[----:B------:R-:W-:-:S05]  /*1e0c0*/  VIADD R6, R0, 0x3f ;  /* 0x0000003f00067836 */ /* 0x000fca0000000000 */
[-C--:B------:R-:W-:Y:S01]  /*1e0d0*/  ISETP.GE.AND P0, PT, R6, R189.reuse, PT ;  /* 0x000000bd0600720c */ /* 0x080fe20003f06270 */
[----:B------:R-:W-:Y:S01]  /*1e0e0*/  VIADD R6, R0, 0x2 ;  /* 0x0000000200067836 */ /* 0x000fe20000000000 */
[----:B------:R-:W-:Y:S01]  /*1e0f0*/  STSM.16.M88.4 [R2], R12 ;  /* 0x0000000c02007844 */ /* 0x000fe20000000200 */
[----:B------:R-:W-:Y:S03]  /*1e100*/  BAR.SYNC.DEFER_BLOCKING 0x0 ;  /* 0x0000000000007b1d */ /* 0x000fe60000010000 */
[----:B------:R-:W-:-:S05]  /*1e110*/  ISETP.GE.AND P1, PT, R6, R189, PT ;  /* 0x000000bd0600720c */ /* 0x000fca0003f26270 */
[----:B------:R-:W1:Y:S01]  /*1e120*/  LDC R6, c[0x0][0x244] ;  /* 0x00009100ff067b82 */ /* 0x000e620000000800 */
[----:B------:R-:W3:Y:S07]  /*1e130*/  LDS.128 R8, [R4] ;  /* 0x0000000004087984 */ /* 0x000eee0000000c00 */
[----:B------:R-:W-:Y:S01]  /*1e140*/  BAR.SYNC.DEFER_BLOCKING 0x0 ;  /* 0x0000000000007b1d */ /* 0x000fe20000010000 */
[----:B-1----:R-:W-:-:S05]  /*1e150*/  IMAD R7, R3, R6, RZ ;  /* 0x0000000603077224 */ /* 0x002fca00078e02ff */
[----:B------:R-:W-:Y:S02]  /*1e160*/  STSM.16.M88.4 [R2], R16 ;  /* 0x0000001002007844 */ /* 0x000fe40000000200 */
[----:B------:R-:W-:Y:S06]  /*1e170*/  BAR.SYNC.DEFER_BLOCKING 0x0 ;  /* 0x0000000000007b1d */ /* 0x000fec0000010000 */
[----:B------:R-:W1:Y:S02]  /*1e180*/  LDS.128 R12, [R4] ;  /* 0x00000000040c7984 */ /* 0x000e640000000c00 */
[----:B------:R-:W-:Y:S06]  /*1e190*/  BAR.SYNC.DEFER_BLOCKING 0x0 ;  /* 0x0000000000007b1d */ /* 0x000fec0000010000 */
[----:B------:R-:W-:Y:S02]  /*1e1a0*/  STSM.16.M88.4 [R2], R20 ;  /* 0x0000001402007844 */ /* 0x000fe40000000200 */
[----:B------:R-:W-:Y:S06]  /*1e1b0*/  BAR.SYNC.DEFER_BLOCKING 0x0 ;  /* 0x0000000000007b1d */ /* 0x000fec0000010000 */
[----:B------:R-:W4:Y:S02]  /*1e1c0*/  LDS.128 R24, [R4] ;  /* 0x0000000004187984 */ /* 0x000f240000000c00 */
[----:B------:R-:W-:Y:S06]  /*1e1d0*/  BAR.SYNC.DEFER_BLOCKING 0x0 ;  /* 0x0000000000007b1d */ /* 0x000fec0000010000 */
[----:B------:R2:W-:Y:S02]  /*1e1e0*/  STSM.16.M88.4 [R2], R56 ;  /* 0x0000003802007844 */ /* 0x0005e40000000200 */
[----:B------:R-:W-:Y:S01]  /*1e1f0*/  BAR.SYNC.DEFER_BLOCKING 0x0 ;  /* 0x0000000000007b1d */ /* 0x000fe20000010000 */
[----:B--2---:R-:W-:Y:S01]  /*1e200*/  MOV R56, R125 ;  /* 0x0000007d00387202 */ /* 0x004fe20000000f00 */
[----:B------:R-:W-:-:S02]  /*1e210*/  IMAD.MOV.U32 R57, RZ, RZ, R127 ;  /* 0x000000ffff397224 */ /* 0x000fc400078e007f */
[----:B------:R-:W-:Y:S02]  /*1e220*/  IMAD.MOV.U32 R58, RZ, RZ, R93 ;  /* 0x000000ffff3a7224 */ /* 0x000fe400078e005d */
[----:B------:R-:W-:Y:S02]  /*1e230*/  IMAD.MOV.U32 R59, RZ, RZ, R95 ;  /* 0x000000ffff3b7224 */ /* 0x000fe400078e005f */
[----:B------:R-:W-:Y:S02]  /*1e240*/  IMAD.MOV.U32 R93, RZ, RZ, R63 ;  /* 0x000000ffff5d7224 */ /* 0x000fe400078e003f */
[----:B------:R-:W-:Y:S02]  /*1e250*/  IMAD.MOV.U32 R95, RZ, RZ, R31 ;  /* 0x000000ffff5f7224 */ /* 0x000fe400078e001f */
[----:B------:R-:W-:Y:S01]  /*1e260*/  IMAD.MOV.U32 R125, RZ, RZ, R66 ;  /* 0x000000ffff7d7224 */ /* 0x000fe200078e0042 */
[----:B------:R-:W2:Y:S01]  /*1e270*/  LDS.128 R20, [R4] ;  /* 0x0000000004147984 */ /* 0x000ea20000000c00 */
[----:B------:R-:W-:Y:S01]  /*1e280*/  IMAD.MOV.U32 R127, RZ, RZ, R34 ;  /* 0x000000ffff7f7224 */ /* 0x000fe200078e0022 */
[----:B------:R-:W-:Y:S06]  /*1e290*/  BAR.SYNC.DEFER_BLOCKING 0x0 ;  /* 0x0000000000007b1d */ /* 0x000fec0000010000 */
[----:B------:R-:W-:Y:S02]  /*1e2a0*/  STSM.16.M88.4 [R2], R88 ;  /* 0x0000005802007844 */ /* 0x000fe40000000200 */
[----:B------:R-:W-:Y:S06]  /*1e2b0*/  BAR.SYNC.DEFER_BLOCKING 0x0 ;  /* 0x0000000000007b1d */ /* 0x000fec0000010000 */
[----:B------:R-:W2:Y:S02]  /*1e2c0*/  LDS.128 R16, [R4] ;  /* 0x0000000004107984 */ /* 0x000ea40000000c00 */
[----:B------:R-:W-:Y:S06]  /*1e2d0*/  BAR.SYNC.DEFER_BLOCKING 0x0 ;  /* 0x0000000000007b1d */ /* 0x000fec0000010000 */
[----:B------:R3:W-:Y:S02]  /*1e2e0*/  STSM.16.M88.4 [R2], R120 ;  /* 0x0000007802007844 */ /* 0x0007e40000000200 */
[----:B------:R-:W-:Y:S01]  /*1e2f0*/  BAR.SYNC.DEFER_BLOCKING 0x0 ;  /* 0x0000000000007b1d */ /* 0x000fe20000010000 */
[----:B---3--:R-:W-:Y:S01]  /*1e300*/  MOV R120, R128 ;  /* 0x0000008000787202 */ /* 0x008fe20000000f00 */
[----:B------:R-:W-:Y:S01]  /*1e310*/  IMAD.MOV.U32 R121, RZ, RZ, R130 ;  /* 0x000000ffff797224 */ /* 0x000fe200078e0082 */
[----:B------:R-:W-:Y:S01]  /*1e320*/  MOV R128, R129 ;  /* 0x0000008100807202 */ /* 0x000fe20000000f00 */
[----:B------:R-:W-:-:S02]  /*1e330*/  IMAD.MOV.U32 R122, RZ, RZ, R96 ;  /* 0x000000ffff7a7224 */ /* 0x000fc400078e0060 */
[----:B------:R-:W-:Y:S02]  /*1e340*/  IMAD.MOV.U32 R123, RZ, RZ, R98 ;  /* 0x000000ffff7b7224 */ /* 0x000fe400078e0062 */
[----:B------:R-:W-:Y:S02]  /*1e350*/  IMAD.MOV.U32 R129, RZ, RZ, R131 ;  /* 0x000000ffff817224 */ /* 0x000fe400078e0083 */
[----:B------:R-:W-:Y:S02]  /*1e360*/  IMAD.MOV.U32 R130, RZ, RZ, R97 ;  /* 0x000000ffff827224 */ /* 0x000fe400078e0061 */
[----:B------:R-:W-:Y:S01]  /*1e370*/  IMAD.MOV.U32 R131, RZ, RZ, R99 ;  /* 0x000000ffff837224 */ /* 0x000fe200078e0063 */
[----:B------:R-:W3:Y:S01]  /*1e380*/  LDS.128 R88, [R4] ;  /* 0x0000000004587984 */ /* 0x000ee20000000c00 */
[----:B------:R-:W-:Y:S06]  /*1e390*/  BAR.SYNC.DEFER_BLOCKING 0x0 ;  /* 0x0000000000007b1d */ /* 0x000fec0000010000 */
[----:B------:R-:W-:Y:S02]  /*1e3a0*/  STSM.16.M88.4 [R2], R56 ;  /* 0x0000003802007844 */ /* 0x000fe40000000200 */
[----:B------:R-:W-:Y:S06]  /*1e3b0*/  BAR.SYNC.DEFER_BLOCKING 0x0 ;  /* 0x0000000000007b1d */ /* 0x000fec0000010000 */
[----:B------:R-:W3:Y:S02]  /*1e3c0*/  LDS.128 R60, [R4] ;  /* 0x00000000043c7984 */ /* 0x000ee40000000c00 */
[----:B------:R-:W-:Y:S06]  /*1e3d0*/  BAR.SYNC.DEFER_BLOCKING 0x0 ;  /* 0x0000000000007b1d */ /* 0x000fec0000010000 */
[----:B------:R-:W-:Y:S02]  /*1e3e0*/  STSM.16.M88.4 [R2], R92 ;  /* 0x0000005c02007844 */ /* 0x000fe40000000200 */
[----:B------:R-:W-:Y:S06]  /*1e3f0*/  BAR.SYNC.DEFER_BLOCKING 0x0 ;  /* 0x0000000000007b1d */ /* 0x000fec0000010000 */
[----:B------:R-:W3:Y:S02]  /*1e400*/  LDS.128 R56, [R4] ;  /* 0x0000000004387984 */ /* 0x000ee40000000c00 */
[----:B------:R-:W-:Y:S06]  /*1e410*/  BAR.SYNC.DEFER_BLOCKING 0x0 ;  /* 0x0000000000007b1d */ /* 0x000fec0000010000 */
[----:B------:R1:W-:Y:S02]  /*1e420*/  STSM.16.M88.4 [R2], R120 ;  /* 0x0000007802007844 */ /* 0x0003e40000000200 */
[----:B------:R-:W-:Y:S01]  /*1e430*/  BAR.SYNC.DEFER_BLOCKING 0x0 ;  /* 0x0000000000007b1d */ /* 0x000fe20000010000 */
[----:B-1----:R-:W-:Y:S01]  /*1e440*/  MOV R120, R132 ;  /* 0x0000008400787202 */ /* 0x002fe20000000f00 */
[----:B------:R-:W-:Y:S01]  /*1e450*/  IMAD.MOV.U32 R121, RZ, RZ, R134 ;  /* 0x000000ffff797224 */ /* 0x000fe200078e0086 */
[----:B------:R-:W-:Y:S01]  /*1e460*/  MOV R132, R69 ;  /* 0x0000004500847202 */ /* 0x000fe20000000f00 */
[----:B------:R-:W-:-:S02]  /*1e470*/  IMAD.MOV.U32 R122, RZ, RZ, R100 ;  /* 0x000000ffff7a7224 */ /* 0x000fc400078e0064 */
[----:B------:R-:W-:Y:S02]  /*1e480*/  IMAD.MOV.U32 R123, RZ, RZ, R102 ;  /* 0x000000ffff7b7224 */ /* 0x000fe400078e0066 */
[----:B------:R-:W-:Y:S01]  /*1e490*/  IMAD.MOV.U32 R134, RZ, RZ, R37 ;  /* 0x000000ffff867224 */ /* 0x000fe200078e0025 */
[----:B------:R-:W1:Y:S01]  /*1e4a0*/  LDS.128 R28, [R4] ;  /* 0x00000000041c7984 */ /* 0x000e620000000c00 */
[----:B------:R-:W-:Y:S06]  /*1e4b0*/  BAR.SYNC.DEFER_BLOCKING 0x0 ;  /* 0x0000000000007b1d */ /* 0x000fec0000010000 */
[----:B------:R4:W-:Y:S02]  /*1e4c0*/  STSM.16.M88.4 [R2], R124 ;  /* 0x0000007c02007844 */ /* 0x0009e40000000200 */
[----:B------:R-:W-:Y:S01]  /*1e4d0*/  BAR.SYNC.DEFER_BLOCKING 0x0 ;  /* 0x0000000000007b1d */ /* 0x000fe20000010000 */
[----:B----4-:R-:W-:Y:S01]  /*1e4e0*/  MOV R124, R68 ;  /* 0x00000044007c7202 */ /* 0x010fe20000000f00 */
[----:B------:R-:W-:-:S02]  /*1e4f0*/  IMAD.MOV.U32 R125, RZ, RZ, R70 ;  /* 0x000000ffff7d7224 */ /* 0x000fc400078e0046 */
[----:B------:R-:W-:Y:S02]  /*1e500*/  IMAD.MOV.U32 R126, RZ, RZ, R36 ;  /* 0x000000ffff7e7224 */ /* 0x000fe400078e0024 */
[----:B------:R-:W-:Y:S01]  /*1e510*/  IMAD.MOV.U32 R127, RZ, RZ, R38 ;  /* 0x000000ffff7f7224 */ /* 0x000fe200078e0026 */
[----:B------:R-:W4:Y:S01]  /*1e520*/  LDS.128 R96, [R4] ;  /* 0x0000000004607984 */ /* 0x000f220000000c00 */
        /* <DEDUP_REMOVED lines=8> */
[----:B------:R-:W-:Y:S01]  /*1e5b0*/  IMAD.MOV.U32 R135, RZ, RZ, R39 ;  /* 0x000000ffff877224 */ /* 0x000fe200078e0027 */
[----:B------:R-:W2:Y:S01]  /*1e5c0*/  LDS.128 R92, [R4] ;  /* 0x00000000045c7984 */ /* 0x000ea20000000c00 */
[----:B------:R-:W-:Y:S06]  /*1e5d0*/  BAR.SYNC.DEFER_BLOCKING 0x0 ;  /* 0x0000000000007b1d */ /* 0x000fec0000010000 */
[----:B------:R3:W-:Y:S02]  /*1e5e0*/  STSM.16.M88.4 [R2], R152 ;  /* 0x0000009802007844 */ /* 0x0007e40000000200 */
[----:B------:R-:W-:Y:S01]  /*1e5f0*/  BAR.SYNC.DEFER_BLOCKING 0x0 ;  /* 0x0000000000007b1d */ /* 0x000fe20000010000 */
[----:B---3--:R-:W-:Y:S01]  /*1e600*/  MOV R152, R72 ;  /* 0x0000004800987202 */ /* 0x008fe20000000f00 */
[----:B------:R-:W-:-:S02]  /*1e610*/  IMAD.MOV.U32 R153, RZ, RZ, R74 ;  /* 0x000000ffff997224 */ /* 0x000fc400078e004a */
        /* <DEDUP_REMOVED lines=13> */
[----:B------:R-:W-:Y:S01]  /*1e6f0*/  IMAD.MOV.U32 R126, RZ, RZ, R104 ;  /* 0x000000ffff7e7224 */ /* 0x000fe200078e0068 */
[----:B------:R-:W-:Y:S01]  /*1e700*/  MOV R140, R77 ;  /* 0x0000004d008c7202 */ /* 0x000fe20000000f00 */
[----:B------:R-:W-:-:S02]  /*1e710*/  IMAD.MOV.U32 R127, RZ, RZ, R106 ;  /* 0x000000ffff7f7224 */ /* 0x000fc400078e006a */
        /* <DEDUP_REMOVED lines=8> */
[----:B------:R-:W-:Y:S02]  /*1e7a0*/  IMAD.MOV.U32 R131, RZ, RZ, R107 ;  /* 0x000000ffff837224 */ /* 0x000fe400078e006b */
[----:B------:R-:W-:Y:S02]  /*1e7b0*/  IMAD.MOV.U32 R137, RZ, RZ, R142 ;  /* 0x000000ffff897224 */ /* 0x000fe400078e008e */
        /* <DEDUP_REMOVED lines=9> */
[----:B------:R-:W-:Y:S01]  /*1e850*/  IMAD.MOV.U32 R135, RZ, RZ, R43 ;  /* 0x000000ffff877224 */ /* 0x000fe200078e002b */
[----:B------:R-:W2:Y:S01]  /*1e860*/  LDS.128 R68, [R4] ;  /* 0x0000000004447984 */ /* 0x000ea20000000c00 */
        /* <DEDUP_REMOVED lines=20> */
[----:B------:R-:W-:-:S02]  /*1e9b0*/  IMAD.MOV.U32 R133, RZ, RZ, R143 ;  /* 0x000000ffff857224 */ /* 0x000fc400078e008f */
[----:B------:R-:W-:Y:S02]  /*1e9c0*/  IMAD.MOV.U32 R134, RZ, RZ, R109 ;  /* 0x000000ffff867224 */ /* 0x000fe400078e006d */
[----:B------:R-:W-:Y:S02]  /*1e9d0*/  IMAD.MOV.U32 R135, RZ, RZ, R111 ;  /* 0x000000ffff877224 */ /* 0x000fe400078e006f */
[----:B------:R-:W-:Y:S02]  /*1e9e0*/  IMAD.MOV.U32 R141, RZ, RZ, R79 ;  /* 0x000000ffff8d7224 */ /* 0x000fe400078e004f */
[----:B------:R-:W-:Y:S01]  /*1e9f0*/  IMAD.MOV.U32 R143, RZ, RZ, R47 ;  /* 0x000000ffff8f7224 */ /* 0x000fe200078e002f */
[----:B------:R-:W1:Y:S01]  /*1ea00*/  LDS.128 R72, [R4] ;  /* 0x0000000004487984 */ /* 0x000e620000000c00 */
[----:B------:R-:W-:Y:S06]  /*1ea10*/  BAR.SYNC.DEFER_BLOCKING 0x0 ;  /* 0x0000000000007b1d */ /* 0x000fec0000010000 */
[----:B------:R4:W-:Y:S02]  /*1ea20*/  STSM.16.M88.4 [R2], R136 ;  /* 0x0000008802007844 */ /* 0x0009e40000000200 */
[----:B------:R-:W-:Y:S01]  /*1ea30*/  BAR.SYNC.DEFER_BLOCKING 0x0 ;  /* 0x0000000000007b1d */ /* 0x000fe20000010000 */
[----:B----4-:R-:W-:Y:S01]  /*1ea40*/  MOV R136, R144 ;  /* 0x0000009000887202 */ /* 0x010fe20000000f00 */
[----:B------:R-:W-:Y:S01]  /*1ea50*/  IMAD.MOV.U32 R137, RZ, RZ, R146 ;  /* 0x000000ffff897224 */ /* 0x000fe200078e0092 */
[----:B------:R-:W-:Y:S01]  /*1ea60*/  MOV R144, R148 ;  /* 0x0000009400907202 */ /* 0x000fe20000000f00 */
[----:B------:R-:W-:-:S02]  /*1ea70*/  IMAD.MOV.U32 R138, RZ, RZ, R112 ;  /* 0x000000ffff8a7224 */ /* 0x000fc400078e0070 */
        /* <DEDUP_REMOVED lines=19> */
[----:B---3--:R-:W-:Y:S01]  /*1ebb0*/  IMAD.MOV.U32 R142, RZ, RZ, R113 ;  /* 0x000000ffff8e7224 */ /* 0x008fe200078e0071 */
        /* <DEDUP_REMOVED lines=8> */
[----:B------:R1:W-:Y:S02]  /*1ec40*/  STSM.16.M88.4 [R2], R136 ;  /* 0x0000008802007844 */ /* 0x0003e40000000200 */
[----:B------:R-:W-:Y:S01]  /*1ec50*/  BAR.SYNC.DEFER_BLOCKING 0x0 ;  /* 0x0000000000007b1d */ /* 0x000fe20000010000 */
[----:B-1----:R-:W-:Y:S01]  /*1ec60*/  MOV R136, R81 ;  /* 0x0000005100887202 */ /* 0x002fe20000000f00 */
[----:B------:R-:W-:-:S02]  /*1ec70*/  IMAD.MOV.U32 R137, RZ, RZ, R83 ;  /* 0x000000ffff897224 */ /* 0x000fc400078e0053 */
[----:B------:R-:W-:Y:S02]  /*1ec80*/  IMAD.MOV.U32 R138, RZ, RZ, R49 ;  /* 0x000000ffff8a7224 */ /* 0x000fe400078e0031 */
[----:B------:R-:W-:Y:S01]  /*1ec90*/  IMAD.MOV.U32 R139, RZ, RZ, R51 ;  /* 0x000000ffff8b7224 */ /* 0x000fe200078e0033 */
[----:B------:R-:W1:Y:S01]  /*1eca0*/  LDS.128 R44, [R4] ;  /* 0x00000000042c7984 */ /* 0x000e620000000c00 */
[----:B------:R-:W-:Y:S06]  /*1ecb0*/  BAR.SYNC.DEFER_BLOCKING 0x0 ;  /* 0x0000000000007b1d */ /* 0x000fec0000010000 */
[----:B------:R-:W-:Y:S02]  /*1ecc0*/  STSM.16.M88.4 [R2], R152 ;  /* 0x0000009802007844 */ /* 0x000fe40000000200 */
[----:B------:R-:W-:Y:S06]  /*1ecd0*/  BAR.SYNC.DEFER_BLOCKING 0x0 ;  /* 0x0000000000007b1d */ /* 0x000fec0000010000 */
[----:B------:R-:W1:Y:S02]  /*1ece0*/  LDS.128 R112, [R4] ;  /* 0x0000000004707984 */ /* 0x000e640000000c00 */
[----:B------:R-:W-:Y:S06]  /*1ecf0*/  BAR.SYNC.DEFER_BLOCKING 0x0 ;  /* 0x0000000000007b1d */ /* 0x000fec0000010000 */
[----:B------:R4:W-:Y:S02]  /*1ed00*/  STSM.16.M88.4 [R2], R140 ;  /* 0x0000008c02007844 */ /* 0x0009e40000000200 */
[----:B------:R-:W-:Y:S01]  /*1ed10*/  BAR.SYNC.DEFER_BLOCKING 0x0 ;  /* 0x0000000000007b1d */ /* 0x000fe20000010000 */
[----:B----4-:R-:W-:Y:S01]  /*1ed20*/  MOV R140, R84 ;  /* 0x00000054008c7202 */ /* 0x010fe20000000f00 */
[----:B------:R-:W-:-:S02]  /*1ed30*/  IMAD.MOV.U32 R141, RZ, RZ, R86 ;  /* 0x000000ffff8d7224 */ /* 0x000fc400078e0056 */
[----:B------:R-:W-:Y:S01]  /*1ed40*/  IMAD.MOV.U32 R142, RZ, RZ, R52 ;  /* 0x000000ffff8e7224 */ /* 0x000fe200078e0034 */
[----:B------:R-:W-:Y:S01]  /*1ed50*/  LEA R52, R6, R7, 0x7 ;  /* 0x0000000706347211 */ /* 0x000fe200078e38ff */
[----:B------:R-:W-:Y:S01]  /*1ed60*/  IMAD.MOV.U32 R143, RZ, RZ, R54 ;  /* 0x000000ffff8f7224 */ /* 0x000fe200078e0036 */
[----:B------:R-:W-:-:S04]  /*1ed70*/  LEA R6, P6, R7, UR6, 0x2 ;  /* 0x0000000607067c11 */ /* 0x000fc8000f8c10ff */
[----:B------:R-:W-:Y:S01]  /*1ed80*/  LEA.HI.X.SX32 R7, R7, UR7, 0x2, P6 ;  /* 0x0000000707077c11 */ /* 0x000fe2000b0f16ff */
[----:B------:R-:W4:Y:S01]  /*1ed90*/  LDS.128 R132, [R4] ;  /* 0x0000000004847984 */ /* 0x000f220000000c00 */
[----:B------:R-:W-:Y:S06]  /*1eda0*/  BAR.SYNC.DEFER_BLOCKING 0x0 ;  /* 0x0000000000007b1d */ /* 0x000fec0000010000 */
[----:B------:R2:W-:Y:S02]  /*1edb0*/  STSM.16.M88.4 [R2], R136 ;  /* 0x0000008802007844 */ /* 0x0005e40000000200 */
[----:B------:R-:W-:Y:S01]  /*1edc0*/  BAR.SYNC.DEFER_BLOCKING 0x0 ;  /* 0x0000000000007b1d */ /* 0x000fe20000010000 */
[----:B--2---:R-:W-:-:S05]  /*1edd0*/  LEA R136, P6, R52, UR6, 0x2 ;  /* 0x0000000634887c11 */ /* 0x004fca000f8c10ff */
[----:B------:R-:W-:Y:S02]  /*1ede0*/  ULDC UR6, c[0x0][0x248] ;  /* 0x0000920000067ab9 */ /* 0x000fe40000000800 */
[----:B------:R-:W-:Y:S01]  /*1edf0*/  IMAD R139, R0, UR6, RZ ;  /* 0x00000006008b7c24 */ /* 0x000fe2000f8e02ff */
[----:B------:R-:W-:Y:S02]  /*1ee00*/  LEA.HI.X.SX32 R137, R52, UR7, 0x2, P6 ;  /* 0x0000000734897c11 */ /* 0x000fe4000b0f16ff */
[-C--:B------:R-:W-:Y:S01]  /*1ee10*/  ISETP.LT.AND P6, PT, R3, R188.reuse, !P3 ;  /* 0x000000bc0300720c */ /* 0x080fe20005fc1270 */
[----:B------:R-:W-:Y:S01]  /*1ee20*/  IMAD.WIDE R84, R139, 0x4, R6 ;  /* 0x000000048b547825 */ /* 0x000fe200078e0206 */
[----:B------:R-:W-:Y:S01]  /*1ee30*/  ISETP.LT.AND P3, PT, R5, R188, !P3 ;  /* 0x000000bc0500720c */ /* 0x000fe20005f61270 */
[----:B------:R-:W2:Y:S01]  /*1ee40*/  LDS.128 R80, [R4] ;  /* 0x0000000004507984 */ /* 0x000ea20000000c00 */
[----:B------:R-:W-:Y:S06]  /*1ee50*/  BAR.SYNC.DEFER_BLOCKING 0x0 ;  /* 0x0000000000007b1d */ /* 0x000fec0000010000 */
[----:B------:R3:W-:Y:S02]  /*1ee60*/  STSM.16.M88.4 [R2], R144 ;  /* 0x0000009002007844 */ /* 0x0007e40000000200 */
[----:B------:R-:W-:Y:S01]  /*1ee70*/  BAR.SYNC.DEFER_BLOCKING 0x0 ;  /* 0x0000000000007b1d */ /* 0x000fe20000010000 */
[----:B---3--:R-:W-:Y:S01]  /*1ee80*/  IMAD.MOV.U32 R146, RZ, RZ, R117 ;  /* 0x000000ffff927224 */ /* 0x008fe200078e0075 */
[----:B------:R-:W-:Y:S01]  /*1ee90*/  MOV R147, R119 ;  /* 0x0000007700937202 */ /* 0x000fe20000000f00 */
[----:B------:R-:W-:-:S02]  /*1eea0*/  IMAD.MOV.U32 R144, RZ, RZ, R149 ;  /* 0x000000ffff907224 */ /* 0x000fc400078e0095 */
[----:B------:R-:W-:Y:S01]  /*1eeb0*/  IMAD.MOV.U32 R145, RZ, RZ, R151 ;  /* 0x000000ffff917224 */ /* 0x000fe200078e0097 */
[----:B------:R-:W-:Y:S01]  /*1eec0*/  MOV R151, R55 ;  /* 0x0000003700977202 */ /* 0x000fe20000000f00 */
[----:B------:R-:W-:Y:S02]  /*1eed0*/  IMAD.MOV.U32 R149, RZ, RZ, R87 ;  /* 0x000000ffff957224 */ /* 0x000fe400078e0057 */
[C---:B------:R-:W-:Y:S01]  /*1eee0*/  IMAD.WIDE R86, R139.reuse, 0x4, R136 ;  /* 0x000000048b567825 */ /* 0x040fe200078e0288 */
[----:B------:R-:W3:Y:S01]  /*1eef0*/  LDS.128 R48, [R4] ;  /* 0x0000000004307984 */ /* 0x000ee20000000c00 */
[----:B------:R-:W-:Y:S06]  /*1ef00*/  BAR.SYNC.DEFER_BLOCKING 0x0 ;  /* 0x0000000000007b1d */ /* 0x000fec0000010000 */
[----:B------:R1:W-:Y:S02]  /*1ef10*/  STSM.16.M88.4 [R2], R140 ;  /* 0x0000008c02007844 */ /* 0x0003e40000000200 */
[----:B------:R-:W-:Y:S01]  /*1ef20*/  BAR.SYNC.DEFER_BLOCKING 0x0 ;  /* 0x0000000000007b1d */ /* 0x000fe20000010000 */
[----:B-1----:R-:W-:-:S02]  /*1ef30*/  VIADD R143, R139, UR6 ;  /* 0x000000068b8f7c36 */ /* 0x002fc40008000000 */
[----:B------:R-:W-:Y:S02]  /*1ef40*/  VIADD R142, R0, 0x4 ;  /* 0x00000004008e7836 */ /* 0x000fe40000000000 */
[----:B------:R-:W-:-:S04]  /*1ef50*/  IMAD.WIDE R138, R143, 0x4, R6 ;  /* 0x000000048f8a7825 */ /* 0x000fc800078e0206 */
[C---:B------:R-:W-:Y:S01]  /*1ef60*/  IMAD.WIDE R140, R143.reuse, 0x4, R136 ;  /* 0x000000048f8c7825 */ /* 0x040fe200078e0288 */
[----:B------:R-:W1:Y:S03]  /*1ef70*/  LDS.128 R116, [R4] ;  /* 0x0000000004747984 */ /* 0x000e660000000c00 */
[----:B------:R-:W-:Y:S01]  /*1ef80*/  VIADD R143, R143, UR6 ;  /* 0x000000068f8f7c36 */ /* 0x000fe20008000000 */
[----:B------:R-:W-:Y:S06]  /*1ef90*/  BAR.SYNC.DEFER_BLOCKING 0x0 ;  /* 0x0000000000007b1d */ /* 0x000fec0000010000 */
[----:B------:R-:W-:Y:S02]  /*1efa0*/  STSM.16.M88.4 [R2], R144 ;  /* 0x0000009002007844 */ /* 0x000fe40000000200 */
[----:B------:R-:W-:Y:S06]  /*1efb0*/  BAR.SYNC.DEFER_BLOCKING 0x0 ;  /* 0x0000000000007b1d */ /* 0x000fec0000010000 */
[----:B------:R-:W1:Y:S02]  /*1efc0*/  LDS.128 R52, [R4] ;  /* 0x0000000004347984 */ /* 0x000e640000000c00 */
[----:B------:R-:W-:Y:S06]  /*1efd0*/  BAR.SYNC.DEFER_BLOCKING 0x0 ;  /* 0x0000000000007b1d */ /* 0x000fec0000010000 */
[----:B------:R4:W-:Y:S02]  /*1efe0*/  STSM.16.M88.4 [R2], R148 ;  /* 0x0000009402007844 */ /* 0x0009e40000000200 */
[----:B------:R-:W-:Y:S01]  /*1eff0*/  BAR.SYNC.DEFER_BLOCKING 0x0 ;  /* 0x0000000000007b1d */ /* 0x000fe20000010000 */
[----:B----4-:R-:W-:-:S05]  /*1f000*/  IADD3 R2, R0, 0x5, RZ ;  /* 0x0000000500027810 */ /* 0x010fca0007ffe0ff */
[----:B------:R4:W-:Y:S01]  /*1f010*/  @P2 STG.E desc[UR4][R84.64], R8 ;  /* 0x0000000854002986 */ /* 0x0009e2000c101904 */
[----:B------:R-:W-:-:S03]  /*1f020*/  ISETP.GE.AND P2, PT, R142, R189, PT ;  /* 0x000000bd8e00720c */ /* 0x000fc60003f46270 */
[----:B------:R2:W-:Y:S01]  /*1f030*/  @P5 STG.E desc[UR4][R86.64], R12 ;  /* 0x0000000c56005986 */ /* 0x0005e2000c101904 */
[-C--:B------:R-:W-:Y:S02]  /*1f040*/  ISETP.LT.AND P5, PT, R3, R188.reuse, !P1 ;  /* 0x000000bc0300720c */ /* 0x080fe40004fa1270 */
[-C--:B------:R-:W-:Y:S01]  /*1f050*/  ISETP.LT.AND P1, PT, R5, R188.reuse, !P1 ;  /* 0x000000bc0500720c */ /* 0x080fe20004f21270 */
[----:B------:R3:W-:Y:S01]  /*1f060*/  @P6 STG.E desc[UR4][R138.64], R24 ;  /* 0x000000188a006986 */ /* 0x0007e2000c101904 */
[-C--:B------:R-:W-:Y:S02]  /*1f070*/  ISETP.LT.AND P6, PT, R3, R188.reuse, !P4 ;  /* 0x000000bc0300720c */ /* 0x080fe400067c1270 */
[----:B------:R-:W-:Y:S01]  /*1f080*/  ISETP.LT.AND P4, PT, R5, R188, !P4 ;  /* 0x000000bc0500720c */ /* 0x000fe20006781270 */
[----:B----4-:R-:W-:Y:S01]  /*1f090*/  IMAD.WIDE R84, R143, 0x4, R6 ;  /* 0x000000048f547825 */ /* 0x010fe200078e0206 */
[----:B------:R4:W-:Y:S01]  /*1f0a0*/  @P3 STG.E desc[UR4][R140.64], R20 ;  /* 0x000000148c003986 */ /* 0x0009e2000c101904 */
[----:B------:R-:W-:-:S02]  /*1f0b0*/  ISETP.GE.AND P3, PT, R2, R189, PT ;  /* 0x000000bd0200720c */ /* 0x000fc40003f66270 */
[----:B--2---:R-:W-:Y:S02]  /*1f0c0*/  IMAD.WIDE R86, R143, 0x4, R136 ;  /* 0x000000048f567825 */ /* 0x004fe400078e0288 */
[----:B------:R2:W-:Y:S01]  /*1f0d0*/  @P5 STG.E desc[UR4][R84.64], R9 ;  /* 0x0000000954005986 */ /* 0x0005e2000c101904 */
[-C--:B------:R-:W-:Y:S01]  /*1f0e0*/  ISETP.LT.AND P5, PT, R3, R188.reuse, !P2 ;  /* 0x000000bc0300720c */ /* 0x080fe200057a1270 */
[----:B------:R-:W-:Y:S01]  /*1f0f0*/  VIADD R143, R143, UR6 ;  /* 0x000000068f8f7c36 */ /* 0x000fe20008000000 */
[----:B------:R-:W-:Y:S01]  /*1f100*/  ISETP.LT.AND P2, PT, R5, R188, !P2 ;  /* 0x000000bc0500720c */ /* 0x000fe20005741270 */
[----:B------:R1:W-:Y:S01]  /*1f110*/  @P1 STG.E desc[UR4][R86.64], R13 ;  /* 0x0000000d56001986 */ /* 0x0003e2000c101904 */
[----:B------:R-:W-:Y:S02]  /*1f120*/  VIADD R2, R0, 0x6 ;  /* 0x0000000600027836 */ /* 0x000fe40000000000 */
[----:B---3--:R-:W-:-:S03]  /*1f130*/  IMAD.WIDE R138, R143, 0x4, R6 ;  /* 0x000000048f8a7825 */ /* 0x008fc600078e0206 */
[-C--:B------:R-:W-:Y:S01]  /*1f140*/  ISETP.GE.AND P1, PT, R2, R189.reuse, PT ;  /* 0x000000bd0200720c */ /* 0x080fe20003f26270 */
[----:B----4-:R-:W-:Y:S01]  /*1f150*/  IMAD.WIDE R140, R143, 0x4, R136 ;  /* 0x000000048f8c7825 */ /* 0x010fe200078e0288 */
[----:B------:R-:W-:Y:S01]  /*1f160*/  @P6 STG.E desc[UR4][R138.64], R25 ;  /* 0x000000198a006986 */ /* 0x000fe2000c101904 */
[-C--:B------:R-:W-:Y:S02]  /*1f170*/  ISETP.LT.AND P6, PT, R3, R188.reuse, !P3 ;  /* 0x000000bc0300720c */ /* 0x080fe40005fc1270 */
[----:B------:R-:W-:Y:S01]  /*1f180*/  VIADD R143, R143, UR6 ;  /* 0x000000068f8f7c36 */ /* 0x000fe20008000000 */
[----:B------:R-:W-:Y:S01]  /*1f190*/  IADD3 R2, R0, 0x7, RZ ;  /* 0x0000000700027810 */ /* 0x000fe20007ffe0ff */
[----:B------:R3:W-:Y:S01]  /*1f1a0*/  @P4 STG.E desc[UR4][R140.64], R21 ;  /* 0x000000158c004986 */ /* 0x0007e2000c101904 */
[----:B------:R-:W-:Y:S01]  /*1f1b0*/  ISETP.LT.AND P3, PT, R5, R188, !P3 ;  /* 0x000000bc0500720c */ /* 0x000fe20005f61270 */
[----:B--2---:R-:W-:Y:S01]  /*1f1c0*/  IMAD.WIDE R8, R143, 0x4, R6 ;  /* 0x000000048f087825 */ /* 0x004fe200078e0206 */
[----:B------:R-:W-:-:S03]  /*1f1d0*/  ISETP.GE.AND P4, PT, R2, R189, PT ;  /* 0x000000bd0200720c */ /* 0x000fc60003f86270 */
[----:B-1----:R-:W-:Y:S01]  /*1f1e0*/  IMAD.WIDE R12, R143, 0x4, R136 ;  /* 0x000000048f0c7825 */ /* 0x002fe200078e0288 */
[----:B------:R1:W-:Y:S01]  /*1f1f0*/  @P5 STG.E desc[UR4][R8.64], R10 ;  /* 0x0000000a08005986 */ /* 0x0003e2000c101904 */
[-C--:B------:R-:W-:Y:S02]  /*1f200*/  ISETP.LT.AND P5, PT, R3, R188.reuse, !P1 ;  /* 0x000000bc0300720c */ /* 0x080fe40004fa1270 */
[----:B------:R-:W-:Y:S01]  /*1f210*/  VIADD R143, R143, UR6 ;  /* 0x000000068f8f7c36 */ /* 0x000fe20008000000 */
[----:B------:R2:W-:Y:S01]  /*1f220*/  @P2 STG.E desc[UR4][R12.64], R14 ;  /* 0x0000000e0c002986 */ /* 0x0005e2000c101904 */
[----:B------:R-:W-:Y:S01]  /*1f230*/  ISETP.LT.AND P1, PT, R5, R188, !P1 ;  /* 0x000000bc0500720c */ /* 0x000fe20004f21270 */
[----:B------:R-:W-:Y:S02]  /*1f240*/  VIADD R2, R0, 0x8 ;  /* 0x0000000800027836 */ /* 0x000fe40000000000 */
[----:B---3--:R-:W-:-:S03]  /*1f250*/  IMAD.WIDE R20, R143, 0x4, R6 ;  /* 0x000000048f147825 */ /* 0x008fc600078e0206 */
[-C--:B------:R-:W-:Y:S01]  /*1f260*/  ISETP.GE.AND P2, PT, R2, R189.reuse, PT ;  /* 0x000000bd0200720c */ /* 0x080fe20003f46270 */
[----:B------:R-:W-:Y:S01]  /*1f270*/  IMAD.WIDE R24, R143, 0x4, R136 ;  /* 0x000000048f187825 */ /* 0x000fe200078e0288 */
[----:B------:R3:W-:Y:S01]  /*1f280*/  @P6 STG.E desc[UR4][R20.64], R26 ;  /* 0x0000001a14006986 */ /* 0x0007e2000c101904 */
[-C--:B------:R-:W-:Y:S02]  /*1f290*/  ISETP.LT.AND P6, PT, R3, R188.reuse, !P4 ;  /* 0x000000bc0300720c */ /* 0x080fe400067c1270 */
[----:B------:R-:W-:Y:S01]  /*1f2a0*/  VIADD R143, R143, UR6 ;  /* 0x000000068f8f7c36 */ /* 0x000fe20008000000 */
[----:B------:R-:W-:Y:S01]  /*1f2b0*/  IADD3 R2, R0, 0x9, RZ ;  /* 0x0000000900027810 */ /* 0x000fe20007ffe0ff */
[----:B------:R4:W-:Y:S01]  /*1f2c0*/  @P3 STG.E desc[UR4][R24.64], R22 ;  /* 0x0000001618003986 */ /* 0x0009e2000c101904 */
[----:B------:R-:W-:Y:S01]  /*1f2d0*/  ISETP.LT.AND P4, PT, R5, R188, !P4 ;  /* 0x000000bc0500720c */ /* 0x000fe20006781270 */
[----:B-1----:R-:W-:Y:S01]  /*1f2e0*/  IMAD.WIDE R8, R143, 0x4, R6 ;  /* 0x000000048f087825 */ /* 0x002fe200078e0206 */
[----:B------:R-:W-:-:S03]  /*1f2f0*/  ISETP.GE.AND P3, PT, R2, R189, PT ;  /* 0x000000bd0200720c */ /* 0x000fc60003f66270 */
[----:B--2---:R-:W-:Y:S01]  /*1f300*/  IMAD.WIDE R12, R143, 0x4, R136 ;  /* 0x000000048f0c7825 */ /* 0x004fe200078e0288 */
        /* <DEDUP_REMOVED lines=13> */
[----:B------:R-:W-:Y:S01]  /*1f3e0*/  @P4 STG.E desc[UR4][R24.64], R23 ;  /* 0x0000001718004986 */ /* 0x000fe2000c101904 */
[----:B------:R-:W-:Y:S01]  /*1f3f0*/  ISETP.LT.AND P3, PT, R5, R188, !P3 ;  /* 0x000000bc0500720c */ /* 0x000fe20005f61270 */
[C---:B-1----:R-:W-:Y:S01]  /*1f400*/  IMAD.WIDE R8, R143.reuse, 0x4, R6 ;  /* 0x000000048f087825 */ /* 0x042fe200078e0206 */
[----:B------:R-:W-:Y:S01]  /*1f410*/  ISETP.GE.AND P4, PT, R2, R189, PT ;  /* 0x000000bd0200720c */ /* 0x000fe20003f86270 */
[----:B------:R-:W1:Y:S02]  /*1f420*/  LDS.128 R24, [R4] ;  /* 0x0000000004187984 */ /* 0x000e640000000c00 */
[----:B------:R-:W-:-:S02]  /*1f430*/  IMAD.WIDE R10, R143, 0x4, R136 ;  /* 0x000000048f0a7825 */ /* 0x000fc400078e0288 */
[----:B------:R3:W-:Y:S01]  /*1f440*/  @P5 STG.E desc[UR4][R8.64], R16 ;  /* 0x0000001008005986 */ /* 0x0007e2000c101904 */
[-C--:B------:R-:W-:Y:S01]  /*1f450*/  ISETP.LT.AND P5, PT, R3, R188.reuse, !P1 ;  /* 0x000000bc0300720c */ /* 0x080fe20004fa1270 */
[----:B------:R-:W-:Y:S01]  /*1f460*/  VIADD R143, R143, UR6 ;  /* 0x000000068f8f7c36 */ /* 0x000fe20008000000 */
[----:B------:R-:W-:Y:S01]  /*1f470*/  ISETP.LT.AND P1, PT, R5, R188, !P1 ;  /* 0x000000bc0500720c */ /* 0x000fe20004f21270 */
[----:B------:R4:W-:Y:S01]  /*1f480*/  @P2 STG.E desc[UR4][R10.64], R88 ;  /* 0x000000580a002986 */ /* 0x0009e2000c101904 */
[----:B------:R-:W-:Y:S02]  /*1f490*/  VIADD R2, R0, 0xc ;  /* 0x0000000c00027836 */ /* 0x000fe40000000000 */
[----:B--2---:R-:W-:-:S03]  /*1f4a0*/  IMAD.WIDE R12, R143, 0x4, R6 ;  /* 0x000000048f0c7825 */ /* 0x004fc600078e0206 */
        /* <DEDUP_REMOVED lines=8> */
[----:B---3--:R-:W-:Y:S01]  /*1f530*/  IMAD.WIDE R8, R143, 0x4, R6 ;  /* 0x000000048f087825 */ /* 0x008fe200078e0206 */
[----:B------:R-:W-:-:S03]  /*1f540*/  ISETP.GE.AND P3, PT, R2, R189, PT ;  /* 0x000000bd0200720c */ /* 0x000fc60003f66270 */
[----:B----4-:R-:W-:Y:S01]  /*1f550*/  IMAD.WIDE R10, R143, 0x4, R136 ;  /* 0x000000048f0a7825 */ /* 0x010fe200078e0288 */
[----:B------:R3:W-:Y:S01]  /*1f560*/  @P5 STG.E desc[UR4][R8.64], R17 ;  /* 0x0000001108005986 */ /* 0x0007e2000c101904 */
[-C--:B------:R-:W-:Y:S02]  /*1f570*/  ISETP.LT.AND P5, PT, R3, R188.reuse, !P2 ;  /* 0x000000bc0300720c */ /* 0x080fe400057a1270 */
[----:B------:R-:W-:Y:S01]  /*1f580*/  VIADD R143, R143, UR6 ;  /* 0x000000068f8f7c36 */ /* 0x000fe20008000000 */
[----:B------:R4:W-:Y:S01]  /*1f590*/  @P1 STG.E desc[UR4][R10.64], R89 ;  /* 0x000000590a001986 */ /* 0x0009e2000c101904 */
[----:B------:R-:W-:Y:S01]  /*1f5a0*/  ISETP.LT.AND P2, PT, R5, R188, !P2 ;  /* 0x000000bc0500720c */ /* 0x000fe20005741270 */
        /* <DEDUP_REMOVED lines=21> */
[----:B-1----:R-:W-:Y:S01]  /*1f700*/  IMAD.WIDE R14, R143, 0x4, R136 ;  /* 0x000000048f0e7825 */ /* 0x002fe200078e0288 */
        /* <DEDUP_REMOVED lines=15> */
[----:B-1----:R-:W-:-:S03]  /*1f800*/  IMAD.WIDE R12, R143, 0x4, R6 ;  /* 0x000000048f0c7825 */ /* 0x002fc600078e0206 */
[-C--:B------:R-:W-:Y:S01]  /*1f810*/  ISETP.GE.AND P1, PT, R2, R189.reuse, PT ;  /* 0x000000bd0200720c */ /* 0x080fe20003f26270 */
[----:B--2---:R-:W-:Y:S01]  /*1f820*/  IMAD.WIDE R14, R143, 0x4, R136 ;  /* 0x000000048f0e7825 */ /* 0x004fe200078e0288 */
        /* <DEDUP_REMOVED lines=124> */
[----:B------:R-:W-:Y:S01]  /*1fff0*/  ISETP.GE.AND P2, PT, R2, R189, PT ;  /* 0x000000bd0200720c */ /* 0x000fe20003f46270 */
[----:B--2---:R-:W-:Y:S01]  /*20000*/  IMAD.WIDE R14, R143, 0x4, R136 ;  /* 0x000000048f0e7825 */ /* 0x004fe200078e0288 */
[----:B------:R1:W-:Y:S01]  /*20010*/  @P6 STG.E desc[UR4][R12.64], R102 ;  /* 0x000000660c006986 */ /* 0x0003e2000c101904 */
[-C--:B------:R-:W-:Y:S02]  /*20020*/  ISETP.LT.AND P6, PT, R3, R188.reuse, !P4 ;  /* 0x000000bc0300720c */ /* 0x080fe400067c1270 */
[----:B------:R-:W-:Y:S01]  /*20030*/  VIADD R143, R143, UR6 ;  /* 0x000000068f8f7c36 */ /* 0x000fe20008000000 */
[----:B------:R-:W-:Y:S01]  /*20040*/  ISETP.LT.AND P4, PT, R5, R188, !P4 ;  /* 0x000000bc0500720c */ /* 0x000fe20006781270 */
[----:B------:R2:W-:Y:S01]  /*20050*/  @P3 STG.E desc[UR4][R14.64], R70 ;  /* 0x000000460e003986 */ /* 0x0005e2000c101904 */
[----:B------:R-:W-:Y:S01]  /*20060*/  IADD3 R2, R0, 0x21, RZ ;  /* 0x0000002100027810 */ /* 0x000fe20007ffe0ff */
[----:B---3--:R-:W-:-:S03]  /*20070*/  IMAD.WIDE R8, R143, 0x4, R6 ;  /* 0x000000048f087825 */ /* 0x008fc600078e0206 */
[----:B------:R-:W-:Y:S01]  /*20080*/  ISETP.GE.AND P3, PT, R2, R189, PT ;  /* 0x000000bd0200720c */ /* 0x000fe20003f66270 */
[----:B----4-:R-:W-:Y:S01]  /*20090*/  IMAD.WIDE R10, R143, 0x4, R136 ;  /* 0x000000048f0a7825 */ /* 0x010fe200078e0288 */
[----:B------:R3:W-:Y:S01]  /*200a0*/  @P5 STG.E desc[UR4][R8.64], R35 ;  /* 0x0000002308005986 */ /* 0x0007e2000c101904 */
[-C--:B------:R-:W-:Y:S02]  /*200b0*/  ISETP.LT.AND P5, PT, R3, R188.reuse, !P2 ;  /* 0x000000bc0300720c */ /* 0x080fe400057a1270 */
[----:B------:R-:W-:Y:S01]  /*200c0*/  VIADD R143, R143, UR6 ;  /* 0x000000068f8f7c36 */ /* 0x000fe20008000000 */
[----:B------:R-:W-:Y:S01]  /*200d0*/  ISETP.LT.AND P2, PT, R5, R188, !P2 ;  /* 0x000000bc0500720c */ /* 0x000fe20005741270 */
[----:B------:R4:W-:Y:S01]  /*200e0*/  @P1 STG.E desc[UR4][R10.64], R123 ;  /* 0x0000007b0a001986 */ /* 0x0009e2000c101904 */
[----:B------:R-:W-:Y:S02]  /*200f0*/  VIADD R2, R0, 0x22 ;  /* 0x0000002200027836 */ /* 0x000fe40000000000 */
[----:B-1----:R-:W-:-:S03]  /*20100*/  IMAD.WIDE R12, R143, 0x4, R6 ;  /* 0x000000048f0c7825 */ /* 0x002fc600078e0206 */
[----:B------:R-:W-:Y:S01]  /*20110*/  ISETP.GE.AND P1, PT, R2, R189, PT ;  /* 0x000000bd0200720c */ /* 0x000fe20003f26270 */
[----:B--2---:R-:W-:Y:S01]  /*20120*/  IMAD.WIDE R14, R143, 0x4, R136 ;  /* 0x000000048f0e7825 */ /* 0x004fe200078e0288 */
[----:B------:R1:W-:Y:S01]  /*20130*/  @P6 STG.E desc[UR4][R12.64], R103 ;  /* 0x000000670c006986 */ /* 0x0003e2000c101904 */
[-C--:B------:R-:W-:Y:S02]  /*20140*/  ISETP.LT.AND P6, PT, R5, R188.reuse, !P3 ;  /* 0x000000bc0500720c */ /* 0x080fe40005fc1270 */
[----:B------:R-:W-:Y:S01]  /*20150*/  VIADD R143, R143, UR6 ;  /* 0x000000068f8f7c36 */ /* 0x000fe20008000000 */
[----:B------:R2:W-:Y:S01]  /*20160*/  @P4 STG.E desc[UR4][R14.64], R71 ;  /* 0x000000470e004986 */ /* 0x0005e2000c101904 */
[----:B------:R-:W-:Y:S02]  /*20170*/  ISETP.LT.AND P4, PT, R3, R188, !P3 ;  /* 0x000000bc0300720c */ /* 0x000fe40005f81270 */
[----:B---3--:R-:W-:Y:S01]  /*20180*/  IMAD.WIDE R8, R143, 0x4, R6 ;  /* 0x000000048f087825 */ /* 0x008fe200078e0206 */
[----:B------:R-:W-:-:S03]  /*20190*/  IADD3 R2, R0, 0x23, RZ ;  /* 0x0000002300027810 */ /* 0x000fc60007ffe0ff */
[C---:B----4-:R-:W-:Y:S01]  /*201a0*/  IMAD.WIDE R10, R143.reuse, 0x4, R136 ;  /* 0x000000048f0a7825 */ /* 0x050fe200078e0288 */
[----:B------:R3:W-:Y:S01]  /*201b0*/  @P5 STG.E desc[UR4][R8.64], R36 ;  /* 0x0000002408005986 */ /* 0x0007e2000c101904 */
[----:B------:R-:W-:Y:S02]  /*201c0*/  ISETP.GE.AND P3, PT, R2, R189, PT ;  /* 0x000000bd0200720c */ /* 0x000fe40003f66270 */
[----:B------:R-:W-:Y:S01]  /*201d0*/  VIADD R143, R143, UR6 ;  /* 0x000000068f8f7c36 */ /* 0x000fe20008000000 */
[----:B------:R4:W-:Y:S01]  /*201e0*/  @P2 STG.E desc[UR4][R10.64], R124 ;  /* 0x0000007c0a002986 */ /* 0x0009e2000c101904 */
[-C--:B------:R-:W-:Y:S01]  /*201f0*/  ISETP.LT.AND P2, PT, R3, R188.reuse, !P1 ;  /* 0x000000bc0300720c */ /* 0x080fe20004f41270 */
[----:B------:R-:W-:Y:S01]  /*20200*/  VIADD R2, R0, 0x24 ;  /* 0x0000002400027836 */ /* 0x000fe20000000000 */
[----:B------:R-:W-:Y:S01]  /*20210*/  ISETP.LT.AND P5, PT, R5, R188, !P1 ;  /* 0x000000bc0500720c */ /* 0x000fe20004fa1270 */
        /* <DEDUP_REMOVED lines=188> */
[C---:B------:R-:W-:Y:S01]  /*20de0*/  VIADD R17, R143.reuse, UR6 ;  /* 0x000000068f117c36 */ /* 0x040fe20008000000 */
[----:B------:R-:W-:Y:S01]  /*20df0*/  IADD3 R2, R0, 0x39, RZ ;  /* 0x0000003900027810 */ /* 0x000fe20007ffe0ff */
[----:B---3--:R-:W-:-:S03]  /*20e00*/  IMAD.WIDE R8, R143, 0x4, R6 ;  /* 0x000000048f087825 */ /* 0x008fc600078e0206 */
[----:B------:R-:W-:Y:S01]  /*20e10*/  ISETP.GE.AND P3, PT, R2, R189, PT ;  /* 0x000000bd0200720c */ /* 0x000fe20003f66270 */
[----:B----4-:R-:W-:Y:S01]  /*20e20*/  IMAD.WIDE R10, R143, 0x4, R136 ;  /* 0x000000048f0a7825 */ /* 0x010fe200078e0288 */
[----:B------:R3:W-:Y:S01]  /*20e30*/  @P5 STG.E desc[UR4][R8.64], R47 ;  /* 0x0000002f08005986 */ /* 0x0007e2000c101904 */
[-C--:B------:R-:W-:Y:S02]  /*20e40*/  ISETP.LT.AND P5, PT, R3, R188.reuse, !P2 ;  /* 0x000000bc0300720c */ /* 0x080fe400057a1270 */
[----:B-1----:R-:W-:Y:S01]  /*20e50*/  IMAD.WIDE R12, R17, 0x4, R6 ;  /* 0x00000004110c7825 */ /* 0x002fe200078e0206 */
[----:B------:R1:W-:Y:S01]  /*20e60*/  @P1 STG.E desc[UR4][R10.64], R115 ;  /* 0x000000730a001986 */ /* 0x0003e2000c101904 */
[-C--:B------:R-:W-:Y:S02]  /*20e70*/  ISETP.LT.AND P2, PT, R5, R188.reuse, !P2 ;  /* 0x000000bc0500720c */ /* 0x080fe40005741270 */
[----:B------:R-:W-:Y:S01]  /*20e80*/  VIADD R2, R0, 0x3a ;  /* 0x0000003a00027836 */ /* 0x000fe20000000000 */
[----:B------:R4:W-:Y:S01]  /*20e90*/  @P4 STG.E desc[UR4][R12.64], R135 ;  /* 0x000000870c004986 */ /* 0x0009e2000c101904 */
[----:B--2---:R-:W-:Y:S01]  /*20ea0*/  IMAD.WIDE R14, R17, 0x4, R136 ;  /* 0x00000004110e7825 */ /* 0x004fe200078e0288 */
[----:B------:R-:W-:-:S02]  /*20eb0*/  ISETP.LT.AND P4, PT, R3, R188, !P3 ;  /* 0x000000bc0300720c */ /* 0x000fc40005f81270 */
[-C--:B------:R-:W-:Y:S01]  /*20ec0*/  ISETP.GE.AND P1, PT, R2, R189.reuse, PT ;  /* 0x000000bd0200720c */ /* 0x080fe20003f26270 */
[----:B------:R-:W-:Y:S01]  /*20ed0*/  VIADD R17, R17, UR6 ;  /* 0x0000000611117c36 */ /* 0x000fe20008000000 */
[----:B------:R2:W-:Y:S01]  /*20ee0*/  @P6 STG.E desc[UR4][R14.64], R83 ;  /* 0x000000530e006986 */ /* 0x0005e2000c101904 */
[----:B------:R-:W-:Y:S02]  /*20ef0*/  IADD3 R2, R0, 0x3b, RZ ;  /* 0x0000003b00027810 */ /* 0x000fe40007ffe0ff */
[----:B------:R-:W-:Y:S01]  /*20f00*/  ISETP.LT.AND P6, PT, R5, R188, !P3 ;  /* 0x000000bc0500720c */ /* 0x000fe20005fc1270 */
[C---:B------:R-:W-:Y:S01]  /*20f10*/  VIADD R19, R17.reuse, UR6 ;  /* 0x0000000611137c36 */ /* 0x040fe20008000000 */
[----:B------:R-:W-:Y:S01]  /*20f20*/  ISETP.GE.AND P3, PT, R2, R189, PT ;  /* 0x000000bd0200720c */ /* 0x000fe20003f66270 */
[----:B---3--:R-:W-:-:S04]  /*20f30*/  IMAD.WIDE R8, R17, 0x4, R6 ;  /* 0x0000000411087825 */ /* 0x008fc800078e0206 */
[----:B-1----:R-:W-:Y:S01]  /*20f40*/  IMAD.WIDE R10, R17, 0x4, R136 ;  /* 0x00000004110a7825 */ /* 0x002fe200078e0288 */
[----:B------:R1:W-:Y:S01]  /*20f50*/  @P5 STG.E desc[UR4][R8.64], R48 ;  /* 0x0000003008005986 */ /* 0x0003e2000c101904 */
[-C--:B------:R-:W-:Y:S02]  /*20f60*/  ISETP.LT.AND P5, PT, R3, R188.reuse, !P1 ;  /* 0x000000bc0300720c */ /* 0x080fe40004fa1270 */
[----:B------:R-:W-:Y:S01]  /*20f70*/  VIADD R2, R0, 0x3c ;  /* 0x0000003c00027836 */ /* 0x000fe20000000000 */
[----:B------:R3:W-:Y:S01]  /*20f80*/  @P2 STG.E desc[UR4][R10.64], R116 ;  /* 0x000000740a002986 */ /* 0x0007e2000c101904 */
[----:B----4-:R-:W-:Y:S01]  /*20f90*/  IMAD.WIDE R12, R19, 0x4, R6 ;  /* 0x00000004130c7825 */ /* 0x010fe200078e0206 */
[-C--:B------:R-:W-:Y:S02]  /*20fa0*/  ISETP.LT.AND P1, PT, R5, R188.reuse, !P1 ;  /* 0x000000bc0500720c */ /* 0x080fe40004f21270 */
[----:B------:R-:W-:Y:S01]  /*20fb0*/  ISETP.GE.AND P2, PT, R2, R189, PT ;  /* 0x000000bd0200720c */ /* 0x000fe20003f46270 */
[----:B--2---:R-:W-:Y:S01]  /*20fc0*/  IMAD.WIDE R14, R19, 0x4, R136 ;  /* 0x00000004130e7825 */ /* 0x004fe200078e0288 */
[----:B------:R2:W-:Y:S01]  /*20fd0*/  @P4 STG.E desc[UR4][R12.64], R52 ;  /* 0x000000340c004986 */ /* 0x0005e2000c101904 */
[----:B------:R-:W-:-:S02]  /*20fe0*/  ISETP.LT.AND P4, PT, R3, R188, !P3 ;  /* 0x000000bc0300720c */ /* 0x000fc40005f81270 */
[----:B------:R-:W-:Y:S01]  /*20ff0*/  VIADD R19, R19, UR6 ;  /* 0x0000000613137c36 */ /* 0x000fe20008000000 */
[----:B------:R4:W-:Y:S01]  /*21000*/  @P6 STG.E desc[UR4][R14.64], R24 ;  /* 0x000000180e006986 */ /* 0x0009e2000c101904 */
[-C--:B------:R-:W-:Y:S02]  /*21010*/  ISETP.LT.AND P3, PT, R5, R188.reuse, !P3 ;  /* 0x000000bc0500720c */ /* 0x080fe40005f61270 */
[----:B------:R-:W-:Y:S01]  /*21020*/  VIADD R17, R19, UR6 ;  /* 0x0000000613117c36 */ /* 0x000fe20008000000 */
[-C--:B------:R-:W-:Y:S01]  /*21030*/  ISETP.LT.AND P6, PT, R3, R188.reuse, !P2 ;  /* 0x000000bc0300720c */ /* 0x080fe200057c1270 */
[----:B-1----:R-:W-:Y:S01]  /*21040*/  IMAD.WIDE R8, R19, 0x4, R6 ;  /* 0x0000000413087825 */ /* 0x002fe200078e0206 */
[----:B------:R-:W-:Y:S02]  /*21050*/  IADD3 R2, R0, 0x3d, RZ ;  /* 0x0000003d00027810 */ /* 0x000fe40007ffe0ff */
[----:B------:R-:W-:Y:S01]  /*21060*/  ISETP.LT.AND P2, PT, R5, R188, !P2 ;  /* 0x000000bc0500720c */ /* 0x000fe20005741270 */
[----:B------:R-:W-:Y:S01]  /*21070*/  VIADD R21, R17, UR6 ;  /* 0x0000000611157c36 */ /* 0x000fe20008000000 */
[----:B------:R1:W-:Y:S01]  /*21080*/  @P5 STG.E desc[UR4][R8.64], R49 ;  /* 0x0000003108005986 */ /* 0x0003e2000c101904 */
[----:B---3--:R-:W-:Y:S01]  /*21090*/  IMAD.WIDE R10, R19, 0x4, R136 ;  /* 0x00000004130a7825 */ /* 0x008fe200078e0288 */
[----:B------:R-:W-:-:S03]  /*210a0*/  ISETP.GE.AND P5, PT, R2, R189, PT ;  /* 0x000000bd0200720c */ /* 0x000fc60003fa6270 */
[C---:B--2---:R-:W-:Y:S01]  /*210b0*/  IMAD.WIDE R12, R17.reuse, 0x4, R6 ;  /* 0x00000004110c7825 */ /* 0x044fe200078e0206 */
[----:B------:R-:W-:Y:S03]  /*210c0*/  @P1 STG.E desc[UR4][R10.64], R117 ;  /* 0x000000750a001986 */ /* 0x000fe6000c101904 */
[----:B------:R-:W-:Y:S01]  /*210d0*/  VIADD R0, R0, 0x3e ;  /* 0x0000003e00007836 */ /* 0x000fe20000000000 */
[----:B------:R-:W-:Y:S01]  /*210e0*/  @P4 STG.E desc[UR4][R12.64], R53 ;  /* 0x000000350c004986 */ /* 0x000fe2000c101904 */
[----:B----4-:R-:W-:Y:S01]  /*210f0*/  IMAD.WIDE R14, R17, 0x4, R136 ;  /* 0x00000004110e7825 */ /* 0x010fe200078e0288 */
[C---:B-1----:R-:W-:Y:S02]  /*21100*/  IADD3 R9, R21.reuse, UR6, RZ ;  /* 0x0000000615097c10 */ /* 0x042fe4000fffe0ff */
[----:B------:R-:W-:Y:S01]  /*21110*/  ISETP.GE.AND P1, PT, R0, R189, PT ;  /* 0x000000bd0000720c */ /* 0x000fe20003f26270 */
[----:B------:R-:W-:Y:S01]  /*21120*/  IMAD.WIDE R16, R21, 0x4, R6 ;  /* 0x0000000415107825 */ /* 0x000fe200078e0206 */
[----:B------:R1:W-:Y:S01]  /*21130*/  @P3 STG.E desc[UR4][R14.64], R25 ;  /* 0x000000190e003986 */ /* 0x0003e2000c101904 */
[----:B------:R-:W-:-:S02]  /*21140*/  ISETP.LT.AND P3, PT, R3, R188, !P0 ;  /* 0x000000bc0300720c */ /* 0x000fc40004761270 */
[CC--:B------:R-:W-:Y:S01]  /*21150*/  ISETP.LT.AND P4, PT, R3.reuse, R188.reuse, !P1 ;  /* 0x000000bc0300720c */ /* 0x0c0fe20004f81270 */
[----:B------:R2:W-:Y:S01]  /*21160*/  @P6 STG.E desc[UR4][R16.64], R50 ;  /* 0x0000003210006986 */ /* 0x0005e2000c101904 */
[-C--:B------:R-:W-:Y:S01]  /*21170*/  ISETP.LT.AND P6, PT, R3, R188.reuse, !P5 ;  /* 0x000000bc0300720c */ /* 0x080fe20006fc1270 */
[----:B------:R-:W-:Y:S01]  /*21180*/  VIADD R19, R9, UR6 ;  /* 0x0000000609137c36 */ /* 0x000fe20008000000 */
[-C--:B------:R-:W-:Y:S01]  /*21190*/  ISETP.LT.AND P5, PT, R5, R188.reuse, !P5 ;  /* 0x000000bc0500720c */ /* 0x080fe20006fa1270 */
[----:B------:R-:W-:Y:S01]  /*211a0*/  IMAD.WIDE R2, R21, 0x4, R136 ;  /* 0x0000000415027825 */ /* 0x000fe200078e0288 */
[CC--:B------:R-:W-:Y:S02]  /*211b0*/  ISETP.LT.AND P1, PT, R5.reuse, R188.reuse, !P1 ;  /* 0x000000bc0500720c */ /* 0x0c0fe40004f21270 */
[----:B------:R-:W-:Y:S01]  /*211c0*/  ISETP.LT.AND P0, PT, R5, R188, !P0 ;  /* 0x000000bc0500720c */ /* 0x000fe20004701270 */
[----:B-1----:R-:W-:Y:S01]  /*211d0*/  VIADD R15, R19, UR6 ;  /* 0x00000006130f7c36 */ /* 0x002fe20008000000 */
[----:B------:R2:W-:Y:S01]  /*211e0*/  @P2 STG.E desc[UR4][R2.64], R118 ;  /* 0x0000007602002986 */ /* 0x0005e2000c101904 */
[----:B------:R-:W-:-:S04]  /*211f0*/  IMAD.WIDE R4, R9, 0x4, R6 ;  /* 0x0000000409047825 */ /* 0x000fc800078e0206 */
[----:B------:R-:W-:Y:S01]  /*21200*/  IMAD.WIDE R8, R9, 0x4, R136 ;  /* 0x0000000409087825 */ /* 0x000fe200078e0288 */
[----:B------:R2:W-:Y:S03]  /*21210*/  @P6 STG.E desc[UR4][R4.64], R54 ;  /* 0x0000003604006986 */ /* 0x0005e6000c101904 */
[C---:B------:R-:W-:Y:S01]  /*21220*/  IMAD.WIDE R10, R19.reuse, 0x4, R6 ;  /* 0x00000004130a7825 */ /* 0x040fe200078e0206 */
[----:B------:R2:W-:Y:S03]  /*21230*/  @P5 STG.E desc[UR4][R8.64], R26 ;  /* 0x0000001a08005986 */ /* 0x0005e6000c101904 */
[----:B------:R-:W-:Y:S01]  /*21240*/  IMAD.WIDE R12, R19, 0x4, R136 ;  /* 0x00000004130c7825 */ /* 0x000fe200078e0288 */
[----:B------:R2:W-:Y:S03]  /*21250*/  @P4 STG.E desc[UR4][R10.64], R51 ;  /* 0x000000330a004986 */ /* 0x0005e6000c101904 */
[C---:B------:R-:W-:Y:S01]  /*21260*/  IMAD.WIDE R6, R15.reuse, 0x4, R6 ;  /* 0x000000040f067825 */ /* 0x040fe200078e0206 */
[----:B------:R2:W-:Y:S03]  /*21270*/  @P1 STG.E desc[UR4][R12.64], R119 ;  /* 0x000000770c001986 */ /* 0x0005e6000c101904 */
[----:B------:R-:W-:Y:S01]  /*21280*/  IMAD.WIDE R136, R15, 0x4, R136 ;  /* 0x000000040f887825 */ /* 0x000fe200078e0288 */
[----:B------:R2:W-:Y:S01]  /*21290*/  @P3 STG.E desc[UR4][R6.64], R55 ;  /* 0x0000003706003986 */ /* 0x0005e2000c101904 */
[----:B------:R-:W-:Y:S05]  /*212a0*/  @!P0 EXIT ;  /* 0x000000000000894d */ /* 0x000fea0003800000 */
[----:B------:R-:W-:Y:S01]  /*212b0*/  STG.E desc[UR4][R136.64], R27 ;  /* 0x0000001b88007986 */ /* 0x000fe2000c101904 */
[----:B------:R-:W-:Y:S05]  /*212c0*/  EXIT ;  /* 0x000000000000794d */ /* 0x000fea0003800000 */
.L_x_2:
[----:B------:R-:W-:-:S00]  /*212d0*/  BRA `(.L_x_2) ;  /* 0xfffffffc00fc7947 */ /* 0x000fc0000383ffff */
[----:B------:R-:W-:-:S00]  /*212e0*/  NOP ;  /* 0x0000000000007918 */ /* 0x000fc00000000000 */
        /* <DEDUP_REMOVED lines=9> */
.L_x_3:


//--------------------- .nv.shared.matmul_kernel  --------------------------
	.section	.nv.shared.matmul_kernel,"aw",@nobits
	.sectionflags	@""
	.align	16
	.zero		1024


//--------------------- .nv.shared.reserved.0     --------------------------
	.section	.nv.shared.reserved.0,"aw",@nobits
	.weak		__nv_reservedSMEM_offset_0_alias
	.size		__nv_reservedSMEM_offset_0_alias, 0, 0
	.other		__nv_reservedSMEM_offset_0_alias,@"STO_CUDA_RESERVED_SHARED STV_DEFAULT"
__nv_reservedSMEM_offset_0_alias:
	.zero		0


//--------------------- .nv.constant0.matmul_kernel --------------------------
	.section	.nv.constant0.matmul_kernel,"a",@progbits
	.sectionflags	@""
	.align	4
.nv.constant0.matmul_kernel:
	.zero		608


//--------------------- SYMBOLS --------------------------

	.type		.nv.reservedSmem.offset0,@object
	.size		.nv.reservedSmem.offset0,0x4
